//
// Generated by NVIDIA NVVM Compiler
//
// Compiler Build ID: CL-36424714
// Cuda compilation tools, release 13.0, V13.0.88
// Based on NVVM 20.0.0
//

.version 9.0
.target sm_100
.address_size 64

	// .globl	_Z10add_sourcefffiiiifffiiiiPfS_
.func  (.param .align 16 .b8 func_retval0[16]) __internal_trig_reduction_slowpathd
(
	.param .b64 __internal_trig_reduction_slowpathd_param_0
)
;
.func  (.param .b64 func_retval0) __internal_accurate_pow
(
	.param .b64 __internal_accurate_pow_param_0
)
;
.global .align 4 .f32 d0;
.const .align 4 .b8 c[16] = {255, 31, 153, 63, 85, 85, 163, 189, 205, 204, 28, 60, 111, 219, 54, 186};
.global .align 4 .b8 __cudart_i2opi_f[24] = {65, 144, 67, 60, 153, 149, 98, 219, 192, 221, 52, 245, 209, 87, 39, 252, 41, 21, 68, 78, 110, 131, 249, 162};
.global .align 8 .b8 __cudart_i2opi_d[144] = {8, 93, 141, 31, 177, 95, 251, 107, 234, 146, 82, 138, 247, 57, 7, 61, 123, 241, 229, 235, 199, 186, 39, 117, 45, 234, 95, 158, 102, 63, 70, 79, 183, 9, 203, 39, 207, 126, 54, 109, 31, 109, 10, 90, 139, 17, 47, 239, 15, 152, 5, 222, 255, 151, 248, 31, 59, 40, 249, 189, 139, 95, 132, 156, 244, 57, 83, 131, 57, 214, 145, 57, 65, 126, 95, 180, 38, 112, 156, 233, 132, 68, 187, 46, 245, 53, 130, 232, 62, 167, 41, 177, 28, 235, 29, 254, 28, 146, 209, 9, 234, 46, 73, 6, 224, 210, 77, 66, 58, 110, 36, 183, 97, 197, 187, 222, 171, 99, 81, 254, 65, 144, 67, 60, 153, 149, 98, 219, 192, 221, 52, 245, 209, 87, 39, 252, 41, 21, 68, 78, 110, 131, 249, 162};
.global .align 16 .b8 __cudart_sin_cos_coeffs[128] = {70, 210, 176, 44, 241, 229, 90, 190, 146, 227, 172, 105, 227, 29, 199, 62, 161, 98, 219, 25, 160, 1, 42, 191, 24, 8, 17, 17, 17, 17, 129, 63, 84, 85, 85, 85, 85, 85, 197, 191, 0, 0, 0, 0, 0, 0, 0, 0, 0, 0, 0, 0, 0, 0, 0, 0, 100, 129, 253, 32, 131, 255, 168, 189, 40, 133, 239, 193, 167, 238, 33, 62, 217, 230, 6, 142, 79, 126, 146, 190, 233, 188, 221, 25, 160, 1, 250, 62, 71, 93, 193, 22, 108, 193, 86, 191, 81, 85, 85, 85, 85, 85, 165, 63, 0, 0, 0, 0, 0, 0, 224, 191, 0, 0, 0, 0, 0, 0, 240, 63};

.visible .entry _Z10add_sourcefffiiiifffiiiiPfS_(
	.param .f32 _Z10add_sourcefffiiiifffiiiiPfS__param_0,
	.param .f32 _Z10add_sourcefffiiiifffiiiiPfS__param_1,
	.param .f32 _Z10add_sourcefffiiiifffiiiiPfS__param_2,
	.param .u32 _Z10add_sourcefffiiiifffiiiiPfS__param_3,
	.param .u32 _Z10add_sourcefffiiiifffiiiiPfS__param_4,
	.param .u32 _Z10add_sourcefffiiiifffiiiiPfS__param_5,
	.param .u32 _Z10add_sourcefffiiiifffiiiiPfS__param_6,
	.param .f32 _Z10add_sourcefffiiiifffiiiiPfS__param_7,
	.param .f32 _Z10add_sourcefffiiiifffiiiiPfS__param_8,
	.param .f32 _Z10add_sourcefffiiiifffiiiiPfS__param_9,
	.param .u32 _Z10add_sourcefffiiiifffiiiiPfS__param_10,
	.param .u32 _Z10add_sourcefffiiiifffiiiiPfS__param_11,
	.param .u32 _Z10add_sourcefffiiiifffiiiiPfS__param_12,
	.param .u32 _Z10add_sourcefffiiiifffiiiiPfS__param_13,
	.param .u64 .ptr .align 1 _Z10add_sourcefffiiiifffiiiiPfS__param_14,
	.param .u64 .ptr .align 1 _Z10add_sourcefffiiiifffiiiiPfS__param_15
)
{
	.reg .pred 	%p<16>;
	.reg .b32 	%r<89>;
	.reg .b32 	%f<57>;
	.reg .b64 	%rd<8>;
	.reg .b64 	%fd<137>;

	ld.param.f32 	%f9, [_Z10add_sourcefffiiiifffiiiiPfS__param_0];
	ld.param.f32 	%f14, [_Z10add_sourcefffiiiifffiiiiPfS__param_1];
	ld.param.f32 	%f10, [_Z10add_sourcefffiiiifffiiiiPfS__param_2];
	ld.param.u32 	%r24, [_Z10add_sourcefffiiiifffiiiiPfS__param_6];
	ld.param.f32 	%f11, [_Z10add_sourcefffiiiifffiiiiPfS__param_8];
	ld.param.f32 	%f12, [_Z10add_sourcefffiiiifffiiiiPfS__param_9];
	ld.param.u32 	%r25, [_Z10add_sourcefffiiiifffiiiiPfS__param_10];
	ld.param.u32 	%r26, [_Z10add_sourcefffiiiifffiiiiPfS__param_11];
	ld.param.u32 	%r27, [_Z10add_sourcefffiiiifffiiiiPfS__param_12];
	ld.param.u32 	%r28, [_Z10add_sourcefffiiiifffiiiiPfS__param_13];
	ld.param.u64 	%rd1, [_Z10add_sourcefffiiiifffiiiiPfS__param_14];
	ld.param.u64 	%rd2, [_Z10add_sourcefffiiiifffiiiiPfS__param_15];
	rcp.rn.f32 	%f1, %f12;
	sub.f32 	%f2, %f11, %f1;
	add.s32 	%r29, %r27, -1;
	mul.lo.s32 	%r30, %r29, %r28;
	cvt.rn.f32.s32 	%f15, %r30;
	add.f32 	%f3, %f14, %f15;
	mov.f32 	%f56, 0f00000000;
	setp.eq.s32 	%p1, %r25, 3;
	@%p1 bra 	$L__BB0_15;
	setp.eq.s32 	%p2, %r25, 2;
	@%p2 bra 	$L__BB0_7;
	setp.ne.s32 	%p3, %r25, 1;
	@%p3 bra 	$L__BB0_23;
	mul.f32 	%f48, %f12, %f2;
	mul.f32 	%f49, %f48, %f48;
	cvt.f64.f32 	%fd103, %f49;
	mul.f64 	%fd1, %fd103, 0d4033BD3CC99E70C6;
	mul.f64 	%fd2, %fd103, 0dC023BD3CC99E70C6;
	fma.rn.f64 	%fd104, %fd2, 0d3FF71547652B82FE, 0d4338000000000000;
	{
	.reg .b32 %temp; 
	mov.b64 	{%r1, %temp}, %fd104;
	}
	mov.f64 	%fd105, 0dC338000000000000;
	add.rn.f64 	%fd106, %fd104, %fd105;
	fma.rn.f64 	%fd107, %fd106, 0dBFE62E42FEFA39EF, %fd2;
	fma.rn.f64 	%fd108, %fd106, 0dBC7ABC9E3B39803F, %fd107;
	fma.rn.f64 	%fd109, %fd108, 0d3E5ADE1569CE2BDF, 0d3E928AF3FCA213EA;
	fma.rn.f64 	%fd110, %fd109, %fd108, 0d3EC71DEE62401315;
	fma.rn.f64 	%fd111, %fd110, %fd108, 0d3EFA01997C89EB71;
	fma.rn.f64 	%fd112, %fd111, %fd108, 0d3F2A01A014761F65;
	fma.rn.f64 	%fd113, %fd112, %fd108, 0d3F56C16C1852B7AF;
	fma.rn.f64 	%fd114, %fd113, %fd108, 0d3F81111111122322;
	fma.rn.f64 	%fd115, %fd114, %fd108, 0d3FA55555555502A1;
	fma.rn.f64 	%fd116, %fd115, %fd108, 0d3FC5555555555511;
	fma.rn.f64 	%fd117, %fd116, %fd108, 0d3FE000000000000B;
	fma.rn.f64 	%fd118, %fd117, %fd108, 0d3FF0000000000000;
	fma.rn.f64 	%fd119, %fd118, %fd108, 0d3FF0000000000000;
	{
	.reg .b32 %temp; 
	mov.b64 	{%r2, %temp}, %fd119;
	}
	{
	.reg .b32 %temp; 
	mov.b64 	{%temp, %r3}, %fd119;
	}
	shl.b32 	%r63, %r1, 20;
	add.s32 	%r64, %r63, %r3;
	mov.b64 	%fd130, {%r2, %r64};
	{
	.reg .b32 %temp; 
	mov.b64 	{%temp, %r65}, %fd2;
	}
	mov.b32 	%f50, %r65;
	abs.f32 	%f4, %f50;
	setp.lt.f32 	%p12, %f4, 0f4086232B;
	@%p12 bra 	$L__BB0_6;
	setp.lt.f64 	%p13, %fd2, 0d0000000000000000;
	add.f64 	%fd120, %fd2, 0d7FF0000000000000;
	selp.f64 	%fd130, 0d0000000000000000, %fd120, %p13;
	setp.geu.f32 	%p14, %f4, 0f40874800;
	@%p14 bra 	$L__BB0_6;
	shr.u32 	%r66, %r1, 31;
	add.s32 	%r67, %r1, %r66;
	shr.s32 	%r68, %r67, 1;
	shl.b32 	%r69, %r68, 20;
	add.s32 	%r70, %r3, %r69;
	mov.b64 	%fd121, {%r2, %r70};
	sub.s32 	%r71, %r1, %r68;
	shl.b32 	%r72, %r71, 20;
	add.s32 	%r73, %r72, 1072693248;
	mov.b32 	%r74, 0;
	mov.b64 	%fd122, {%r74, %r73};
	mul.f64 	%fd130, %fd122, %fd121;
$L__BB0_6:
	mov.f64 	%fd123, 0d3FF0000000000000;
	sub.f64 	%fd124, %fd123, %fd1;
	mul.f64 	%fd125, %fd124, %fd130;
	cvt.rn.f32.f64 	%f56, %fd125;
	bra.uni 	$L__BB0_23;
$L__BB0_7:
	mul.f32 	%f31, %f12, 0fC0800000;
	mul.f32 	%f32, %f12, %f31;
	cvt.f64.f32 	%fd62, %f32;
	mul.f64 	%fd7, %fd62, 0d400921FB542FE938;
	mov.f64 	%fd131, 0d3FB999999999999A;
	{
	.reg .b32 %temp; 
	mov.b64 	{%temp, %r81}, %fd131;
	}
	{
	.reg .b32 %temp; 
	mov.b64 	{%r82, %temp}, %fd131;
	}
	setp.gt.s32 	%p8, %r81, 1048575;
	mov.b32 	%r83, -1023;
	@%p8 bra 	$L__BB0_9;
	mov.f64 	%fd131, 0d431999999999999A;
	{
	.reg .b32 %temp; 
	mov.b64 	{%temp, %r81}, %fd131;
	}
	{
	.reg .b32 %temp; 
	mov.b64 	{%r82, %temp}, %fd131;
	}
	mov.b32 	%r83, -1077;
$L__BB0_9:
	add.s32 	%r49, %r81, -1;
	setp.gt.u32 	%p9, %r49, 2146435070;
	@%p9 bra 	$L__BB0_13;
	shr.u32 	%r52, %r81, 20;
	add.s32 	%r84, %r83, %r52;
	and.b32  	%r53, %r81, 1048575;
	or.b32  	%r54, %r53, 1072693248;
	mov.b64 	%fd132, {%r82, %r54};
	setp.lt.u32 	%p11, %r54, 1073127583;
	@%p11 bra 	$L__BB0_12;
	{
	.reg .b32 %temp; 
	mov.b64 	{%r55, %temp}, %fd132;
	}
	{
	.reg .b32 %temp; 
	mov.b64 	{%temp, %r56}, %fd132;
	}
	add.s32 	%r57, %r56, -1048576;
	mov.b64 	%fd132, {%r55, %r57};
	add.s32 	%r84, %r84, 1;
$L__BB0_12:
	add.f64 	%fd65, %fd132, 0dBFF0000000000000;
	add.f64 	%fd66, %fd132, 0d3FF0000000000000;
	rcp.approx.ftz.f64 	%fd67, %fd66;
	neg.f64 	%fd68, %fd66;
	fma.rn.f64 	%fd69, %fd68, %fd67, 0d3FF0000000000000;
	fma.rn.f64 	%fd70, %fd69, %fd69, %fd69;
	fma.rn.f64 	%fd71, %fd70, %fd67, %fd67;
	mul.f64 	%fd72, %fd65, %fd71;
	fma.rn.f64 	%fd73, %fd65, %fd71, %fd72;
	mul.f64 	%fd74, %fd73, %fd73;
	fma.rn.f64 	%fd75, %fd74, 0d3EB1380B3AE80F1E, 0d3ED0EE258B7A8B04;
	fma.rn.f64 	%fd76, %fd75, %fd74, 0d3EF3B2669F02676F;
	fma.rn.f64 	%fd77, %fd76, %fd74, 0d3F1745CBA9AB0956;
	fma.rn.f64 	%fd78, %fd77, %fd74, 0d3F3C71C72D1B5154;
	fma.rn.f64 	%fd79, %fd78, %fd74, 0d3F624924923BE72D;
	fma.rn.f64 	%fd80, %fd79, %fd74, 0d3F8999999999A3C4;
	fma.rn.f64 	%fd81, %fd80, %fd74, 0d3FB5555555555554;
	sub.f64 	%fd82, %fd65, %fd73;
	add.f64 	%fd83, %fd82, %fd82;
	neg.f64 	%fd84, %fd73;
	fma.rn.f64 	%fd85, %fd84, %fd65, %fd83;
	mul.f64 	%fd86, %fd71, %fd85;
	mul.f64 	%fd87, %fd74, %fd81;
	fma.rn.f64 	%fd88, %fd87, %fd73, %fd86;
	xor.b32  	%r58, %r84, -2147483648;
	mov.b32 	%r59, 1127219200;
	mov.b64 	%fd89, {%r58, %r59};
	mov.b32 	%r60, -2147483648;
	mov.b64 	%fd90, {%r60, %r59};
	sub.f64 	%fd91, %fd89, %fd90;
	fma.rn.f64 	%fd92, %fd91, 0d3FE62E42FEFA39EF, %fd73;
	fma.rn.f64 	%fd93, %fd91, 0dBFE62E42FEFA39EF, %fd92;
	sub.f64 	%fd94, %fd93, %fd73;
	sub.f64 	%fd95, %fd88, %fd94;
	fma.rn.f64 	%fd96, %fd91, 0d3C7ABC9E3B39803F, %fd95;
	add.f64 	%fd133, %fd92, %fd96;
	bra.uni 	$L__BB0_14;
$L__BB0_13:
	fma.rn.f64 	%fd64, %fd131, 0d7FF0000000000000, 0d7FF0000000000000;
	{
	.reg .b32 %temp; 
	mov.b64 	{%temp, %r50}, %fd131;
	}
	and.b32  	%r51, %r50, 2147483647;
	setp.eq.s32 	%p10, %r51, 0;
	selp.f64 	%fd133, 0dFFF0000000000000, %fd64, %p10;
$L__BB0_14:
	mul.f64 	%fd97, %fd7, 0dC00921FB542FE938;
	div.rn.f64 	%fd98, %fd97, %fd133;
	cvt.rn.f32.f64 	%f33, %fd98;
	cvt.f64.f32 	%fd99, %f2;
	mul.f64 	%fd100, %fd99, 0dC033BD3CC99E70C6;
	mul.f32 	%f34, %f2, %f33;
	mul.f32 	%f35, %f2, %f34;
	fma.rn.f32 	%f36, %f35, 0f3BBB989D, 0f3F000000;
	cvt.sat.f32.f32 	%f37, %f36;
	mov.f32 	%f38, 0f4B400001;
	mov.f32 	%f39, 0f437C0000;
	fma.rm.f32 	%f40, %f37, %f39, %f38;
	add.f32 	%f41, %f40, 0fCB40007F;
	neg.f32 	%f42, %f41;
	fma.rn.f32 	%f43, %f35, 0f3FB8AA3B, %f42;
	fma.rn.f32 	%f44, %f35, 0f32A57060, %f43;
	mov.b32 	%r61, %f40;
	shl.b32 	%r62, %r61, 23;
	mov.b32 	%f45, %r62;
	ex2.approx.ftz.f32 	%f46, %f44;
	mul.f32 	%f47, %f46, %f45;
	cvt.f64.f32 	%fd101, %f47;
	mul.f64 	%fd102, %fd100, %fd101;
	cvt.rn.f32.f64 	%f56, %fd102;
	bra.uni 	$L__BB0_23;
$L__BB0_15:
	mul.f32 	%f16, %f12, %f12;
	cvt.f64.f32 	%fd24, %f16;
	mul.f64 	%fd15, %fd24, 0dC00921FB542FE938;
	mov.f64 	%fd134, 0d3FB999999999999A;
	{
	.reg .b32 %temp; 
	mov.b64 	{%temp, %r85}, %fd134;
	}
	{
	.reg .b32 %temp; 
	mov.b64 	{%r86, %temp}, %fd134;
	}
	setp.gt.s32 	%p4, %r85, 1048575;
	mov.b32 	%r87, -1023;
	@%p4 bra 	$L__BB0_17;
	mov.f64 	%fd134, 0d431999999999999A;
	{
	.reg .b32 %temp; 
	mov.b64 	{%temp, %r85}, %fd134;
	}
	{
	.reg .b32 %temp; 
	mov.b64 	{%r86, %temp}, %fd134;
	}
	mov.b32 	%r87, -1077;
$L__BB0_17:
	add.s32 	%r33, %r85, -1;
	setp.gt.u32 	%p5, %r33, 2146435070;
	@%p5 bra 	$L__BB0_21;
	shr.u32 	%r36, %r85, 20;
	add.s32 	%r88, %r87, %r36;
	and.b32  	%r37, %r85, 1048575;
	or.b32  	%r38, %r37, 1072693248;
	mov.b64 	%fd135, {%r86, %r38};
	setp.lt.u32 	%p7, %r38, 1073127583;
	@%p7 bra 	$L__BB0_20;
	{
	.reg .b32 %temp; 
	mov.b64 	{%r39, %temp}, %fd135;
	}
	{
	.reg .b32 %temp; 
	mov.b64 	{%temp, %r40}, %fd135;
	}
	add.s32 	%r41, %r40, -1048576;
	mov.b64 	%fd135, {%r39, %r41};
	add.s32 	%r88, %r88, 1;
$L__BB0_20:
	add.f64 	%fd27, %fd135, 0dBFF0000000000000;
	add.f64 	%fd28, %fd135, 0d3FF0000000000000;
	rcp.approx.ftz.f64 	%fd29, %fd28;
	neg.f64 	%fd30, %fd28;
	fma.rn.f64 	%fd31, %fd30, %fd29, 0d3FF0000000000000;
	fma.rn.f64 	%fd32, %fd31, %fd31, %fd31;
	fma.rn.f64 	%fd33, %fd32, %fd29, %fd29;
	mul.f64 	%fd34, %fd27, %fd33;
	fma.rn.f64 	%fd35, %fd27, %fd33, %fd34;
	mul.f64 	%fd36, %fd35, %fd35;
	fma.rn.f64 	%fd37, %fd36, 0d3EB1380B3AE80F1E, 0d3ED0EE258B7A8B04;
	fma.rn.f64 	%fd38, %fd37, %fd36, 0d3EF3B2669F02676F;
	fma.rn.f64 	%fd39, %fd38, %fd36, 0d3F1745CBA9AB0956;
	fma.rn.f64 	%fd40, %fd39, %fd36, 0d3F3C71C72D1B5154;
	fma.rn.f64 	%fd41, %fd40, %fd36, 0d3F624924923BE72D;
	fma.rn.f64 	%fd42, %fd41, %fd36, 0d3F8999999999A3C4;
	fma.rn.f64 	%fd43, %fd42, %fd36, 0d3FB5555555555554;
	sub.f64 	%fd44, %fd27, %fd35;
	add.f64 	%fd45, %fd44, %fd44;
	neg.f64 	%fd46, %fd35;
	fma.rn.f64 	%fd47, %fd46, %fd27, %fd45;
	mul.f64 	%fd48, %fd33, %fd47;
	mul.f64 	%fd49, %fd36, %fd43;
	fma.rn.f64 	%fd50, %fd49, %fd35, %fd48;
	xor.b32  	%r42, %r88, -2147483648;
	mov.b32 	%r43, 1127219200;
	mov.b64 	%fd51, {%r42, %r43};
	mov.b32 	%r44, -2147483648;
	mov.b64 	%fd52, {%r44, %r43};
	sub.f64 	%fd53, %fd51, %fd52;
	fma.rn.f64 	%fd54, %fd53, 0d3FE62E42FEFA39EF, %fd35;
	fma.rn.f64 	%fd55, %fd53, 0dBFE62E42FEFA39EF, %fd54;
	sub.f64 	%fd56, %fd55, %fd35;
	sub.f64 	%fd57, %fd50, %fd56;
	fma.rn.f64 	%fd58, %fd53, 0d3C7ABC9E3B39803F, %fd57;
	add.f64 	%fd136, %fd54, %fd58;
	bra.uni 	$L__BB0_22;
$L__BB0_21:
	fma.rn.f64 	%fd26, %fd134, 0d7FF0000000000000, 0d7FF0000000000000;
	{
	.reg .b32 %temp; 
	mov.b64 	{%temp, %r34}, %fd134;
	}
	and.b32  	%r35, %r34, 2147483647;
	setp.eq.s32 	%p6, %r35, 0;
	selp.f64 	%fd136, 0dFFF0000000000000, %fd26, %p6;
$L__BB0_22:
	mul.f64 	%fd59, %fd15, 0dC00921FB542FE938;
	div.rn.f64 	%fd60, %fd59, %fd136;
	cvt.rn.f32.f64 	%f17, %fd60;
	mul.f32 	%f18, %f2, %f17;
	mul.f32 	%f19, %f2, %f18;
	fma.rn.f32 	%f20, %f19, 0f3BBB989D, 0f3F000000;
	cvt.sat.f32.f32 	%f21, %f20;
	mov.f32 	%f22, 0f4B400001;
	mov.f32 	%f23, 0f437C0000;
	fma.rm.f32 	%f24, %f21, %f23, %f22;
	add.f32 	%f25, %f24, 0fCB40007F;
	neg.f32 	%f26, %f25;
	fma.rn.f32 	%f27, %f19, 0f3FB8AA3B, %f26;
	fma.rn.f32 	%f28, %f19, 0f32A57060, %f27;
	mov.b32 	%r45, %f24;
	shl.b32 	%r46, %r45, 23;
	mov.b32 	%f29, %r46;
	ex2.approx.ftz.f32 	%f30, %f28;
	mul.f32 	%f56, %f30, %f29;
$L__BB0_23:
	add.f32 	%f51, %f1, %f1;
	setp.gtu.f32 	%p15, %f11, %f51;
	@%p15 bra 	$L__BB0_25;
	cvt.f64.f32 	%fd126, %f3;
	add.f64 	%fd127, %fd126, 0d3FE0000000000000;
	cvt.rzi.s32.f64 	%r75, %fd127;
	add.s32 	%r76, %r26, -1;
	add.s32 	%r77, %r76, %r75;
	cvt.f64.f32 	%fd128, %f10;
	add.f64 	%fd129, %fd128, 0d3FE0000000000000;
	cvt.rzi.s32.f64 	%r78, %fd129;
	add.s32 	%r79, %r76, %r78;
	mad.lo.s32 	%r80, %r77, %r24, %r79;
	cvta.to.global.u64 	%rd3, %rd1;
	mul.wide.s32 	%rd4, %r80, 4;
	add.s64 	%rd5, %rd3, %rd4;
	ld.global.f32 	%f52, [%rd5];
	fma.rn.f32 	%f53, %f9, %f56, %f52;
	st.global.f32 	[%rd5], %f53;
	cvta.to.global.u64 	%rd6, %rd2;
	add.s64 	%rd7, %rd6, %rd4;
	ld.global.f32 	%f54, [%rd7];
	fma.rn.f32 	%f55, %f9, %f56, %f54;
	st.global.f32 	[%rd7], %f55;
$L__BB0_25:
	ret;

}
	// .globl	_Z10update_veliiiiifffPfS_S_S_S_S_S_S_S_S_S_
.visible .entry _Z10update_veliiiiifffPfS_S_S_S_S_S_S_S_S_S_(
	.param .u32 _Z10update_veliiiiifffPfS_S_S_S_S_S_S_S_S_S__param_0,
	.param .u32 _Z10update_veliiiiifffPfS_S_S_S_S_S_S_S_S_S__param_1,
	.param .u32 _Z10update_veliiiiifffPfS_S_S_S_S_S_S_S_S_S__param_2,
	.param .u32 _Z10update_veliiiiifffPfS_S_S_S_S_S_S_S_S_S__param_3,
	.param .u32 _Z10update_veliiiiifffPfS_S_S_S_S_S_S_S_S_S__param_4,
	.param .f32 _Z10update_veliiiiifffPfS_S_S_S_S_S_S_S_S_S__param_5,
	.param .f32 _Z10update_veliiiiifffPfS_S_S_S_S_S_S_S_S_S__param_6,
	.param .f32 _Z10update_veliiiiifffPfS_S_S_S_S_S_S_S_S_S__param_7,
	.param .u64 .ptr .align 1 _Z10update_veliiiiifffPfS_S_S_S_S_S_S_S_S_S__param_8,
	.param .u64 .ptr .align 1 _Z10update_veliiiiifffPfS_S_S_S_S_S_S_S_S_S__param_9,
	.param .u64 .ptr .align 1 _Z10update_veliiiiifffPfS_S_S_S_S_S_S_S_S_S__param_10,
	.param .u64 .ptr .align 1 _Z10update_veliiiiifffPfS_S_S_S_S_S_S_S_S_S__param_11,
	.param .u64 .ptr .align 1 _Z10update_veliiiiifffPfS_S_S_S_S_S_S_S_S_S__param_12,
	.param .u64 .ptr .align 1 _Z10update_veliiiiifffPfS_S_S_S_S_S_S_S_S_S__param_13,
	.param .u64 .ptr .align 1 _Z10update_veliiiiifffPfS_S_S_S_S_S_S_S_S_S__param_14,
	.param .u64 .ptr .align 1 _Z10update_veliiiiifffPfS_S_S_S_S_S_S_S_S_S__param_15,
	.param .u64 .ptr .align 1 _Z10update_veliiiiifffPfS_S_S_S_S_S_S_S_S_S__param_16,
	.param .u64 .ptr .align 1 _Z10update_veliiiiifffPfS_S_S_S_S_S_S_S_S_S__param_17,
	.param .u64 .ptr .align 1 _Z10update_veliiiiifffPfS_S_S_S_S_S_S_S_S_S__param_18
)
{
	.local .align 4 .b8 	__local_depot1[28];
	.reg .b64 	%SP;
	.reg .b64 	%SPL;
	.reg .pred 	%p<41>;
	.reg .b32 	%r<183>;
	.reg .b32 	%f<195>;
	.reg .b64 	%rd<148>;
	.reg .b64 	%fd<9>;

	mov.u64 	%SPL, __local_depot1;
	ld.param.u32 	%r58, [_Z10update_veliiiiifffPfS_S_S_S_S_S_S_S_S_S__param_2];
	ld.param.u32 	%r59, [_Z10update_veliiiiifffPfS_S_S_S_S_S_S_S_S_S__param_3];
	ld.param.f32 	%f31, [_Z10update_veliiiiifffPfS_S_S_S_S_S_S_S_S_S__param_5];
	ld.param.f32 	%f32, [_Z10update_veliiiiifffPfS_S_S_S_S_S_S_S_S_S__param_6];
	ld.param.f32 	%f33, [_Z10update_veliiiiifffPfS_S_S_S_S_S_S_S_S_S__param_7];
	ld.param.u64 	%rd41, [_Z10update_veliiiiifffPfS_S_S_S_S_S_S_S_S_S__param_14];
	ld.param.u64 	%rd42, [_Z10update_veliiiiifffPfS_S_S_S_S_S_S_S_S_S__param_15];
	ld.param.u64 	%rd43, [_Z10update_veliiiiifffPfS_S_S_S_S_S_S_S_S_S__param_16];
	ld.param.u64 	%rd44, [_Z10update_veliiiiifffPfS_S_S_S_S_S_S_S_S_S__param_17];
	add.u64 	%rd1, %SPL, 0;
	mov.u32 	%r60, %tid.x;
	mov.u32 	%r61, %ntid.x;
	mov.u32 	%r62, %ctaid.x;
	mad.lo.s32 	%r63, %r61, %r62, %r60;
	div.s32 	%r2, %r63, %r59;
	mul.lo.s32 	%r64, %r2, %r59;
	sub.s32 	%r3, %r63, %r64;
	div.rn.f32 	%f1, %f31, %f32;
	div.rn.f32 	%f2, %f31, %f33;
	setp.lt.s32 	%p1, %r63, 4;
	mul.lo.s32 	%r65, %r59, %r58;
	add.s32 	%r67, %r65, -4;
	setp.ge.s32 	%p2, %r63, %r67;
	or.pred  	%p3, %p1, %p2;
	@%p3 bra 	$L__BB1_35;
	add.s32 	%r68, %r58, -4;
	setp.ge.s32 	%p4, %r2, %r68;
	min.s32 	%r69, %r2, %r3;
	setp.lt.s32 	%p5, %r69, 4;
	add.s32 	%r70, %r59, -4;
	setp.ge.s32 	%p6, %r3, %r70;
	or.pred  	%p7, %p4, %p6;
	or.pred  	%p8, %p7, %p5;
	@%p8 bra 	$L__BB1_35;
	ld.param.u64 	%rd135, [_Z10update_veliiiiifffPfS_S_S_S_S_S_S_S_S_S__param_18];
	ld.param.u64 	%rd134, [_Z10update_veliiiiifffPfS_S_S_S_S_S_S_S_S_S__param_13];
	ld.param.u64 	%rd133, [_Z10update_veliiiiifffPfS_S_S_S_S_S_S_S_S_S__param_12];
	ld.param.u64 	%rd129, [_Z10update_veliiiiifffPfS_S_S_S_S_S_S_S_S_S__param_8];
	cvta.to.global.u64 	%rd47, %rd134;
	cvta.to.global.u64 	%rd48, %rd133;
	ld.const.f32 	%f34, [c];
	add.s32 	%r71, %r59, %r63;
	mul.wide.s32 	%rd49, %r71, 4;
	add.s64 	%rd50, %rd48, %rd49;
	ld.global.f32 	%f35, [%rd50];
	mul.wide.u32 	%rd51, %r63, 4;
	add.s64 	%rd52, %rd48, %rd51;
	ld.global.f32 	%f36, [%rd52];
	sub.f32 	%f37, %f35, %f36;
	fma.rn.f32 	%f38, %f34, %f37, 0f00000000;
	ld.global.f32 	%f39, [%rd52+4];
	sub.f32 	%f40, %f39, %f36;
	fma.rn.f32 	%f41, %f34, %f40, 0f00000000;
	add.s64 	%rd53, %rd47, %rd51;
	ld.global.f32 	%f42, [%rd53+4];
	ld.global.f32 	%f43, [%rd53];
	sub.f32 	%f44, %f42, %f43;
	fma.rn.f32 	%f45, %f34, %f44, 0f00000000;
	add.s64 	%rd54, %rd47, %rd49;
	ld.global.f32 	%f46, [%rd54];
	sub.f32 	%f47, %f46, %f43;
	fma.rn.f32 	%f48, %f34, %f47, 0f00000000;
	ld.const.f32 	%f49, [c+4];
	shl.b32 	%r72, %r59, 1;
	mul.wide.s32 	%rd55, %r59, 4;
	add.s64 	%rd56, %rd50, %rd55;
	ld.global.f32 	%f50, [%rd56];
	sub.s32 	%r73, %r63, %r59;
	mul.wide.s32 	%rd57, %r73, 4;
	add.s64 	%rd58, %rd48, %rd57;
	ld.global.f32 	%f51, [%rd58];
	sub.f32 	%f52, %f50, %f51;
	fma.rn.f32 	%f53, %f49, %f52, %f38;
	ld.global.f32 	%f54, [%rd52+8];
	add.s32 	%r74, %r63, -1;
	mul.wide.u32 	%rd59, %r74, 4;
	add.s64 	%rd60, %rd48, %rd59;
	ld.global.f32 	%f55, [%rd60];
	sub.f32 	%f56, %f54, %f55;
	fma.rn.f32 	%f57, %f49, %f56, %f41;
	ld.global.f32 	%f58, [%rd53+8];
	add.s64 	%rd61, %rd47, %rd59;
	ld.global.f32 	%f59, [%rd61];
	sub.f32 	%f60, %f58, %f59;
	fma.rn.f32 	%f61, %f49, %f60, %f45;
	add.s64 	%rd62, %rd54, %rd55;
	ld.global.f32 	%f62, [%rd62];
	add.s64 	%rd63, %rd47, %rd57;
	ld.global.f32 	%f63, [%rd63];
	sub.f32 	%f64, %f62, %f63;
	fma.rn.f32 	%f65, %f49, %f64, %f48;
	ld.const.f32 	%f66, [c+8];
	add.s32 	%r75, %r71, %r72;
	add.s64 	%rd64, %rd56, %rd55;
	ld.global.f32 	%f67, [%rd64];
	sub.s32 	%r76, %r63, %r72;
	mul.wide.s32 	%rd65, %r76, 4;
	add.s64 	%rd66, %rd48, %rd65;
	ld.global.f32 	%f68, [%rd66];
	sub.f32 	%f69, %f67, %f68;
	fma.rn.f32 	%f70, %f66, %f69, %f53;
	ld.global.f32 	%f71, [%rd52+12];
	add.s32 	%r77, %r63, -2;
	mul.wide.u32 	%rd67, %r77, 4;
	add.s64 	%rd68, %rd48, %rd67;
	ld.global.f32 	%f72, [%rd68];
	sub.f32 	%f73, %f71, %f72;
	fma.rn.f32 	%f74, %f66, %f73, %f57;
	ld.global.f32 	%f75, [%rd53+12];
	add.s64 	%rd69, %rd47, %rd67;
	ld.global.f32 	%f76, [%rd69];
	sub.f32 	%f77, %f75, %f76;
	fma.rn.f32 	%f78, %f66, %f77, %f61;
	add.s64 	%rd70, %rd62, %rd55;
	ld.global.f32 	%f79, [%rd70];
	add.s64 	%rd71, %rd47, %rd65;
	ld.global.f32 	%f80, [%rd71];
	sub.f32 	%f81, %f79, %f80;
	fma.rn.f32 	%f82, %f66, %f81, %f65;
	ld.const.f32 	%f83, [c+12];
	add.s32 	%r78, %r75, %r59;
	add.s64 	%rd72, %rd64, %rd55;
	ld.global.f32 	%f84, [%rd72];
	mad.lo.s32 	%r79, %r59, -7, %r78;
	mul.wide.s32 	%rd73, %r79, 4;
	add.s64 	%rd74, %rd48, %rd73;
	ld.global.f32 	%f85, [%rd74];
	sub.f32 	%f86, %f84, %f85;
	fma.rn.f32 	%f3, %f83, %f86, %f70;
	ld.global.f32 	%f87, [%rd52+16];
	add.s32 	%r80, %r63, -3;
	mul.wide.u32 	%rd75, %r80, 4;
	add.s64 	%rd76, %rd48, %rd75;
	ld.global.f32 	%f88, [%rd76];
	sub.f32 	%f89, %f87, %f88;
	fma.rn.f32 	%f4, %f83, %f89, %f74;
	ld.global.f32 	%f90, [%rd53+16];
	add.s64 	%rd77, %rd47, %rd75;
	ld.global.f32 	%f91, [%rd77];
	sub.f32 	%f92, %f90, %f91;
	fma.rn.f32 	%f5, %f83, %f92, %f78;
	add.s64 	%rd78, %rd70, %rd55;
	ld.global.f32 	%f93, [%rd78];
	add.s64 	%rd79, %rd47, %rd73;
	ld.global.f32 	%f94, [%rd79];
	sub.f32 	%f95, %f93, %f94;
	fma.rn.f32 	%f6, %f83, %f95, %f82;
	cvta.to.global.u64 	%rd80, %rd42;
	mul.wide.u32 	%rd81, %r2, 4;
	add.s64 	%rd2, %rd80, %rd81;
	ld.global.f32 	%f96, [%rd2];
	cvta.to.global.u64 	%rd82, %rd44;
	mul.wide.u32 	%rd83, %r3, 4;
	add.s64 	%rd3, %rd82, %rd83;
	ld.global.f32 	%f97, [%rd3];
	mul.f32 	%f98, %f96, %f97;
	cvta.to.global.u64 	%rd84, %rd129;
	add.s64 	%rd85, %rd84, %rd51;
	ld.global.f32 	%f99, [%rd85];
	mul.f32 	%f7, %f98, %f99;
	cvta.to.global.u64 	%rd86, %rd41;
	add.s64 	%rd4, %rd86, %rd81;
	ld.global.f32 	%f100, [%rd4];
	cvta.to.global.u64 	%rd87, %rd43;
	add.s64 	%rd5, %rd87, %rd83;
	ld.global.f32 	%f101, [%rd5];
	mul.f32 	%f8, %f100, %f101;
	cvta.to.global.u64 	%rd88, %rd135;
	add.s64 	%rd6, %rd88, %rd51;
	ld.global.f32 	%f9, [%rd6];
	mul.f32 	%f102, %f9, 0f3F22F983;
	cvt.rni.s32.f32 	%r174, %f102;
	cvt.rn.f32.s32 	%f103, %r174;
	fma.rn.f32 	%f104, %f103, 0fBFC90FDA, %f9;
	fma.rn.f32 	%f105, %f103, 0fB3A22168, %f104;
	fma.rn.f32 	%f192, %f103, 0fA7C234C5, %f105;
	abs.f32 	%f11, %f9;
	setp.ltu.f32 	%p9, %f11, 0f47CE4780;
	mov.u32 	%r170, %r174;
	mov.f32 	%f191, %f192;
	@%p9 bra 	$L__BB1_10;
	setp.neu.f32 	%p10, %f11, 0f7F800000;
	@%p10 bra 	$L__BB1_5;
	mov.f32 	%f108, 0f00000000;
	mul.rn.f32 	%f191, %f9, %f108;
	mov.b32 	%r170, 0;
	bra.uni 	$L__BB1_10;
$L__BB1_5:
	mov.b32 	%r5, %f9;
	shl.b32 	%r82, %r5, 8;
	or.b32  	%r6, %r82, -2147483648;
	mov.b64 	%rd138, 0;
	mov.b32 	%r167, 0;
	mov.u64 	%rd136, __cudart_i2opi_f;
	mov.u64 	%rd137, %rd1;
$L__BB1_6:
	.pragma "nounroll";
	ld.global.nc.u32 	%r83, [%rd136];
	mad.wide.u32 	%rd91, %r83, %r6, %rd138;
	shr.u64 	%rd138, %rd91, 32;
	st.local.u32 	[%rd137], %rd91;
	add.s32 	%r167, %r167, 1;
	add.s64 	%rd137, %rd137, 4;
	add.s64 	%rd136, %rd136, 4;
	setp.ne.s32 	%p11, %r167, 6;
	@%p11 bra 	$L__BB1_6;
	shr.u32 	%r84, %r5, 23;
	st.local.u32 	[%rd1+24], %rd138;
	and.b32  	%r9, %r84, 31;
	and.b32  	%r85, %r84, 224;
	add.s32 	%r86, %r85, -128;
	shr.u32 	%r87, %r86, 5;
	mul.wide.u32 	%rd92, %r87, 4;
	sub.s64 	%rd13, %rd1, %rd92;
	ld.local.u32 	%r168, [%rd13+24];
	ld.local.u32 	%r169, [%rd13+20];
	setp.eq.s32 	%p12, %r9, 0;
	@%p12 bra 	$L__BB1_9;
	shf.l.wrap.b32 	%r168, %r169, %r168, %r9;
	ld.local.u32 	%r88, [%rd13+16];
	shf.l.wrap.b32 	%r169, %r88, %r169, %r9;
$L__BB1_9:
	shr.u32 	%r89, %r168, 30;
	shf.l.wrap.b32 	%r90, %r169, %r168, 2;
	shl.b32 	%r91, %r169, 2;
	shr.u32 	%r92, %r90, 31;
	add.s32 	%r93, %r92, %r89;
	neg.s32 	%r94, %r93;
	setp.lt.s32 	%p13, %r5, 0;
	selp.b32 	%r170, %r94, %r93, %p13;
	xor.b32  	%r95, %r90, %r5;
	shr.s32 	%r96, %r90, 31;
	xor.b32  	%r97, %r96, %r90;
	xor.b32  	%r98, %r96, %r91;
	cvt.u64.u32 	%rd93, %r97;
	shl.b64 	%rd94, %rd93, 32;
	cvt.u64.u32 	%rd95, %r98;
	or.b64  	%rd96, %rd94, %rd95;
	cvt.rn.f64.s64 	%fd1, %rd96;
	mul.f64 	%fd2, %fd1, 0d3BF921FB54442D19;
	cvt.rn.f32.f64 	%f106, %fd2;
	neg.f32 	%f107, %f106;
	setp.lt.s32 	%p14, %r95, 0;
	selp.f32 	%f191, %f107, %f106, %p14;
$L__BB1_10:
	setp.ltu.f32 	%p15, %f11, 0f47CE4780;
	add.s32 	%r100, %r170, 1;
	mul.rn.f32 	%f109, %f191, %f191;
	and.b32  	%r101, %r170, 1;
	setp.eq.b32 	%p16, %r101, 1;
	selp.f32 	%f110, %f191, 0f3F800000, %p16;
	fma.rn.f32 	%f111, %f109, %f110, 0f00000000;
	fma.rn.f32 	%f112, %f109, 0f37CBAC00, 0fBAB607ED;
	selp.f32 	%f113, 0fB94D4153, %f112, %p16;
	selp.f32 	%f114, 0f3C0885E4, 0f3D2AAABB, %p16;
	fma.rn.f32 	%f115, %f113, %f109, %f114;
	selp.f32 	%f116, 0fBE2AAAA8, 0fBEFFFFFF, %p16;
	fma.rn.f32 	%f117, %f115, %f109, %f116;
	fma.rn.f32 	%f118, %f117, %f111, %f110;
	and.b32  	%r102, %r100, 2;
	setp.eq.s32 	%p17, %r102, 0;
	mov.f32 	%f119, 0f00000000;
	sub.f32 	%f120, %f119, %f118;
	selp.f32 	%f121, %f118, %f120, %p17;
	mul.f32 	%f122, %f1, %f121;
	mul.f32 	%f15, %f3, %f122;
	@%p15 bra 	$L__BB1_18;
	setp.neu.f32 	%p18, %f11, 0f7F800000;
	@%p18 bra 	$L__BB1_13;
	mov.f32 	%f125, 0f00000000;
	mul.rn.f32 	%f192, %f9, %f125;
	mov.b32 	%r174, 0;
	bra.uni 	$L__BB1_18;
$L__BB1_13:
	mov.b32 	%r18, %f9;
	shl.b32 	%r104, %r18, 8;
	or.b32  	%r19, %r104, -2147483648;
	mov.b64 	%rd141, 0;
	mov.b32 	%r171, 0;
	mov.u64 	%rd139, __cudart_i2opi_f;
	mov.u64 	%rd140, %rd1;
$L__BB1_14:
	.pragma "nounroll";
	ld.global.nc.u32 	%r105, [%rd139];
	mad.wide.u32 	%rd99, %r105, %r19, %rd141;
	shr.u64 	%rd141, %rd99, 32;
	st.local.u32 	[%rd140], %rd99;
	add.s32 	%r171, %r171, 1;
	add.s64 	%rd140, %rd140, 4;
	add.s64 	%rd139, %rd139, 4;
	setp.ne.s32 	%p19, %r171, 6;
	@%p19 bra 	$L__BB1_14;
	shr.u32 	%r106, %r18, 23;
	st.local.u32 	[%rd1+24], %rd141;
	and.b32  	%r22, %r106, 31;
	and.b32  	%r107, %r106, 224;
	add.s32 	%r108, %r107, -128;
	shr.u32 	%r109, %r108, 5;
	mul.wide.u32 	%rd100, %r109, 4;
	sub.s64 	%rd20, %rd1, %rd100;
	ld.local.u32 	%r172, [%rd20+24];
	ld.local.u32 	%r173, [%rd20+20];
	setp.eq.s32 	%p20, %r22, 0;
	@%p20 bra 	$L__BB1_17;
	shf.l.wrap.b32 	%r172, %r173, %r172, %r22;
	ld.local.u32 	%r110, [%rd20+16];
	shf.l.wrap.b32 	%r173, %r110, %r173, %r22;
$L__BB1_17:
	shr.u32 	%r111, %r172, 30;
	shf.l.wrap.b32 	%r112, %r173, %r172, 2;
	shl.b32 	%r113, %r173, 2;
	shr.u32 	%r114, %r112, 31;
	add.s32 	%r115, %r114, %r111;
	neg.s32 	%r116, %r115;
	setp.lt.s32 	%p21, %r18, 0;
	selp.b32 	%r174, %r116, %r115, %p21;
	xor.b32  	%r117, %r112, %r18;
	shr.s32 	%r118, %r112, 31;
	xor.b32  	%r119, %r118, %r112;
	xor.b32  	%r120, %r118, %r113;
	cvt.u64.u32 	%rd101, %r119;
	shl.b64 	%rd102, %rd101, 32;
	cvt.u64.u32 	%rd103, %r120;
	or.b64  	%rd104, %rd102, %rd103;
	cvt.rn.f64.s64 	%fd3, %rd104;
	mul.f64 	%fd4, %fd3, 0d3BF921FB54442D19;
	cvt.rn.f32.f64 	%f123, %fd4;
	neg.f32 	%f124, %f123;
	setp.lt.s32 	%p22, %r117, 0;
	selp.f32 	%f192, %f124, %f123, %p22;
$L__BB1_18:
	ld.param.u64 	%rd131, [_Z10update_veliiiiifffPfS_S_S_S_S_S_S_S_S_S__param_10];
	ld.param.u64 	%rd130, [_Z10update_veliiiiifffPfS_S_S_S_S_S_S_S_S_S__param_9];
	mul.rn.f32 	%f126, %f192, %f192;
	and.b32  	%r122, %r174, 1;
	setp.eq.b32 	%p23, %r122, 1;
	selp.f32 	%f127, 0f3F800000, %f192, %p23;
	fma.rn.f32 	%f128, %f126, %f127, 0f00000000;
	fma.rn.f32 	%f129, %f126, 0f37CBAC00, 0fBAB607ED;
	selp.f32 	%f130, %f129, 0fB94D4153, %p23;
	selp.f32 	%f131, 0f3D2AAABB, 0f3C0885E4, %p23;
	fma.rn.f32 	%f132, %f130, %f126, %f131;
	selp.f32 	%f133, 0fBEFFFFFF, 0fBE2AAAA8, %p23;
	fma.rn.f32 	%f134, %f132, %f126, %f133;
	fma.rn.f32 	%f135, %f134, %f128, %f127;
	and.b32  	%r123, %r174, 2;
	setp.eq.s32 	%p24, %r123, 0;
	mov.f32 	%f136, 0f00000000;
	sub.f32 	%f137, %f136, %f135;
	selp.f32 	%f138, %f135, %f137, %p24;
	mul.f32 	%f139, %f2, %f138;
	mul.f32 	%f140, %f4, %f139;
	sub.f32 	%f141, %f15, %f140;
	mul.f32 	%f142, %f8, %f141;
	sub.f32 	%f143, %f7, %f142;
	cvta.to.global.u64 	%rd105, %rd131;
	add.s64 	%rd107, %rd105, %rd51;
	st.global.f32 	[%rd107], %f143;
	ld.global.f32 	%f144, [%rd2];
	ld.global.f32 	%f145, [%rd3];
	mul.f32 	%f146, %f144, %f145;
	cvta.to.global.u64 	%rd108, %rd130;
	add.s64 	%rd109, %rd108, %rd51;
	ld.global.f32 	%f147, [%rd109];
	mul.f32 	%f19, %f146, %f147;
	ld.global.f32 	%f148, [%rd4];
	ld.global.f32 	%f149, [%rd5];
	mul.f32 	%f20, %f148, %f149;
	ld.global.f32 	%f21, [%rd6];
	mul.f32 	%f150, %f21, 0f3F22F983;
	cvt.rni.s32.f32 	%r182, %f150;
	cvt.rn.f32.s32 	%f151, %r182;
	fma.rn.f32 	%f152, %f151, 0fBFC90FDA, %f21;
	fma.rn.f32 	%f153, %f151, 0fB3A22168, %f152;
	fma.rn.f32 	%f194, %f151, 0fA7C234C5, %f153;
	abs.f32 	%f23, %f21;
	setp.ltu.f32 	%p25, %f23, 0f47CE4780;
	mov.u32 	%r178, %r182;
	mov.f32 	%f193, %f194;
	@%p25 bra 	$L__BB1_26;
	setp.neu.f32 	%p26, %f23, 0f7F800000;
	@%p26 bra 	$L__BB1_21;
	mov.f32 	%f156, 0f00000000;
	mul.rn.f32 	%f193, %f21, %f156;
	mov.b32 	%r178, 0;
	bra.uni 	$L__BB1_26;
$L__BB1_21:
	mov.b32 	%r32, %f21;
	shl.b32 	%r125, %r32, 8;
	or.b32  	%r33, %r125, -2147483648;
	mov.b64 	%rd144, 0;
	mov.b32 	%r175, 0;
	mov.u64 	%rd142, __cudart_i2opi_f;
	mov.u64 	%rd143, %rd1;
$L__BB1_22:
	.pragma "nounroll";
	ld.global.nc.u32 	%r126, [%rd142];
	mad.wide.u32 	%rd112, %r126, %r33, %rd144;
	shr.u64 	%rd144, %rd112, 32;
	st.local.u32 	[%rd143], %rd112;
	add.s32 	%r175, %r175, 1;
	add.s64 	%rd143, %rd143, 4;
	add.s64 	%rd142, %rd142, 4;
	setp.ne.s32 	%p27, %r175, 6;
	@%p27 bra 	$L__BB1_22;
	shr.u32 	%r127, %r32, 23;
	st.local.u32 	[%rd1+24], %rd144;
	and.b32  	%r36, %r127, 31;
	and.b32  	%r128, %r127, 224;
	add.s32 	%r129, %r128, -128;
	shr.u32 	%r130, %r129, 5;
	mul.wide.u32 	%rd113, %r130, 4;
	sub.s64 	%rd27, %rd1, %rd113;
	ld.local.u32 	%r176, [%rd27+24];
	ld.local.u32 	%r177, [%rd27+20];
	setp.eq.s32 	%p28, %r36, 0;
	@%p28 bra 	$L__BB1_25;
	shf.l.wrap.b32 	%r176, %r177, %r176, %r36;
	ld.local.u32 	%r131, [%rd27+16];
	shf.l.wrap.b32 	%r177, %r131, %r177, %r36;
$L__BB1_25:
	shr.u32 	%r132, %r176, 30;
	shf.l.wrap.b32 	%r133, %r177, %r176, 2;
	shl.b32 	%r134, %r177, 2;
	shr.u32 	%r135, %r133, 31;
	add.s32 	%r136, %r135, %r132;
	neg.s32 	%r137, %r136;
	setp.lt.s32 	%p29, %r32, 0;
	selp.b32 	%r178, %r137, %r136, %p29;
	xor.b32  	%r138, %r133, %r32;
	shr.s32 	%r139, %r133, 31;
	xor.b32  	%r140, %r139, %r133;
	xor.b32  	%r141, %r139, %r134;
	cvt.u64.u32 	%rd114, %r140;
	shl.b64 	%rd115, %rd114, 32;
	cvt.u64.u32 	%rd116, %r141;
	or.b64  	%rd117, %rd115, %rd116;
	cvt.rn.f64.s64 	%fd5, %rd117;
	mul.f64 	%fd6, %fd5, 0d3BF921FB54442D19;
	cvt.rn.f32.f64 	%f154, %fd6;
	neg.f32 	%f155, %f154;
	setp.lt.s32 	%p30, %r138, 0;
	selp.f32 	%f193, %f155, %f154, %p30;
$L__BB1_26:
	setp.ltu.f32 	%p31, %f23, 0f47CE4780;
	mul.rn.f32 	%f157, %f193, %f193;
	and.b32  	%r143, %r178, 1;
	setp.eq.b32 	%p32, %r143, 1;
	selp.f32 	%f158, 0f3F800000, %f193, %p32;
	fma.rn.f32 	%f159, %f157, %f158, 0f00000000;
	fma.rn.f32 	%f160, %f157, 0f37CBAC00, 0fBAB607ED;
	selp.f32 	%f161, %f160, 0fB94D4153, %p32;
	selp.f32 	%f162, 0f3D2AAABB, 0f3C0885E4, %p32;
	fma.rn.f32 	%f163, %f161, %f157, %f162;
	selp.f32 	%f164, 0fBEFFFFFF, 0fBE2AAAA8, %p32;
	fma.rn.f32 	%f165, %f163, %f157, %f164;
	fma.rn.f32 	%f166, %f165, %f159, %f158;
	and.b32  	%r144, %r178, 2;
	setp.eq.s32 	%p33, %r144, 0;
	mov.f32 	%f167, 0f00000000;
	sub.f32 	%f168, %f167, %f166;
	selp.f32 	%f169, %f166, %f168, %p33;
	mul.f32 	%f170, %f1, %f169;
	mul.f32 	%f27, %f6, %f170;
	@%p31 bra 	$L__BB1_34;
	setp.neu.f32 	%p34, %f23, 0f7F800000;
	@%p34 bra 	$L__BB1_29;
	mov.f32 	%f173, 0f00000000;
	mul.rn.f32 	%f194, %f21, %f173;
	mov.b32 	%r182, 0;
	bra.uni 	$L__BB1_34;
$L__BB1_29:
	mov.b32 	%r45, %f21;
	shl.b32 	%r146, %r45, 8;
	or.b32  	%r46, %r146, -2147483648;
	mov.b64 	%rd147, 0;
	mov.b32 	%r179, 0;
	mov.u64 	%rd145, __cudart_i2opi_f;
	mov.u64 	%rd146, %rd1;
$L__BB1_30:
	.pragma "nounroll";
	ld.global.nc.u32 	%r147, [%rd145];
	mad.wide.u32 	%rd120, %r147, %r46, %rd147;
	shr.u64 	%rd147, %rd120, 32;
	st.local.u32 	[%rd146], %rd120;
	add.s32 	%r179, %r179, 1;
	add.s64 	%rd146, %rd146, 4;
	add.s64 	%rd145, %rd145, 4;
	setp.ne.s32 	%p35, %r179, 6;
	@%p35 bra 	$L__BB1_30;
	shr.u32 	%r148, %r45, 23;
	st.local.u32 	[%rd1+24], %rd147;
	and.b32  	%r49, %r148, 31;
	and.b32  	%r149, %r148, 224;
	add.s32 	%r150, %r149, -128;
	shr.u32 	%r151, %r150, 5;
	mul.wide.u32 	%rd121, %r151, 4;
	sub.s64 	%rd34, %rd1, %rd121;
	ld.local.u32 	%r180, [%rd34+24];
	ld.local.u32 	%r181, [%rd34+20];
	setp.eq.s32 	%p36, %r49, 0;
	@%p36 bra 	$L__BB1_33;
	shf.l.wrap.b32 	%r180, %r181, %r180, %r49;
	ld.local.u32 	%r152, [%rd34+16];
	shf.l.wrap.b32 	%r181, %r152, %r181, %r49;
$L__BB1_33:
	shr.u32 	%r153, %r180, 30;
	shf.l.wrap.b32 	%r154, %r181, %r180, 2;
	shl.b32 	%r155, %r181, 2;
	shr.u32 	%r156, %r154, 31;
	add.s32 	%r157, %r156, %r153;
	neg.s32 	%r158, %r157;
	setp.lt.s32 	%p37, %r45, 0;
	selp.b32 	%r182, %r158, %r157, %p37;
	xor.b32  	%r159, %r154, %r45;
	shr.s32 	%r160, %r154, 31;
	xor.b32  	%r161, %r160, %r154;
	xor.b32  	%r162, %r160, %r155;
	cvt.u64.u32 	%rd122, %r161;
	shl.b64 	%rd123, %rd122, 32;
	cvt.u64.u32 	%rd124, %r162;
	or.b64  	%rd125, %rd123, %rd124;
	cvt.rn.f64.s64 	%fd7, %rd125;
	mul.f64 	%fd8, %fd7, 0d3BF921FB54442D19;
	cvt.rn.f32.f64 	%f171, %fd8;
	neg.f32 	%f172, %f171;
	setp.lt.s32 	%p38, %r159, 0;
	selp.f32 	%f194, %f172, %f171, %p38;
$L__BB1_34:
	ld.param.u64 	%rd132, [_Z10update_veliiiiifffPfS_S_S_S_S_S_S_S_S_S__param_11];
	add.s32 	%r164, %r182, 1;
	mul.rn.f32 	%f174, %f194, %f194;
	and.b32  	%r165, %r182, 1;
	setp.eq.b32 	%p39, %r165, 1;
	selp.f32 	%f175, %f194, 0f3F800000, %p39;
	fma.rn.f32 	%f176, %f174, %f175, 0f00000000;
	fma.rn.f32 	%f177, %f174, 0f37CBAC00, 0fBAB607ED;
	selp.f32 	%f178, 0fB94D4153, %f177, %p39;
	selp.f32 	%f179, 0f3C0885E4, 0f3D2AAABB, %p39;
	fma.rn.f32 	%f180, %f178, %f174, %f179;
	selp.f32 	%f181, 0fBE2AAAA8, 0fBEFFFFFF, %p39;
	fma.rn.f32 	%f182, %f180, %f174, %f181;
	fma.rn.f32 	%f183, %f182, %f176, %f175;
	and.b32  	%r166, %r164, 2;
	setp.eq.s32 	%p40, %r166, 0;
	mov.f32 	%f184, 0f00000000;
	sub.f32 	%f185, %f184, %f183;
	selp.f32 	%f186, %f183, %f185, %p40;
	mul.f32 	%f187, %f2, %f186;
	fma.rn.f32 	%f188, %f5, %f187, %f27;
	mul.f32 	%f189, %f20, %f188;
	sub.f32 	%f190, %f19, %f189;
	cvta.to.global.u64 	%rd126, %rd132;
	add.s64 	%rd128, %rd126, %rd51;
	st.global.f32 	[%rd128], %f190;
$L__BB1_35:
	ret;

}
	// .globl	_Z13update_stressiiiifffPfS_S_S_S_iS_S_S_S_S_S_S_S_S_S_S_S_S_S_S_iiiib
.visible .entry _Z13update_stressiiiifffPfS_S_S_S_iS_S_S_S_S_S_S_S_S_S_S_S_S_S_S_iiiib(
	.param .u32 _Z13update_stressiiiifffPfS_S_S_S_iS_S_S_S_S_S_S_S_S_S_S_S_S_S_S_iiiib_param_0,
	.param .u32 _Z13update_stressiiiifffPfS_S_S_S_iS_S_S_S_S_S_S_S_S_S_S_S_S_S_S_iiiib_param_1,
	.param .u32 _Z13update_stressiiiifffPfS_S_S_S_iS_S_S_S_S_S_S_S_S_S_S_S_S_S_S_iiiib_param_2,
	.param .u32 _Z13update_stressiiiifffPfS_S_S_S_iS_S_S_S_S_S_S_S_S_S_S_S_S_S_S_iiiib_param_3,
	.param .f32 _Z13update_stressiiiifffPfS_S_S_S_iS_S_S_S_S_S_S_S_S_S_S_S_S_S_S_iiiib_param_4,
	.param .f32 _Z13update_stressiiiifffPfS_S_S_S_iS_S_S_S_S_S_S_S_S_S_S_S_S_S_S_iiiib_param_5,
	.param .f32 _Z13update_stressiiiifffPfS_S_S_S_iS_S_S_S_S_S_S_S_S_S_S_S_S_S_S_iiiib_param_6,
	.param .u64 .ptr .align 1 _Z13update_stressiiiifffPfS_S_S_S_iS_S_S_S_S_S_S_S_S_S_S_S_S_S_S_iiiib_param_7,
	.param .u64 .ptr .align 1 _Z13update_stressiiiifffPfS_S_S_S_iS_S_S_S_S_S_S_S_S_S_S_S_S_S_S_iiiib_param_8,
	.param .u64 .ptr .align 1 _Z13update_stressiiiifffPfS_S_S_S_iS_S_S_S_S_S_S_S_S_S_S_S_S_S_S_iiiib_param_9,
	.param .u64 .ptr .align 1 _Z13update_stressiiiifffPfS_S_S_S_iS_S_S_S_S_S_S_S_S_S_S_S_S_S_S_iiiib_param_10,
	.param .u64 .ptr .align 1 _Z13update_stressiiiifffPfS_S_S_S_iS_S_S_S_S_S_S_S_S_S_S_S_S_S_S_iiiib_param_11,
	.param .u32 _Z13update_stressiiiifffPfS_S_S_S_iS_S_S_S_S_S_S_S_S_S_S_S_S_S_S_iiiib_param_12,
	.param .u64 .ptr .align 1 _Z13update_stressiiiifffPfS_S_S_S_iS_S_S_S_S_S_S_S_S_S_S_S_S_S_S_iiiib_param_13,
	.param .u64 .ptr .align 1 _Z13update_stressiiiifffPfS_S_S_S_iS_S_S_S_S_S_S_S_S_S_S_S_S_S_S_iiiib_param_14,
	.param .u64 .ptr .align 1 _Z13update_stressiiiifffPfS_S_S_S_iS_S_S_S_S_S_S_S_S_S_S_S_S_S_S_iiiib_param_15,
	.param .u64 .ptr .align 1 _Z13update_stressiiiifffPfS_S_S_S_iS_S_S_S_S_S_S_S_S_S_S_S_S_S_S_iiiib_param_16,
	.param .u64 .ptr .align 1 _Z13update_stressiiiifffPfS_S_S_S_iS_S_S_S_S_S_S_S_S_S_S_S_S_S_S_iiiib_param_17,
	.param .u64 .ptr .align 1 _Z13update_stressiiiifffPfS_S_S_S_iS_S_S_S_S_S_S_S_S_S_S_S_S_S_S_iiiib_param_18,
	.param .u64 .ptr .align 1 _Z13update_stressiiiifffPfS_S_S_S_iS_S_S_S_S_S_S_S_S_S_S_S_S_S_S_iiiib_param_19,
	.param .u64 .ptr .align 1 _Z13update_stressiiiifffPfS_S_S_S_iS_S_S_S_S_S_S_S_S_S_S_S_S_S_S_iiiib_param_20,
	.param .u64 .ptr .align 1 _Z13update_stressiiiifffPfS_S_S_S_iS_S_S_S_S_S_S_S_S_S_S_S_S_S_S_iiiib_param_21,
	.param .u64 .ptr .align 1 _Z13update_stressiiiifffPfS_S_S_S_iS_S_S_S_S_S_S_S_S_S_S_S_S_S_S_iiiib_param_22,
	.param .u64 .ptr .align 1 _Z13update_stressiiiifffPfS_S_S_S_iS_S_S_S_S_S_S_S_S_S_S_S_S_S_S_iiiib_param_23,
	.param .u64 .ptr .align 1 _Z13update_stressiiiifffPfS_S_S_S_iS_S_S_S_S_S_S_S_S_S_S_S_S_S_S_iiiib_param_24,
	.param .u64 .ptr .align 1 _Z13update_stressiiiifffPfS_S_S_S_iS_S_S_S_S_S_S_S_S_S_S_S_S_S_S_iiiib_param_25,
	.param .u64 .ptr .align 1 _Z13update_stressiiiifffPfS_S_S_S_iS_S_S_S_S_S_S_S_S_S_S_S_S_S_S_iiiib_param_26,
	.param .u64 .ptr .align 1 _Z13update_stressiiiifffPfS_S_S_S_iS_S_S_S_S_S_S_S_S_S_S_S_S_S_S_iiiib_param_27,
	.param .u32 _Z13update_stressiiiifffPfS_S_S_S_iS_S_S_S_S_S_S_S_S_S_S_S_S_S_S_iiiib_param_28,
	.param .u32 _Z13update_stressiiiifffPfS_S_S_S_iS_S_S_S_S_S_S_S_S_S_S_S_S_S_S_iiiib_param_29,
	.param .u32 _Z13update_stressiiiifffPfS_S_S_S_iS_S_S_S_S_S_S_S_S_S_S_S_S_S_S_iiiib_param_30,
	.param .u32 _Z13update_stressiiiifffPfS_S_S_S_iS_S_S_S_S_S_S_S_S_S_S_S_S_S_S_iiiib_param_31,
	.param .u8 _Z13update_stressiiiifffPfS_S_S_S_iS_S_S_S_S_S_S_S_S_S_S_S_S_S_S_iiiib_param_32
)
{
	.local .align 4 .b8 	__local_depot2[28];
	.reg .b64 	%SP;
	.reg .b64 	%SPL;
	.reg .pred 	%p<80>;
	.reg .b16 	%rs<2>;
	.reg .b32 	%r<367>;
	.reg .b32 	%f<358>;
	.reg .b64 	%rd<263>;
	.reg .b64 	%fd<62>;

	mov.u64 	%SPL, __local_depot2;
	ld.param.u32 	%r120, [_Z13update_stressiiiifffPfS_S_S_S_iS_S_S_S_S_S_S_S_S_S_S_S_S_S_S_iiiib_param_2];
	ld.param.u32 	%r121, [_Z13update_stressiiiifffPfS_S_S_S_iS_S_S_S_S_S_S_S_S_S_S_S_S_S_S_iiiib_param_3];
	ld.param.f32 	%f64, [_Z13update_stressiiiifffPfS_S_S_S_iS_S_S_S_S_S_S_S_S_S_S_S_S_S_S_iiiib_param_4];
	ld.param.f32 	%f65, [_Z13update_stressiiiifffPfS_S_S_S_iS_S_S_S_S_S_S_S_S_S_S_S_S_S_S_iiiib_param_5];
	ld.param.f32 	%f66, [_Z13update_stressiiiifffPfS_S_S_S_iS_S_S_S_S_S_S_S_S_S_S_S_S_S_S_iiiib_param_6];
	ld.param.u64 	%rd71, [_Z13update_stressiiiifffPfS_S_S_S_iS_S_S_S_S_S_S_S_S_S_S_S_S_S_S_iiiib_param_9];
	ld.param.u64 	%rd72, [_Z13update_stressiiiifffPfS_S_S_S_iS_S_S_S_S_S_S_S_S_S_S_S_S_S_S_iiiib_param_10];
	ld.param.u64 	%rd73, [_Z13update_stressiiiifffPfS_S_S_S_iS_S_S_S_S_S_S_S_S_S_S_S_S_S_S_iiiib_param_11];
	ld.param.u32 	%r122, [_Z13update_stressiiiifffPfS_S_S_S_iS_S_S_S_S_S_S_S_S_S_S_S_S_S_S_iiiib_param_12];
	ld.param.u64 	%rd78, [_Z13update_stressiiiifffPfS_S_S_S_iS_S_S_S_S_S_S_S_S_S_S_S_S_S_S_iiiib_param_17];
	ld.param.u64 	%rd79, [_Z13update_stressiiiifffPfS_S_S_S_iS_S_S_S_S_S_S_S_S_S_S_S_S_S_S_iiiib_param_18];
	ld.param.u64 	%rd80, [_Z13update_stressiiiifffPfS_S_S_S_iS_S_S_S_S_S_S_S_S_S_S_S_S_S_S_iiiib_param_19];
	ld.param.u64 	%rd81, [_Z13update_stressiiiifffPfS_S_S_S_iS_S_S_S_S_S_S_S_S_S_S_S_S_S_S_iiiib_param_20];
	ld.param.u64 	%rd82, [_Z13update_stressiiiifffPfS_S_S_S_iS_S_S_S_S_S_S_S_S_S_S_S_S_S_S_iiiib_param_21];
	ld.param.u64 	%rd83, [_Z13update_stressiiiifffPfS_S_S_S_iS_S_S_S_S_S_S_S_S_S_S_S_S_S_S_iiiib_param_22];
	ld.param.u64 	%rd84, [_Z13update_stressiiiifffPfS_S_S_S_iS_S_S_S_S_S_S_S_S_S_S_S_S_S_S_iiiib_param_23];
	ld.param.u64 	%rd85, [_Z13update_stressiiiifffPfS_S_S_S_iS_S_S_S_S_S_S_S_S_S_S_S_S_S_S_iiiib_param_24];
	ld.param.u64 	%rd87, [_Z13update_stressiiiifffPfS_S_S_S_iS_S_S_S_S_S_S_S_S_S_S_S_S_S_S_iiiib_param_25];
	ld.param.u64 	%rd88, [_Z13update_stressiiiifffPfS_S_S_S_iS_S_S_S_S_S_S_S_S_S_S_S_S_S_S_iiiib_param_26];
	ld.param.u64 	%rd86, [_Z13update_stressiiiifffPfS_S_S_S_iS_S_S_S_S_S_S_S_S_S_S_S_S_S_S_iiiib_param_27];
	ld.param.u32 	%r123, [_Z13update_stressiiiifffPfS_S_S_S_iS_S_S_S_S_S_S_S_S_S_S_S_S_S_S_iiiib_param_28];
	ld.param.u32 	%r124, [_Z13update_stressiiiifffPfS_S_S_S_iS_S_S_S_S_S_S_S_S_S_S_S_S_S_S_iiiib_param_29];
	ld.param.u32 	%r125, [_Z13update_stressiiiifffPfS_S_S_S_iS_S_S_S_S_S_S_S_S_S_S_S_S_S_S_iiiib_param_30];
	ld.param.u32 	%r126, [_Z13update_stressiiiifffPfS_S_S_S_iS_S_S_S_S_S_S_S_S_S_S_S_S_S_S_iiiib_param_31];
	ld.param.s8 	%rs1, [_Z13update_stressiiiifffPfS_S_S_S_iS_S_S_S_S_S_S_S_S_S_S_S_S_S_S_iiiib_param_32];
	cvta.to.global.u64 	%rd1, %rd87;
	cvta.to.global.u64 	%rd2, %rd88;
	add.u64 	%rd3, %SPL, 0;
	mov.u32 	%r127, %tid.x;
	mov.u32 	%r128, %ntid.x;
	mov.u32 	%r129, %ctaid.x;
	mad.lo.s32 	%r130, %r128, %r129, %r127;
	div.s32 	%r2, %r130, %r121;
	mul.lo.s32 	%r131, %r2, %r121;
	sub.s32 	%r3, %r130, %r131;
	div.rn.f32 	%f1, %f64, %f65;
	div.rn.f32 	%f2, %f64, %f66;
	setp.lt.s32 	%p1, %r130, 4;
	mul.lo.s32 	%r132, %r121, %r120;
	add.s32 	%r134, %r132, -4;
	setp.ge.s32 	%p2, %r130, %r134;
	or.pred  	%p3, %p1, %p2;
	@%p3 bra 	$L__BB2_78;
	sub.s32 	%r135, 1, %r126;
	mul.lo.s32 	%r136, %r135, %r124;
	add.s32 	%r137, %r123, %r122;
	sub.s32 	%r4, %r136, %r137;
	add.s32 	%r5, %r125, %r122;
	setp.eq.s16 	%p4, %rs1, 0;
	@%p4 bra 	$L__BB2_11;
	add.s32 	%r138, %r4, %r2;
	sub.s32 	%r139, %r3, %r5;
	mul.lo.s32 	%r140, %r138, %r138;
	mad.lo.s32 	%r6, %r139, %r139, %r140;
	setp.gt.u32 	%p5, %r6, 225;
	@%p5 bra 	$L__BB2_10;
	setp.lt.u32 	%p6, %r6, 17;
	mov.f32 	%f348, 0f00000000;
	mov.f32 	%f349, %f348;
	@%p6 bra 	$L__BB2_12;
	cvt.rn.f32.u32 	%f68, %r6;
	sqrt.rn.f32 	%f69, %f68;
	add.f32 	%f70, %f69, 0fC0800000;
	cvt.f64.f32 	%fd8, %f70;
	mul.f64 	%fd9, %fd8, 0d4010000000000000;
	div.rn.f64 	%fd10, %fd9, 0d4046000000000000;
	mul.f64 	%fd1, %fd10, 0d400921FB542FE938;
	abs.f64 	%fd2, %fd1;
	setp.neu.f64 	%p7, %fd2, 0d7FF0000000000000;
	@%p7 bra 	$L__BB2_6;
	mov.f64 	%fd16, 0d0000000000000000;
	mul.rn.f64 	%fd61, %fd1, %fd16;
	mov.b32 	%r334, 1;
	bra.uni 	$L__BB2_9;
$L__BB2_6:
	mul.f64 	%fd11, %fd1, 0d3FE45F306DC9C883;
	cvt.rni.s32.f64 	%r333, %fd11;
	cvt.rn.f64.s32 	%fd12, %r333;
	fma.rn.f64 	%fd13, %fd12, 0dBFF921FB54442D18, %fd1;
	fma.rn.f64 	%fd14, %fd12, 0dBC91A62633145C00, %fd13;
	fma.rn.f64 	%fd61, %fd12, 0dB97B839A252049C0, %fd14;
	setp.ltu.f64 	%p8, %fd2, 0d41E0000000000000;
	@%p8 bra 	$L__BB2_8;
	{ // callseq 0, 0
	.param .b64 param0;
	st.param.f64 	[param0], %fd1;
	.param .align 16 .b8 retval0[16];
	call.uni (retval0), 
	__internal_trig_reduction_slowpathd, 
	(
	param0
	);
	ld.param.f64 	%fd61, [retval0];
	ld.param.b32 	%r333, [retval0+8];
	} // callseq 0
$L__BB2_8:
	add.s32 	%r334, %r333, 1;
$L__BB2_9:
	shl.b32 	%r143, %r334, 6;
	cvt.u64.u32 	%rd93, %r143;
	and.b64  	%rd94, %rd93, 64;
	mov.u64 	%rd95, __cudart_sin_cos_coeffs;
	add.s64 	%rd96, %rd95, %rd94;
	mul.rn.f64 	%fd17, %fd61, %fd61;
	and.b32  	%r144, %r334, 1;
	setp.eq.b32 	%p9, %r144, 1;
	selp.f64 	%fd18, 0dBDA8FF8320FD8164, 0d3DE5DB65F9785EBA, %p9;
	ld.global.nc.v2.f64 	{%fd19, %fd20}, [%rd96];
	fma.rn.f64 	%fd21, %fd18, %fd17, %fd19;
	fma.rn.f64 	%fd22, %fd21, %fd17, %fd20;
	ld.global.nc.v2.f64 	{%fd23, %fd24}, [%rd96+16];
	fma.rn.f64 	%fd25, %fd22, %fd17, %fd23;
	fma.rn.f64 	%fd26, %fd25, %fd17, %fd24;
	ld.global.nc.v2.f64 	{%fd27, %fd28}, [%rd96+32];
	fma.rn.f64 	%fd29, %fd26, %fd17, %fd27;
	fma.rn.f64 	%fd30, %fd29, %fd17, %fd28;
	fma.rn.f64 	%fd31, %fd30, %fd61, %fd61;
	fma.rn.f64 	%fd32, %fd30, %fd17, 0d3FF0000000000000;
	selp.f64 	%fd33, %fd32, %fd31, %p9;
	and.b32  	%r145, %r334, 2;
	setp.eq.s32 	%p10, %r145, 0;
	mov.f64 	%fd34, 0d0000000000000000;
	sub.f64 	%fd35, %fd34, %fd33;
	selp.f64 	%fd36, %fd33, %fd35, %p10;
	mov.f64 	%fd37, 0d3FF0000000000000;
	sub.f64 	%fd38, %fd37, %fd36;
	mul.f64 	%fd39, %fd38, 0d3FE0000000000000;
	mul.wide.u32 	%rd97, %r130, 4;
	add.s64 	%rd98, %rd2, %rd97;
	ld.global.f32 	%f71, [%rd98];
	cvt.f64.f32 	%fd40, %f71;
	mul.f64 	%fd41, %fd39, %fd40;
	cvt.rn.f32.f64 	%f348, %fd41;
	add.s64 	%rd99, %rd1, %rd97;
	ld.global.f32 	%f72, [%rd99];
	cvt.f64.f32 	%fd42, %f72;
	mul.f64 	%fd43, %fd39, %fd42;
	cvt.rn.f32.f64 	%f349, %fd43;
	bra.uni 	$L__BB2_12;
$L__BB2_10:
	mul.wide.u32 	%rd90, %r130, 4;
	add.s64 	%rd91, %rd2, %rd90;
	ld.global.f32 	%f348, [%rd91];
	add.s64 	%rd92, %rd1, %rd90;
	ld.global.f32 	%f349, [%rd92];
	bra.uni 	$L__BB2_12;
$L__BB2_11:
	mul.wide.u32 	%rd100, %r130, 4;
	add.s64 	%rd101, %rd2, %rd100;
	ld.global.f32 	%f348, [%rd101];
	add.s64 	%rd102, %rd1, %rd100;
	ld.global.f32 	%f349, [%rd102];
$L__BB2_12:
	add.s32 	%r146, %r120, -4;
	setp.ge.s32 	%p11, %r2, %r146;
	min.s32 	%r147, %r2, %r3;
	setp.lt.s32 	%p12, %r147, 4;
	add.s32 	%r148, %r121, -4;
	setp.ge.s32 	%p13, %r3, %r148;
	or.pred  	%p14, %p11, %p13;
	or.pred  	%p15, %p14, %p12;
	@%p15 bra 	$L__BB2_78;
	ld.param.u64 	%rd236, [_Z13update_stressiiiifffPfS_S_S_S_iS_S_S_S_S_S_S_S_S_S_S_S_S_S_S_iiiib_param_14];
	ld.param.u64 	%rd234, [_Z13update_stressiiiifffPfS_S_S_S_iS_S_S_S_S_S_S_S_S_S_S_S_S_S_S_iiiib_param_8];
	ld.param.u64 	%rd233, [_Z13update_stressiiiifffPfS_S_S_S_iS_S_S_S_S_S_S_S_S_S_S_S_S_S_S_iiiib_param_7];
	cvta.to.global.u64 	%rd103, %rd234;
	cvta.to.global.u64 	%rd104, %rd233;
	ld.const.f32 	%f73, [c];
	mul.wide.u32 	%rd105, %r130, 4;
	add.s64 	%rd106, %rd104, %rd105;
	ld.global.f32 	%f74, [%rd106];
	sub.s32 	%r149, %r130, %r121;
	mul.wide.s32 	%rd107, %r149, 4;
	add.s64 	%rd108, %rd104, %rd107;
	ld.global.f32 	%f75, [%rd108];
	sub.f32 	%f76, %f74, %f75;
	fma.rn.f32 	%f77, %f73, %f76, 0f00000000;
	add.s32 	%r150, %r130, -1;
	mul.wide.u32 	%rd109, %r150, 4;
	add.s64 	%rd110, %rd104, %rd109;
	ld.global.f32 	%f78, [%rd110];
	sub.f32 	%f79, %f74, %f78;
	fma.rn.f32 	%f80, %f73, %f79, 0f00000000;
	add.s64 	%rd111, %rd103, %rd105;
	ld.global.f32 	%f81, [%rd111];
	add.s64 	%rd112, %rd103, %rd109;
	ld.global.f32 	%f82, [%rd112];
	sub.f32 	%f83, %f81, %f82;
	fma.rn.f32 	%f84, %f73, %f83, 0f00000000;
	add.s64 	%rd113, %rd103, %rd107;
	ld.global.f32 	%f85, [%rd113];
	sub.f32 	%f86, %f81, %f85;
	fma.rn.f32 	%f87, %f73, %f86, 0f00000000;
	ld.const.f32 	%f88, [c+4];
	add.s32 	%r151, %r121, %r130;
	mul.wide.s32 	%rd114, %r151, 4;
	add.s64 	%rd115, %rd104, %rd114;
	ld.global.f32 	%f89, [%rd115];
	shl.b32 	%r152, %r121, 1;
	sub.s32 	%r153, %r130, %r152;
	mul.wide.s32 	%rd116, %r153, 4;
	add.s64 	%rd117, %rd104, %rd116;
	ld.global.f32 	%f90, [%rd117];
	sub.f32 	%f91, %f89, %f90;
	fma.rn.f32 	%f92, %f88, %f91, %f77;
	ld.global.f32 	%f93, [%rd106+4];
	add.s32 	%r154, %r130, -2;
	mul.wide.u32 	%rd118, %r154, 4;
	add.s64 	%rd119, %rd104, %rd118;
	ld.global.f32 	%f94, [%rd119];
	sub.f32 	%f95, %f93, %f94;
	fma.rn.f32 	%f96, %f88, %f95, %f80;
	ld.global.f32 	%f97, [%rd111+4];
	add.s64 	%rd120, %rd103, %rd118;
	ld.global.f32 	%f98, [%rd120];
	sub.f32 	%f99, %f97, %f98;
	fma.rn.f32 	%f100, %f88, %f99, %f84;
	add.s64 	%rd121, %rd103, %rd114;
	ld.global.f32 	%f101, [%rd121];
	add.s64 	%rd122, %rd103, %rd116;
	ld.global.f32 	%f102, [%rd122];
	sub.f32 	%f103, %f101, %f102;
	fma.rn.f32 	%f104, %f88, %f103, %f87;
	ld.const.f32 	%f105, [c+8];
	add.s32 	%r155, %r151, %r121;
	mul.wide.s32 	%rd123, %r121, 4;
	add.s64 	%rd124, %rd115, %rd123;
	ld.global.f32 	%f106, [%rd124];
	mad.lo.s32 	%r156, %r121, -5, %r155;
	mul.wide.s32 	%rd125, %r156, 4;
	add.s64 	%rd126, %rd104, %rd125;
	ld.global.f32 	%f107, [%rd126];
	sub.f32 	%f108, %f106, %f107;
	fma.rn.f32 	%f109, %f105, %f108, %f92;
	ld.global.f32 	%f110, [%rd106+8];
	add.s32 	%r157, %r130, -3;
	mul.wide.u32 	%rd127, %r157, 4;
	add.s64 	%rd128, %rd104, %rd127;
	ld.global.f32 	%f111, [%rd128];
	sub.f32 	%f112, %f110, %f111;
	fma.rn.f32 	%f113, %f105, %f112, %f96;
	ld.global.f32 	%f114, [%rd111+8];
	add.s64 	%rd129, %rd103, %rd127;
	ld.global.f32 	%f115, [%rd129];
	sub.f32 	%f116, %f114, %f115;
	fma.rn.f32 	%f117, %f105, %f116, %f100;
	add.s64 	%rd130, %rd121, %rd123;
	ld.global.f32 	%f118, [%rd130];
	add.s64 	%rd131, %rd103, %rd125;
	ld.global.f32 	%f119, [%rd131];
	sub.f32 	%f120, %f118, %f119;
	fma.rn.f32 	%f121, %f105, %f120, %f104;
	ld.const.f32 	%f122, [c+12];
	add.s64 	%rd132, %rd124, %rd123;
	ld.global.f32 	%f123, [%rd132];
	shl.b32 	%r158, %r121, 2;
	sub.s32 	%r159, %r130, %r158;
	mul.wide.s32 	%rd133, %r159, 4;
	add.s64 	%rd134, %rd104, %rd133;
	ld.global.f32 	%f124, [%rd134];
	sub.f32 	%f125, %f123, %f124;
	fma.rn.f32 	%f11, %f122, %f125, %f109;
	ld.global.f32 	%f126, [%rd106+12];
	add.s32 	%r160, %r130, -4;
	mul.wide.u32 	%rd135, %r160, 4;
	add.s64 	%rd136, %rd104, %rd135;
	ld.global.f32 	%f127, [%rd136];
	sub.f32 	%f128, %f126, %f127;
	fma.rn.f32 	%f12, %f122, %f128, %f113;
	ld.global.f32 	%f129, [%rd111+12];
	add.s64 	%rd137, %rd103, %rd135;
	ld.global.f32 	%f130, [%rd137];
	sub.f32 	%f131, %f129, %f130;
	fma.rn.f32 	%f13, %f122, %f131, %f117;
	add.s64 	%rd138, %rd130, %rd123;
	ld.global.f32 	%f132, [%rd138];
	add.s64 	%rd139, %rd103, %rd133;
	ld.global.f32 	%f133, [%rd139];
	sub.f32 	%f134, %f132, %f133;
	fma.rn.f32 	%f14, %f122, %f134, %f121;
	cvta.to.global.u64 	%rd140, %rd83;
	mul.wide.u32 	%rd141, %r2, 4;
	add.s64 	%rd4, %rd140, %rd141;
	ld.global.f32 	%f135, [%rd4];
	cvta.to.global.u64 	%rd142, %rd85;
	mul.wide.u32 	%rd143, %r3, 4;
	add.s64 	%rd5, %rd142, %rd143;
	ld.global.f32 	%f136, [%rd5];
	mul.f32 	%f137, %f135, %f136;
	cvta.to.global.u64 	%rd144, %rd236;
	add.s64 	%rd145, %rd144, %rd105;
	ld.global.f32 	%f138, [%rd145];
	mul.f32 	%f15, %f137, %f138;
	cvta.to.global.u64 	%rd146, %rd82;
	add.s64 	%rd6, %rd146, %rd141;
	ld.global.f32 	%f139, [%rd6];
	cvta.to.global.u64 	%rd147, %rd84;
	add.s64 	%rd7, %rd147, %rd143;
	ld.global.f32 	%f140, [%rd7];
	mul.f32 	%f141, %f139, %f140;
	cvta.to.global.u64 	%rd148, %rd73;
	add.s64 	%rd8, %rd148, %rd105;
	ld.global.f32 	%f142, [%rd8];
	mul.f32 	%f143, %f141, %f142;
	mul.f32 	%f144, %f142, %f143;
	fma.rn.f32 	%f145, %f348, 0f40000000, 0f3F800000;
	mul.f32 	%f16, %f145, %f144;
	cvta.to.global.u64 	%rd149, %rd86;
	add.s64 	%rd9, %rd149, %rd105;
	ld.global.f32 	%f17, [%rd9];
	mul.f32 	%f146, %f17, 0f3F22F983;
	cvt.rni.s32.f32 	%r342, %f146;
	cvt.rn.f32.s32 	%f147, %r342;
	fma.rn.f32 	%f148, %f147, 0fBFC90FDA, %f17;
	fma.rn.f32 	%f149, %f147, 0fB3A22168, %f148;
	fma.rn.f32 	%f351, %f147, 0fA7C234C5, %f149;
	abs.f32 	%f19, %f17;
	setp.ltu.f32 	%p16, %f19, 0f47CE4780;
	mov.u32 	%r338, %r342;
	mov.f32 	%f350, %f351;
	@%p16 bra 	$L__BB2_21;
	setp.neu.f32 	%p17, %f19, 0f7F800000;
	@%p17 bra 	$L__BB2_16;
	mov.f32 	%f152, 0f00000000;
	mul.rn.f32 	%f350, %f17, %f152;
	mov.b32 	%r338, 0;
	bra.uni 	$L__BB2_21;
$L__BB2_16:
	mov.b32 	%r13, %f17;
	shl.b32 	%r162, %r13, 8;
	or.b32  	%r14, %r162, -2147483648;
	mov.b64 	%rd241, 0;
	mov.b32 	%r335, 0;
	mov.u64 	%rd239, __cudart_i2opi_f;
	mov.u64 	%rd240, %rd3;
$L__BB2_17:
	.pragma "nounroll";
	ld.global.nc.u32 	%r163, [%rd239];
	mad.wide.u32 	%rd152, %r163, %r14, %rd241;
	shr.u64 	%rd241, %rd152, 32;
	st.local.u32 	[%rd240], %rd152;
	add.s32 	%r335, %r335, 1;
	add.s64 	%rd240, %rd240, 4;
	add.s64 	%rd239, %rd239, 4;
	setp.ne.s32 	%p18, %r335, 6;
	@%p18 bra 	$L__BB2_17;
	shr.u32 	%r164, %r13, 23;
	st.local.u32 	[%rd3+24], %rd241;
	and.b32  	%r17, %r164, 31;
	and.b32  	%r165, %r164, 224;
	add.s32 	%r166, %r165, -128;
	shr.u32 	%r167, %r166, 5;
	mul.wide.u32 	%rd153, %r167, 4;
	sub.s64 	%rd16, %rd3, %rd153;
	ld.local.u32 	%r336, [%rd16+24];
	ld.local.u32 	%r337, [%rd16+20];
	setp.eq.s32 	%p19, %r17, 0;
	@%p19 bra 	$L__BB2_20;
	shf.l.wrap.b32 	%r336, %r337, %r336, %r17;
	ld.local.u32 	%r168, [%rd16+16];
	shf.l.wrap.b32 	%r337, %r168, %r337, %r17;
$L__BB2_20:
	shr.u32 	%r169, %r336, 30;
	shf.l.wrap.b32 	%r170, %r337, %r336, 2;
	shl.b32 	%r171, %r337, 2;
	shr.u32 	%r172, %r170, 31;
	add.s32 	%r173, %r172, %r169;
	neg.s32 	%r174, %r173;
	setp.lt.s32 	%p20, %r13, 0;
	selp.b32 	%r338, %r174, %r173, %p20;
	xor.b32  	%r175, %r170, %r13;
	shr.s32 	%r176, %r170, 31;
	xor.b32  	%r177, %r176, %r170;
	xor.b32  	%r178, %r176, %r171;
	cvt.u64.u32 	%rd154, %r177;
	shl.b64 	%rd155, %rd154, 32;
	cvt.u64.u32 	%rd156, %r178;
	or.b64  	%rd157, %rd155, %rd156;
	cvt.rn.f64.s64 	%fd44, %rd157;
	mul.f64 	%fd45, %fd44, 0d3BF921FB54442D19;
	cvt.rn.f32.f64 	%f150, %fd45;
	neg.f32 	%f151, %f150;
	setp.lt.s32 	%p21, %r175, 0;
	selp.f32 	%f350, %f151, %f150, %p21;
$L__BB2_21:
	add.s32 	%r180, %r338, 1;
	mul.rn.f32 	%f153, %f350, %f350;
	and.b32  	%r181, %r338, 1;
	setp.eq.b32 	%p23, %r181, 1;
	selp.f32 	%f154, %f350, 0f3F800000, %p23;
	fma.rn.f32 	%f155, %f153, %f154, 0f00000000;
	fma.rn.f32 	%f156, %f153, 0f37CBAC00, 0fBAB607ED;
	selp.f32 	%f157, 0fB94D4153, %f156, %p23;
	selp.f32 	%f158, 0f3C0885E4, 0f3D2AAABB, %p23;
	fma.rn.f32 	%f159, %f157, %f153, %f158;
	selp.f32 	%f160, 0fBE2AAAA8, 0fBEFFFFFF, %p23;
	fma.rn.f32 	%f161, %f159, %f153, %f160;
	fma.rn.f32 	%f162, %f161, %f155, %f154;
	and.b32  	%r182, %r180, 2;
	setp.eq.s32 	%p24, %r182, 0;
	mov.f32 	%f163, 0f00000000;
	sub.f32 	%f164, %f163, %f162;
	selp.f32 	%f165, %f162, %f164, %p24;
	mul.f32 	%f23, %f1, %f165;
	@%p16 bra 	$L__BB2_29;
	setp.neu.f32 	%p25, %f19, 0f7F800000;
	@%p25 bra 	$L__BB2_24;
	mov.f32 	%f168, 0f00000000;
	mul.rn.f32 	%f351, %f17, %f168;
	mov.b32 	%r342, 0;
	bra.uni 	$L__BB2_29;
$L__BB2_24:
	mov.b32 	%r26, %f17;
	shl.b32 	%r184, %r26, 8;
	or.b32  	%r27, %r184, -2147483648;
	mov.b64 	%rd244, 0;
	mov.b32 	%r339, 0;
	mov.u64 	%rd242, __cudart_i2opi_f;
	mov.u64 	%rd243, %rd3;
$L__BB2_25:
	.pragma "nounroll";
	ld.global.nc.u32 	%r185, [%rd242];
	mad.wide.u32 	%rd160, %r185, %r27, %rd244;
	shr.u64 	%rd244, %rd160, 32;
	st.local.u32 	[%rd243], %rd160;
	add.s32 	%r339, %r339, 1;
	add.s64 	%rd243, %rd243, 4;
	add.s64 	%rd242, %rd242, 4;
	setp.ne.s32 	%p26, %r339, 6;
	@%p26 bra 	$L__BB2_25;
	shr.u32 	%r186, %r26, 23;
	st.local.u32 	[%rd3+24], %rd244;
	and.b32  	%r30, %r186, 31;
	and.b32  	%r187, %r186, 224;
	add.s32 	%r188, %r187, -128;
	shr.u32 	%r189, %r188, 5;
	mul.wide.u32 	%rd161, %r189, 4;
	sub.s64 	%rd23, %rd3, %rd161;
	ld.local.u32 	%r340, [%rd23+24];
	ld.local.u32 	%r341, [%rd23+20];
	setp.eq.s32 	%p27, %r30, 0;
	@%p27 bra 	$L__BB2_28;
	shf.l.wrap.b32 	%r340, %r341, %r340, %r30;
	ld.local.u32 	%r190, [%rd23+16];
	shf.l.wrap.b32 	%r341, %r190, %r341, %r30;
$L__BB2_28:
	shr.u32 	%r191, %r340, 30;
	shf.l.wrap.b32 	%r192, %r341, %r340, 2;
	shl.b32 	%r193, %r341, 2;
	shr.u32 	%r194, %r192, 31;
	add.s32 	%r195, %r194, %r191;
	neg.s32 	%r196, %r195;
	setp.lt.s32 	%p28, %r26, 0;
	selp.b32 	%r342, %r196, %r195, %p28;
	xor.b32  	%r197, %r192, %r26;
	shr.s32 	%r198, %r192, 31;
	xor.b32  	%r199, %r198, %r192;
	xor.b32  	%r200, %r198, %r193;
	cvt.u64.u32 	%rd162, %r199;
	shl.b64 	%rd163, %rd162, 32;
	cvt.u64.u32 	%rd164, %r200;
	or.b64  	%rd165, %rd163, %rd164;
	cvt.rn.f64.s64 	%fd46, %rd165;
	mul.f64 	%fd47, %fd46, 0d3BF921FB54442D19;
	cvt.rn.f32.f64 	%f166, %fd47;
	neg.f32 	%f167, %f166;
	setp.lt.s32 	%p29, %r197, 0;
	selp.f32 	%f351, %f167, %f166, %p29;
$L__BB2_29:
	ld.param.u64 	%rd238, [_Z13update_stressiiiifffPfS_S_S_S_iS_S_S_S_S_S_S_S_S_S_S_S_S_S_S_iiiib_param_16];
	ld.param.u64 	%rd235, [_Z13update_stressiiiifffPfS_S_S_S_iS_S_S_S_S_S_S_S_S_S_S_S_S_S_S_iiiib_param_13];
	mul.rn.f32 	%f169, %f351, %f351;
	and.b32  	%r202, %r342, 1;
	setp.eq.b32 	%p30, %r202, 1;
	selp.f32 	%f170, 0f3F800000, %f351, %p30;
	fma.rn.f32 	%f171, %f169, %f170, 0f00000000;
	fma.rn.f32 	%f172, %f169, 0f37CBAC00, 0fBAB607ED;
	selp.f32 	%f173, %f172, 0fB94D4153, %p30;
	selp.f32 	%f174, 0f3D2AAABB, 0f3C0885E4, %p30;
	fma.rn.f32 	%f175, %f173, %f169, %f174;
	selp.f32 	%f176, 0fBEFFFFFF, 0fBE2AAAA8, %p30;
	fma.rn.f32 	%f177, %f175, %f169, %f176;
	fma.rn.f32 	%f178, %f177, %f171, %f170;
	and.b32  	%r203, %r342, 2;
	setp.eq.s32 	%p31, %r203, 0;
	mov.f32 	%f179, 0f00000000;
	sub.f32 	%f180, %f179, %f178;
	selp.f32 	%f181, %f178, %f180, %p31;
	mul.f32 	%f182, %f2, %f181;
	mul.f32 	%f183, %f12, %f182;
	mul.f32 	%f184, %f11, %f23;
	sub.f32 	%f185, %f184, %f183;
	mul.f32 	%f186, %f16, %f185;
	sub.f32 	%f187, %f15, %f186;
	cvta.to.global.u64 	%rd166, %rd235;
	mul.wide.u32 	%rd167, %r130, 4;
	add.s64 	%rd24, %rd166, %rd167;
	st.global.f32 	[%rd24], %f187;
	ld.global.f32 	%f188, [%rd4];
	ld.global.f32 	%f189, [%rd5];
	mul.f32 	%f190, %f188, %f189;
	cvta.to.global.u64 	%rd168, %rd238;
	add.s64 	%rd169, %rd168, %rd167;
	ld.global.f32 	%f191, [%rd169];
	mul.f32 	%f27, %f190, %f191;
	ld.global.f32 	%f192, [%rd6];
	ld.global.f32 	%f193, [%rd7];
	mul.f32 	%f194, %f192, %f193;
	ld.global.f32 	%f195, [%rd8];
	mul.f32 	%f196, %f194, %f195;
	mul.f32 	%f28, %f195, %f196;
	fma.rn.f32 	%f29, %f349, 0f40000000, 0f3F800000;
	ld.global.f32 	%f30, [%rd9];
	mul.f32 	%f197, %f30, 0f3F22F983;
	cvt.rni.s32.f32 	%r350, %f197;
	cvt.rn.f32.s32 	%f198, %r350;
	fma.rn.f32 	%f199, %f198, 0fBFC90FDA, %f30;
	fma.rn.f32 	%f200, %f198, 0fB3A22168, %f199;
	fma.rn.f32 	%f353, %f198, 0fA7C234C5, %f200;
	abs.f32 	%f32, %f30;
	setp.ltu.f32 	%p32, %f32, 0f47CE4780;
	mov.u32 	%r346, %r350;
	mov.f32 	%f352, %f353;
	@%p32 bra 	$L__BB2_37;
	setp.neu.f32 	%p33, %f32, 0f7F800000;
	@%p33 bra 	$L__BB2_32;
	mov.f32 	%f203, 0f00000000;
	mul.rn.f32 	%f352, %f30, %f203;
	mov.b32 	%r346, 0;
	bra.uni 	$L__BB2_37;
$L__BB2_32:
	mov.b32 	%r40, %f30;
	shl.b32 	%r205, %r40, 8;
	or.b32  	%r41, %r205, -2147483648;
	mov.b64 	%rd247, 0;
	mov.b32 	%r343, 0;
	mov.u64 	%rd245, __cudart_i2opi_f;
	mov.u64 	%rd246, %rd3;
$L__BB2_33:
	.pragma "nounroll";
	ld.global.nc.u32 	%r206, [%rd245];
	mad.wide.u32 	%rd172, %r206, %r41, %rd247;
	shr.u64 	%rd247, %rd172, 32;
	st.local.u32 	[%rd246], %rd172;
	add.s32 	%r343, %r343, 1;
	add.s64 	%rd246, %rd246, 4;
	add.s64 	%rd245, %rd245, 4;
	setp.ne.s32 	%p34, %r343, 6;
	@%p34 bra 	$L__BB2_33;
	shr.u32 	%r207, %r40, 23;
	st.local.u32 	[%rd3+24], %rd247;
	and.b32  	%r44, %r207, 31;
	and.b32  	%r208, %r207, 224;
	add.s32 	%r209, %r208, -128;
	shr.u32 	%r210, %r209, 5;
	mul.wide.u32 	%rd173, %r210, 4;
	sub.s64 	%rd31, %rd3, %rd173;
	ld.local.u32 	%r344, [%rd31+24];
	ld.local.u32 	%r345, [%rd31+20];
	setp.eq.s32 	%p35, %r44, 0;
	@%p35 bra 	$L__BB2_36;
	shf.l.wrap.b32 	%r344, %r345, %r344, %r44;
	ld.local.u32 	%r211, [%rd31+16];
	shf.l.wrap.b32 	%r345, %r211, %r345, %r44;
$L__BB2_36:
	shr.u32 	%r212, %r344, 30;
	shf.l.wrap.b32 	%r213, %r345, %r344, 2;
	shl.b32 	%r214, %r345, 2;
	shr.u32 	%r215, %r213, 31;
	add.s32 	%r216, %r215, %r212;
	neg.s32 	%r217, %r216;
	setp.lt.s32 	%p36, %r40, 0;
	selp.b32 	%r346, %r217, %r216, %p36;
	xor.b32  	%r218, %r213, %r40;
	shr.s32 	%r219, %r213, 31;
	xor.b32  	%r220, %r219, %r213;
	xor.b32  	%r221, %r219, %r214;
	cvt.u64.u32 	%rd174, %r220;
	shl.b64 	%rd175, %rd174, 32;
	cvt.u64.u32 	%rd176, %r221;
	or.b64  	%rd177, %rd175, %rd176;
	cvt.rn.f64.s64 	%fd48, %rd177;
	mul.f64 	%fd49, %fd48, 0d3BF921FB54442D19;
	cvt.rn.f32.f64 	%f201, %fd49;
	neg.f32 	%f202, %f201;
	setp.lt.s32 	%p37, %r218, 0;
	selp.f32 	%f352, %f202, %f201, %p37;
$L__BB2_37:
	mul.rn.f32 	%f204, %f352, %f352;
	and.b32  	%r223, %r346, 1;
	setp.eq.b32 	%p39, %r223, 1;
	selp.f32 	%f205, 0f3F800000, %f352, %p39;
	fma.rn.f32 	%f206, %f204, %f205, 0f00000000;
	fma.rn.f32 	%f207, %f204, 0f37CBAC00, 0fBAB607ED;
	selp.f32 	%f208, %f207, 0fB94D4153, %p39;
	selp.f32 	%f209, 0f3D2AAABB, 0f3C0885E4, %p39;
	fma.rn.f32 	%f210, %f208, %f204, %f209;
	selp.f32 	%f211, 0fBEFFFFFF, 0fBE2AAAA8, %p39;
	fma.rn.f32 	%f212, %f210, %f204, %f211;
	fma.rn.f32 	%f213, %f212, %f206, %f205;
	and.b32  	%r224, %r346, 2;
	setp.eq.s32 	%p40, %r224, 0;
	mov.f32 	%f214, 0f00000000;
	sub.f32 	%f215, %f214, %f213;
	selp.f32 	%f216, %f213, %f215, %p40;
	mul.f32 	%f36, %f1, %f216;
	@%p32 bra 	$L__BB2_45;
	setp.neu.f32 	%p41, %f32, 0f7F800000;
	@%p41 bra 	$L__BB2_40;
	mov.f32 	%f219, 0f00000000;
	mul.rn.f32 	%f353, %f30, %f219;
	mov.b32 	%r350, 0;
	bra.uni 	$L__BB2_45;
$L__BB2_40:
	mov.b32 	%r53, %f30;
	shl.b32 	%r226, %r53, 8;
	or.b32  	%r54, %r226, -2147483648;
	mov.b64 	%rd250, 0;
	mov.b32 	%r347, 0;
	mov.u64 	%rd248, __cudart_i2opi_f;
	mov.u64 	%rd249, %rd3;
$L__BB2_41:
	.pragma "nounroll";
	ld.global.nc.u32 	%r227, [%rd248];
	mad.wide.u32 	%rd180, %r227, %r54, %rd250;
	shr.u64 	%rd250, %rd180, 32;
	st.local.u32 	[%rd249], %rd180;
	add.s32 	%r347, %r347, 1;
	add.s64 	%rd249, %rd249, 4;
	add.s64 	%rd248, %rd248, 4;
	setp.ne.s32 	%p42, %r347, 6;
	@%p42 bra 	$L__BB2_41;
	shr.u32 	%r228, %r53, 23;
	st.local.u32 	[%rd3+24], %rd250;
	and.b32  	%r57, %r228, 31;
	and.b32  	%r229, %r228, 224;
	add.s32 	%r230, %r229, -128;
	shr.u32 	%r231, %r230, 5;
	mul.wide.u32 	%rd181, %r231, 4;
	sub.s64 	%rd38, %rd3, %rd181;
	ld.local.u32 	%r348, [%rd38+24];
	ld.local.u32 	%r349, [%rd38+20];
	setp.eq.s32 	%p43, %r57, 0;
	@%p43 bra 	$L__BB2_44;
	shf.l.wrap.b32 	%r348, %r349, %r348, %r57;
	ld.local.u32 	%r232, [%rd38+16];
	shf.l.wrap.b32 	%r349, %r232, %r349, %r57;
$L__BB2_44:
	shr.u32 	%r233, %r348, 30;
	shf.l.wrap.b32 	%r234, %r349, %r348, 2;
	shl.b32 	%r235, %r349, 2;
	shr.u32 	%r236, %r234, 31;
	add.s32 	%r237, %r236, %r233;
	neg.s32 	%r238, %r237;
	setp.lt.s32 	%p44, %r53, 0;
	selp.b32 	%r350, %r238, %r237, %p44;
	xor.b32  	%r239, %r234, %r53;
	shr.s32 	%r240, %r234, 31;
	xor.b32  	%r241, %r240, %r234;
	xor.b32  	%r242, %r240, %r235;
	cvt.u64.u32 	%rd182, %r241;
	shl.b64 	%rd183, %rd182, 32;
	cvt.u64.u32 	%rd184, %r242;
	or.b64  	%rd185, %rd183, %rd184;
	cvt.rn.f64.s64 	%fd50, %rd185;
	mul.f64 	%fd51, %fd50, 0d3BF921FB54442D19;
	cvt.rn.f32.f64 	%f217, %fd51;
	neg.f32 	%f218, %f217;
	setp.lt.s32 	%p45, %r239, 0;
	selp.f32 	%f353, %f218, %f217, %p45;
$L__BB2_45:
	ld.param.u64 	%rd237, [_Z13update_stressiiiifffPfS_S_S_S_iS_S_S_S_S_S_S_S_S_S_S_S_S_S_S_iiiib_param_15];
	sqrt.rn.f32 	%f220, %f29;
	add.s32 	%r244, %r350, 1;
	mul.rn.f32 	%f221, %f353, %f353;
	and.b32  	%r245, %r350, 1;
	setp.eq.b32 	%p46, %r245, 1;
	selp.f32 	%f222, %f353, 0f3F800000, %p46;
	fma.rn.f32 	%f223, %f221, %f222, 0f00000000;
	fma.rn.f32 	%f224, %f221, 0f37CBAC00, 0fBAB607ED;
	selp.f32 	%f225, 0fB94D4153, %f224, %p46;
	selp.f32 	%f226, 0f3C0885E4, 0f3D2AAABB, %p46;
	fma.rn.f32 	%f227, %f225, %f221, %f226;
	selp.f32 	%f228, 0fBE2AAAA8, 0fBEFFFFFF, %p46;
	fma.rn.f32 	%f229, %f227, %f221, %f228;
	fma.rn.f32 	%f230, %f229, %f223, %f222;
	and.b32  	%r246, %r244, 2;
	setp.eq.s32 	%p47, %r246, 0;
	mov.f32 	%f231, 0f00000000;
	sub.f32 	%f232, %f231, %f230;
	selp.f32 	%f233, %f230, %f232, %p47;
	mul.f32 	%f234, %f2, %f233;
	mul.f32 	%f235, %f13, %f234;
	fma.rn.f32 	%f236, %f14, %f36, %f235;
	mul.f32 	%f237, %f220, %f28;
	mul.f32 	%f238, %f237, %f236;
	sub.f32 	%f239, %f27, %f238;
	cvta.to.global.u64 	%rd186, %rd237;
	mul.wide.u32 	%rd187, %r130, 4;
	add.s64 	%rd39, %rd186, %rd187;
	st.global.f32 	[%rd39], %f239;
	ld.global.f32 	%f240, [%rd4];
	ld.global.f32 	%f241, [%rd5];
	mul.f32 	%f242, %f240, %f241;
	cvta.to.global.u64 	%rd188, %rd79;
	add.s64 	%rd189, %rd188, %rd187;
	ld.global.f32 	%f243, [%rd189];
	mul.f32 	%f40, %f242, %f243;
	ld.global.f32 	%f244, [%rd6];
	ld.global.f32 	%f245, [%rd7];
	mul.f32 	%f246, %f244, %f245;
	ld.global.f32 	%f247, [%rd8];
	mul.f32 	%f248, %f246, %f247;
	mul.f32 	%f249, %f247, %f248;
	mul.f32 	%f41, %f220, %f249;
	ld.global.f32 	%f42, [%rd9];
	mul.f32 	%f250, %f42, 0f3F22F983;
	cvt.rni.s32.f32 	%r358, %f250;
	cvt.rn.f32.s32 	%f251, %r358;
	fma.rn.f32 	%f252, %f251, 0fBFC90FDA, %f42;
	fma.rn.f32 	%f253, %f251, 0fB3A22168, %f252;
	fma.rn.f32 	%f355, %f251, 0fA7C234C5, %f253;
	abs.f32 	%f44, %f42;
	setp.ltu.f32 	%p48, %f44, 0f47CE4780;
	mov.u32 	%r354, %r358;
	mov.f32 	%f354, %f355;
	@%p48 bra 	$L__BB2_53;
	setp.neu.f32 	%p49, %f44, 0f7F800000;
	@%p49 bra 	$L__BB2_48;
	mov.f32 	%f256, 0f00000000;
	mul.rn.f32 	%f354, %f42, %f256;
	mov.b32 	%r354, 0;
	bra.uni 	$L__BB2_53;
$L__BB2_48:
	mov.b32 	%r67, %f42;
	shl.b32 	%r248, %r67, 8;
	or.b32  	%r68, %r248, -2147483648;
	mov.b64 	%rd253, 0;
	mov.b32 	%r351, 0;
	mov.u64 	%rd251, __cudart_i2opi_f;
	mov.u64 	%rd252, %rd3;
$L__BB2_49:
	.pragma "nounroll";
	ld.global.nc.u32 	%r249, [%rd251];
	mad.wide.u32 	%rd192, %r249, %r68, %rd253;
	shr.u64 	%rd253, %rd192, 32;
	st.local.u32 	[%rd252], %rd192;
	add.s32 	%r351, %r351, 1;
	add.s64 	%rd252, %rd252, 4;
	add.s64 	%rd251, %rd251, 4;
	setp.ne.s32 	%p50, %r351, 6;
	@%p50 bra 	$L__BB2_49;
	shr.u32 	%r250, %r67, 23;
	st.local.u32 	[%rd3+24], %rd253;
	and.b32  	%r71, %r250, 31;
	and.b32  	%r251, %r250, 224;
	add.s32 	%r252, %r251, -128;
	shr.u32 	%r253, %r252, 5;
	mul.wide.u32 	%rd193, %r253, 4;
	sub.s64 	%rd46, %rd3, %rd193;
	ld.local.u32 	%r352, [%rd46+24];
	ld.local.u32 	%r353, [%rd46+20];
	setp.eq.s32 	%p51, %r71, 0;
	@%p51 bra 	$L__BB2_52;
	shf.l.wrap.b32 	%r352, %r353, %r352, %r71;
	ld.local.u32 	%r254, [%rd46+16];
	shf.l.wrap.b32 	%r353, %r254, %r353, %r71;
$L__BB2_52:
	shr.u32 	%r255, %r352, 30;
	shf.l.wrap.b32 	%r256, %r353, %r352, 2;
	shl.b32 	%r257, %r353, 2;
	shr.u32 	%r258, %r256, 31;
	add.s32 	%r259, %r258, %r255;
	neg.s32 	%r260, %r259;
	setp.lt.s32 	%p52, %r67, 0;
	selp.b32 	%r354, %r260, %r259, %p52;
	xor.b32  	%r261, %r256, %r67;
	shr.s32 	%r262, %r256, 31;
	xor.b32  	%r263, %r262, %r256;
	xor.b32  	%r264, %r262, %r257;
	cvt.u64.u32 	%rd194, %r263;
	shl.b64 	%rd195, %rd194, 32;
	cvt.u64.u32 	%rd196, %r264;
	or.b64  	%rd197, %rd195, %rd196;
	cvt.rn.f64.s64 	%fd52, %rd197;
	mul.f64 	%fd53, %fd52, 0d3BF921FB54442D19;
	cvt.rn.f32.f64 	%f254, %fd53;
	neg.f32 	%f255, %f254;
	setp.lt.s32 	%p53, %r261, 0;
	selp.f32 	%f354, %f255, %f254, %p53;
$L__BB2_53:
	add.s32 	%r266, %r354, 1;
	mul.rn.f32 	%f257, %f354, %f354;
	and.b32  	%r267, %r354, 1;
	setp.eq.b32 	%p55, %r267, 1;
	selp.f32 	%f258, %f354, 0f3F800000, %p55;
	fma.rn.f32 	%f259, %f257, %f258, 0f00000000;
	fma.rn.f32 	%f260, %f257, 0f37CBAC00, 0fBAB607ED;
	selp.f32 	%f261, 0fB94D4153, %f260, %p55;
	selp.f32 	%f262, 0f3C0885E4, 0f3D2AAABB, %p55;
	fma.rn.f32 	%f263, %f261, %f257, %f262;
	selp.f32 	%f264, 0fBE2AAAA8, 0fBEFFFFFF, %p55;
	fma.rn.f32 	%f265, %f263, %f257, %f264;
	fma.rn.f32 	%f266, %f265, %f259, %f258;
	and.b32  	%r268, %r266, 2;
	setp.eq.s32 	%p56, %r268, 0;
	mov.f32 	%f267, 0f00000000;
	sub.f32 	%f268, %f267, %f266;
	selp.f32 	%f269, %f266, %f268, %p56;
	mul.f32 	%f270, %f1, %f269;
	mul.f32 	%f48, %f11, %f270;
	@%p48 bra 	$L__BB2_61;
	setp.neu.f32 	%p57, %f44, 0f7F800000;
	@%p57 bra 	$L__BB2_56;
	mov.f32 	%f273, 0f00000000;
	mul.rn.f32 	%f355, %f42, %f273;
	mov.b32 	%r358, 0;
	bra.uni 	$L__BB2_61;
$L__BB2_56:
	mov.b32 	%r80, %f42;
	shl.b32 	%r270, %r80, 8;
	or.b32  	%r81, %r270, -2147483648;
	mov.b64 	%rd256, 0;
	mov.b32 	%r355, 0;
	mov.u64 	%rd254, __cudart_i2opi_f;
	mov.u64 	%rd255, %rd3;
$L__BB2_57:
	.pragma "nounroll";
	ld.global.nc.u32 	%r271, [%rd254];
	mad.wide.u32 	%rd200, %r271, %r81, %rd256;
	shr.u64 	%rd256, %rd200, 32;
	st.local.u32 	[%rd255], %rd200;
	add.s32 	%r355, %r355, 1;
	add.s64 	%rd255, %rd255, 4;
	add.s64 	%rd254, %rd254, 4;
	setp.ne.s32 	%p58, %r355, 6;
	@%p58 bra 	$L__BB2_57;
	shr.u32 	%r272, %r80, 23;
	st.local.u32 	[%rd3+24], %rd256;
	and.b32  	%r84, %r272, 31;
	and.b32  	%r273, %r272, 224;
	add.s32 	%r274, %r273, -128;
	shr.u32 	%r275, %r274, 5;
	mul.wide.u32 	%rd201, %r275, 4;
	sub.s64 	%rd53, %rd3, %rd201;
	ld.local.u32 	%r356, [%rd53+24];
	ld.local.u32 	%r357, [%rd53+20];
	setp.eq.s32 	%p59, %r84, 0;
	@%p59 bra 	$L__BB2_60;
	shf.l.wrap.b32 	%r356, %r357, %r356, %r84;
	ld.local.u32 	%r276, [%rd53+16];
	shf.l.wrap.b32 	%r357, %r276, %r357, %r84;
$L__BB2_60:
	shr.u32 	%r277, %r356, 30;
	shf.l.wrap.b32 	%r278, %r357, %r356, 2;
	shl.b32 	%r279, %r357, 2;
	shr.u32 	%r280, %r278, 31;
	add.s32 	%r281, %r280, %r277;
	neg.s32 	%r282, %r281;
	setp.lt.s32 	%p60, %r80, 0;
	selp.b32 	%r358, %r282, %r281, %p60;
	xor.b32  	%r283, %r278, %r80;
	shr.s32 	%r284, %r278, 31;
	xor.b32  	%r285, %r284, %r278;
	xor.b32  	%r286, %r284, %r279;
	cvt.u64.u32 	%rd202, %r285;
	shl.b64 	%rd203, %rd202, 32;
	cvt.u64.u32 	%rd204, %r286;
	or.b64  	%rd205, %rd203, %rd204;
	cvt.rn.f64.s64 	%fd54, %rd205;
	mul.f64 	%fd55, %fd54, 0d3BF921FB54442D19;
	cvt.rn.f32.f64 	%f271, %fd55;
	neg.f32 	%f272, %f271;
	setp.lt.s32 	%p61, %r283, 0;
	selp.f32 	%f355, %f272, %f271, %p61;
$L__BB2_61:
	mul.rn.f32 	%f274, %f355, %f355;
	and.b32  	%r288, %r358, 1;
	setp.eq.b32 	%p62, %r288, 1;
	selp.f32 	%f275, 0f3F800000, %f355, %p62;
	fma.rn.f32 	%f276, %f274, %f275, 0f00000000;
	fma.rn.f32 	%f277, %f274, 0f37CBAC00, 0fBAB607ED;
	selp.f32 	%f278, %f277, 0fB94D4153, %p62;
	selp.f32 	%f279, 0f3D2AAABB, 0f3C0885E4, %p62;
	fma.rn.f32 	%f280, %f278, %f274, %f279;
	selp.f32 	%f281, 0fBEFFFFFF, 0fBE2AAAA8, %p62;
	fma.rn.f32 	%f282, %f280, %f274, %f281;
	fma.rn.f32 	%f283, %f282, %f276, %f275;
	and.b32  	%r289, %r358, 2;
	setp.eq.s32 	%p63, %r289, 0;
	mov.f32 	%f284, 0f00000000;
	sub.f32 	%f285, %f284, %f283;
	selp.f32 	%f286, %f283, %f285, %p63;
	mul.f32 	%f287, %f2, %f286;
	mul.f32 	%f288, %f12, %f287;
	sub.f32 	%f289, %f48, %f288;
	mul.f32 	%f290, %f41, %f289;
	sub.f32 	%f291, %f40, %f290;
	cvta.to.global.u64 	%rd206, %rd78;
	mul.wide.u32 	%rd207, %r130, 4;
	add.s64 	%rd54, %rd206, %rd207;
	st.global.f32 	[%rd54], %f291;
	ld.global.f32 	%f292, [%rd4];
	ld.global.f32 	%f293, [%rd5];
	mul.f32 	%f294, %f292, %f293;
	cvta.to.global.u64 	%rd208, %rd81;
	add.s64 	%rd209, %rd208, %rd207;
	ld.global.f32 	%f295, [%rd209];
	mul.f32 	%f52, %f294, %f295;
	ld.global.f32 	%f296, [%rd6];
	ld.global.f32 	%f297, [%rd7];
	mul.f32 	%f298, %f296, %f297;
	ld.global.f32 	%f299, [%rd8];
	mul.f32 	%f300, %f298, %f299;
	mul.f32 	%f53, %f299, %f300;
	ld.global.f32 	%f54, [%rd9];
	mul.f32 	%f301, %f54, 0f3F22F983;
	cvt.rni.s32.f32 	%r366, %f301;
	cvt.rn.f32.s32 	%f302, %r366;
	fma.rn.f32 	%f303, %f302, 0fBFC90FDA, %f54;
	fma.rn.f32 	%f304, %f302, 0fB3A22168, %f303;
	fma.rn.f32 	%f357, %f302, 0fA7C234C5, %f304;
	abs.f32 	%f56, %f54;
	setp.ltu.f32 	%p64, %f56, 0f47CE4780;
	mov.u32 	%r362, %r366;
	mov.f32 	%f356, %f357;
	@%p64 bra 	$L__BB2_69;
	setp.neu.f32 	%p65, %f56, 0f7F800000;
	@%p65 bra 	$L__BB2_64;
	mov.f32 	%f307, 0f00000000;
	mul.rn.f32 	%f356, %f54, %f307;
	mov.b32 	%r362, 0;
	bra.uni 	$L__BB2_69;
$L__BB2_64:
	mov.b32 	%r94, %f54;
	shl.b32 	%r291, %r94, 8;
	or.b32  	%r95, %r291, -2147483648;
	mov.b64 	%rd259, 0;
	mov.b32 	%r359, 0;
	mov.u64 	%rd257, __cudart_i2opi_f;
	mov.u64 	%rd258, %rd3;
$L__BB2_65:
	.pragma "nounroll";
	ld.global.nc.u32 	%r292, [%rd257];
	mad.wide.u32 	%rd212, %r292, %r95, %rd259;
	shr.u64 	%rd259, %rd212, 32;
	st.local.u32 	[%rd258], %rd212;
	add.s32 	%r359, %r359, 1;
	add.s64 	%rd258, %rd258, 4;
	add.s64 	%rd257, %rd257, 4;
	setp.ne.s32 	%p66, %r359, 6;
	@%p66 bra 	$L__BB2_65;
	shr.u32 	%r293, %r94, 23;
	st.local.u32 	[%rd3+24], %rd259;
	and.b32  	%r98, %r293, 31;
	and.b32  	%r294, %r293, 224;
	add.s32 	%r295, %r294, -128;
	shr.u32 	%r296, %r295, 5;
	mul.wide.u32 	%rd213, %r296, 4;
	sub.s64 	%rd61, %rd3, %rd213;
	ld.local.u32 	%r360, [%rd61+24];
	ld.local.u32 	%r361, [%rd61+20];
	setp.eq.s32 	%p67, %r98, 0;
	@%p67 bra 	$L__BB2_68;
	shf.l.wrap.b32 	%r360, %r361, %r360, %r98;
	ld.local.u32 	%r297, [%rd61+16];
	shf.l.wrap.b32 	%r361, %r297, %r361, %r98;
$L__BB2_68:
	shr.u32 	%r298, %r360, 30;
	shf.l.wrap.b32 	%r299, %r361, %r360, 2;
	shl.b32 	%r300, %r361, 2;
	shr.u32 	%r301, %r299, 31;
	add.s32 	%r302, %r301, %r298;
	neg.s32 	%r303, %r302;
	setp.lt.s32 	%p68, %r94, 0;
	selp.b32 	%r362, %r303, %r302, %p68;
	xor.b32  	%r304, %r299, %r94;
	shr.s32 	%r305, %r299, 31;
	xor.b32  	%r306, %r305, %r299;
	xor.b32  	%r307, %r305, %r300;
	cvt.u64.u32 	%rd214, %r306;
	shl.b64 	%rd215, %rd214, 32;
	cvt.u64.u32 	%rd216, %r307;
	or.b64  	%rd217, %rd215, %rd216;
	cvt.rn.f64.s64 	%fd56, %rd217;
	mul.f64 	%fd57, %fd56, 0d3BF921FB54442D19;
	cvt.rn.f32.f64 	%f305, %fd57;
	neg.f32 	%f306, %f305;
	setp.lt.s32 	%p69, %r304, 0;
	selp.f32 	%f356, %f306, %f305, %p69;
$L__BB2_69:
	setp.ltu.f32 	%p70, %f56, 0f47CE4780;
	mul.rn.f32 	%f308, %f356, %f356;
	and.b32  	%r309, %r362, 1;
	setp.eq.b32 	%p71, %r309, 1;
	selp.f32 	%f309, 0f3F800000, %f356, %p71;
	fma.rn.f32 	%f310, %f308, %f309, 0f00000000;
	fma.rn.f32 	%f311, %f308, 0f37CBAC00, 0fBAB607ED;
	selp.f32 	%f312, %f311, 0fB94D4153, %p71;
	selp.f32 	%f313, 0f3D2AAABB, 0f3C0885E4, %p71;
	fma.rn.f32 	%f314, %f312, %f308, %f313;
	selp.f32 	%f315, 0fBEFFFFFF, 0fBE2AAAA8, %p71;
	fma.rn.f32 	%f316, %f314, %f308, %f315;
	fma.rn.f32 	%f317, %f316, %f310, %f309;
	and.b32  	%r310, %r362, 2;
	setp.eq.s32 	%p72, %r310, 0;
	mov.f32 	%f318, 0f00000000;
	sub.f32 	%f319, %f318, %f317;
	selp.f32 	%f320, %f317, %f319, %p72;
	mul.f32 	%f321, %f1, %f320;
	mul.f32 	%f60, %f14, %f321;
	@%p70 bra 	$L__BB2_77;
	setp.neu.f32 	%p73, %f56, 0f7F800000;
	@%p73 bra 	$L__BB2_72;
	mov.f32 	%f324, 0f00000000;
	mul.rn.f32 	%f357, %f54, %f324;
	mov.b32 	%r366, 0;
	bra.uni 	$L__BB2_77;
$L__BB2_72:
	mov.b32 	%r107, %f54;
	shl.b32 	%r312, %r107, 8;
	or.b32  	%r108, %r312, -2147483648;
	mov.b64 	%rd262, 0;
	mov.b32 	%r363, 0;
	mov.u64 	%rd260, __cudart_i2opi_f;
	mov.u64 	%rd261, %rd3;
$L__BB2_73:
	.pragma "nounroll";
	ld.global.nc.u32 	%r313, [%rd260];
	mad.wide.u32 	%rd220, %r313, %r108, %rd262;
	shr.u64 	%rd262, %rd220, 32;
	st.local.u32 	[%rd261], %rd220;
	add.s32 	%r363, %r363, 1;
	add.s64 	%rd261, %rd261, 4;
	add.s64 	%rd260, %rd260, 4;
	setp.ne.s32 	%p74, %r363, 6;
	@%p74 bra 	$L__BB2_73;
	shr.u32 	%r314, %r107, 23;
	st.local.u32 	[%rd3+24], %rd262;
	and.b32  	%r111, %r314, 31;
	and.b32  	%r315, %r314, 224;
	add.s32 	%r316, %r315, -128;
	shr.u32 	%r317, %r316, 5;
	mul.wide.u32 	%rd221, %r317, 4;
	sub.s64 	%rd68, %rd3, %rd221;
	ld.local.u32 	%r364, [%rd68+24];
	ld.local.u32 	%r365, [%rd68+20];
	setp.eq.s32 	%p75, %r111, 0;
	@%p75 bra 	$L__BB2_76;
	shf.l.wrap.b32 	%r364, %r365, %r364, %r111;
	ld.local.u32 	%r318, [%rd68+16];
	shf.l.wrap.b32 	%r365, %r318, %r365, %r111;
$L__BB2_76:
	shr.u32 	%r319, %r364, 30;
	shf.l.wrap.b32 	%r320, %r365, %r364, 2;
	shl.b32 	%r321, %r365, 2;
	shr.u32 	%r322, %r320, 31;
	add.s32 	%r323, %r322, %r319;
	neg.s32 	%r324, %r323;
	setp.lt.s32 	%p76, %r107, 0;
	selp.b32 	%r366, %r324, %r323, %p76;
	xor.b32  	%r325, %r320, %r107;
	shr.s32 	%r326, %r320, 31;
	xor.b32  	%r327, %r326, %r320;
	xor.b32  	%r328, %r326, %r321;
	cvt.u64.u32 	%rd222, %r327;
	shl.b64 	%rd223, %rd222, 32;
	cvt.u64.u32 	%rd224, %r328;
	or.b64  	%rd225, %rd223, %rd224;
	cvt.rn.f64.s64 	%fd58, %rd225;
	mul.f64 	%fd59, %fd58, 0d3BF921FB54442D19;
	cvt.rn.f32.f64 	%f322, %fd59;
	neg.f32 	%f323, %f322;
	setp.lt.s32 	%p77, %r325, 0;
	selp.f32 	%f357, %f323, %f322, %p77;
$L__BB2_77:
	add.s32 	%r330, %r366, 1;
	mul.rn.f32 	%f325, %f357, %f357;
	and.b32  	%r331, %r366, 1;
	setp.eq.b32 	%p78, %r331, 1;
	selp.f32 	%f326, %f357, 0f3F800000, %p78;
	fma.rn.f32 	%f327, %f325, %f326, 0f00000000;
	fma.rn.f32 	%f328, %f325, 0f37CBAC00, 0fBAB607ED;
	selp.f32 	%f329, 0fB94D4153, %f328, %p78;
	selp.f32 	%f330, 0f3C0885E4, 0f3D2AAABB, %p78;
	fma.rn.f32 	%f331, %f329, %f325, %f330;
	selp.f32 	%f332, 0fBE2AAAA8, 0fBEFFFFFF, %p78;
	fma.rn.f32 	%f333, %f331, %f325, %f332;
	fma.rn.f32 	%f334, %f333, %f327, %f326;
	and.b32  	%r332, %r330, 2;
	setp.eq.s32 	%p79, %r332, 0;
	mov.f32 	%f335, 0f00000000;
	sub.f32 	%f336, %f335, %f334;
	selp.f32 	%f337, %f334, %f336, %p79;
	mul.f32 	%f338, %f2, %f337;
	fma.rn.f32 	%f339, %f13, %f338, %f60;
	mul.f32 	%f340, %f53, %f339;
	sub.f32 	%f341, %f52, %f340;
	cvta.to.global.u64 	%rd226, %rd80;
	add.s64 	%rd228, %rd226, %rd207;
	st.global.f32 	[%rd228], %f341;
	ld.global.f32 	%f342, [%rd24];
	ld.global.f32 	%f343, [%rd39];
	add.f32 	%f344, %f342, %f343;
	cvta.to.global.u64 	%rd229, %rd71;
	add.s64 	%rd230, %rd229, %rd207;
	st.global.f32 	[%rd230], %f344;
	ld.global.f32 	%f345, [%rd54];
	ld.global.f32 	%f346, [%rd228];
	add.f32 	%f347, %f345, %f346;
	cvta.to.global.u64 	%rd231, %rd72;
	add.s64 	%rd232, %rd231, %rd207;
	st.global.f32 	[%rd232], %f347;
$L__BB2_78:
	ret;

}
	// .globl	_Z6get_d0ffiiiPf
.visible .entry _Z6get_d0ffiiiPf(
	.param .f32 _Z6get_d0ffiiiPf_param_0,
	.param .f32 _Z6get_d0ffiiiPf_param_1,
	.param .u32 _Z6get_d0ffiiiPf_param_2,
	.param .u32 _Z6get_d0ffiiiPf_param_3,
	.param .u32 _Z6get_d0ffiiiPf_param_4,
	.param .u64 .ptr .align 1 _Z6get_d0ffiiiPf_param_5
)
{
	.reg .pred 	%p<5>;
	.reg .b32 	%r<36>;
	.reg .b32 	%f<6>;
	.reg .b64 	%rd<5>;
	.reg .b64 	%fd<55>;

	ld.param.f32 	%f2, [_Z6get_d0ffiiiPf_param_0];
	ld.param.f32 	%f3, [_Z6get_d0ffiiiPf_param_1];
	ld.param.u32 	%r13, [_Z6get_d0ffiiiPf_param_2];
	ld.param.u32 	%r14, [_Z6get_d0ffiiiPf_param_3];
	ld.param.u32 	%r11, [_Z6get_d0ffiiiPf_param_4];
	ld.param.u64 	%rd1, [_Z6get_d0ffiiiPf_param_5];
	cvta.to.global.u64 	%rd2, %rd1;
	mul.lo.s32 	%r15, %r14, %r13;
	shr.u32 	%r16, %r15, 31;
	add.s32 	%r17, %r15, %r16;
	shr.s32 	%r18, %r17, 1;
	mul.wide.s32 	%rd3, %r18, 4;
	add.s64 	%rd4, %rd2, %rd3;
	ld.global.f32 	%f1, [%rd4];
	mov.f64 	%fd52, 0d40F86A0000000000;
	{
	.reg .b32 %temp; 
	mov.b64 	{%temp, %r32}, %fd52;
	}
	{
	.reg .b32 %temp; 
	mov.b64 	{%r33, %temp}, %fd52;
	}
	setp.gt.s32 	%p1, %r32, 1048575;
	mov.b32 	%r34, -1023;
	@%p1 bra 	$L__BB3_2;
	mov.f64 	%fd52, 0d44586A0000000000;
	{
	.reg .b32 %temp; 
	mov.b64 	{%temp, %r32}, %fd52;
	}
	{
	.reg .b32 %temp; 
	mov.b64 	{%r33, %temp}, %fd52;
	}
	mov.b32 	%r34, -1077;
$L__BB3_2:
	add.s32 	%r20, %r32, -1;
	setp.gt.u32 	%p2, %r20, 2146435070;
	@%p2 bra 	$L__BB3_6;
	shr.u32 	%r23, %r32, 20;
	add.s32 	%r35, %r34, %r23;
	and.b32  	%r24, %r32, 1048575;
	or.b32  	%r25, %r24, 1072693248;
	mov.b64 	%fd53, {%r33, %r25};
	setp.lt.u32 	%p4, %r25, 1073127583;
	@%p4 bra 	$L__BB3_5;
	{
	.reg .b32 %temp; 
	mov.b64 	{%r26, %temp}, %fd53;
	}
	{
	.reg .b32 %temp; 
	mov.b64 	{%temp, %r27}, %fd53;
	}
	add.s32 	%r28, %r27, -1048576;
	mov.b64 	%fd53, {%r26, %r28};
	add.s32 	%r35, %r35, 1;
$L__BB3_5:
	add.f64 	%fd11, %fd53, 0dBFF0000000000000;
	add.f64 	%fd12, %fd53, 0d3FF0000000000000;
	rcp.approx.ftz.f64 	%fd13, %fd12;
	neg.f64 	%fd14, %fd12;
	fma.rn.f64 	%fd15, %fd14, %fd13, 0d3FF0000000000000;
	fma.rn.f64 	%fd16, %fd15, %fd15, %fd15;
	fma.rn.f64 	%fd17, %fd16, %fd13, %fd13;
	mul.f64 	%fd18, %fd11, %fd17;
	fma.rn.f64 	%fd19, %fd11, %fd17, %fd18;
	mul.f64 	%fd20, %fd19, %fd19;
	fma.rn.f64 	%fd21, %fd20, 0d3EB1380B3AE80F1E, 0d3ED0EE258B7A8B04;
	fma.rn.f64 	%fd22, %fd21, %fd20, 0d3EF3B2669F02676F;
	fma.rn.f64 	%fd23, %fd22, %fd20, 0d3F1745CBA9AB0956;
	fma.rn.f64 	%fd24, %fd23, %fd20, 0d3F3C71C72D1B5154;
	fma.rn.f64 	%fd25, %fd24, %fd20, 0d3F624924923BE72D;
	fma.rn.f64 	%fd26, %fd25, %fd20, 0d3F8999999999A3C4;
	fma.rn.f64 	%fd27, %fd26, %fd20, 0d3FB5555555555554;
	sub.f64 	%fd28, %fd11, %fd19;
	add.f64 	%fd29, %fd28, %fd28;
	neg.f64 	%fd30, %fd19;
	fma.rn.f64 	%fd31, %fd30, %fd11, %fd29;
	mul.f64 	%fd32, %fd17, %fd31;
	mul.f64 	%fd33, %fd20, %fd27;
	fma.rn.f64 	%fd34, %fd33, %fd19, %fd32;
	xor.b32  	%r29, %r35, -2147483648;
	mov.b32 	%r30, 1127219200;
	mov.b64 	%fd35, {%r29, %r30};
	mov.b32 	%r31, -2147483648;
	mov.b64 	%fd36, {%r31, %r30};
	sub.f64 	%fd37, %fd35, %fd36;
	fma.rn.f64 	%fd38, %fd37, 0d3FE62E42FEFA39EF, %fd19;
	fma.rn.f64 	%fd39, %fd37, 0dBFE62E42FEFA39EF, %fd38;
	sub.f64 	%fd40, %fd39, %fd19;
	sub.f64 	%fd41, %fd34, %fd40;
	fma.rn.f64 	%fd42, %fd37, 0d3C7ABC9E3B39803F, %fd41;
	add.f64 	%fd54, %fd38, %fd42;
	bra.uni 	$L__BB3_7;
$L__BB3_6:
	fma.rn.f64 	%fd10, %fd52, 0d7FF0000000000000, 0d7FF0000000000000;
	{
	.reg .b32 %temp; 
	mov.b64 	{%temp, %r21}, %fd52;
	}
	and.b32  	%r22, %r21, 2147483647;
	setp.eq.s32 	%p3, %r22, 0;
	selp.f64 	%fd54, 0dFFF0000000000000, %fd10, %p3;
$L__BB3_7:
	cvt.f64.f32 	%fd43, %f1;
	mul.f64 	%fd44, %fd43, 0d4024000000000000;
	mul.f64 	%fd45, %fd44, %fd54;
	cvt.rn.f64.s32 	%fd46, %r11;
	add.f64 	%fd47, %fd46, %fd46;
	add.f32 	%f4, %f2, %f3;
	cvt.f64.f32 	%fd48, %f4;
	mul.f64 	%fd49, %fd48, 0d3FE0000000000000;
	mul.f64 	%fd50, %fd49, %fd47;
	div.rn.f64 	%fd51, %fd45, %fd50;
	cvt.rn.f32.f64 	%f5, %fd51;
	st.global.f32 	[d0], %f5;
	ret;

}
	// .globl	_Z13initial_coffefiPfS_S_S_i
.visible .entry _Z13initial_coffefiPfS_S_S_i(
	.param .f32 _Z13initial_coffefiPfS_S_S_i_param_0,
	.param .u32 _Z13initial_coffefiPfS_S_S_i_param_1,
	.param .u64 .ptr .align 1 _Z13initial_coffefiPfS_S_S_i_param_2,
	.param .u64 .ptr .align 1 _Z13initial_coffefiPfS_S_S_i_param_3,
	.param .u64 .ptr .align 1 _Z13initial_coffefiPfS_S_S_i_param_4,
	.param .u64 .ptr .align 1 _Z13initial_coffefiPfS_S_S_i_param_5,
	.param .u32 _Z13initial_coffefiPfS_S_S_i_param_6
)
{
	.reg .pred 	%p<56>;
	.reg .b32 	%r<81>;
	.reg .b32 	%f<26>;
	.reg .b64 	%rd<26>;
	.reg .b64 	%fd<127>;

	ld.param.f32 	%f5, [_Z13initial_coffefiPfS_S_S_i_param_0];
	ld.param.u32 	%r12, [_Z13initial_coffefiPfS_S_S_i_param_1];
	ld.param.u64 	%rd5, [_Z13initial_coffefiPfS_S_S_i_param_2];
	ld.param.u64 	%rd6, [_Z13initial_coffefiPfS_S_S_i_param_3];
	ld.param.u64 	%rd7, [_Z13initial_coffefiPfS_S_S_i_param_4];
	ld.param.u64 	%rd8, [_Z13initial_coffefiPfS_S_S_i_param_5];
	ld.param.u32 	%r13, [_Z13initial_coffefiPfS_S_S_i_param_6];
	cvta.to.global.u64 	%rd1, %rd8;
	cvta.to.global.u64 	%rd2, %rd7;
	cvta.to.global.u64 	%rd3, %rd6;
	cvta.to.global.u64 	%rd4, %rd5;
	mov.u32 	%r14, %tid.x;
	mov.u32 	%r15, %ntid.x;
	mov.u32 	%r16, %ctaid.x;
	mad.lo.s32 	%r1, %r15, %r16, %r14;
	shl.b32 	%r17, %r13, 1;
	add.s32 	%r2, %r17, %r12;
	setp.ge.s32 	%p1, %r1, %r2;
	@%p1 bra 	$L__BB4_34;
	setp.le.s32 	%p2, %r13, %r1;
	@%p2 bra 	$L__BB4_17;
	ld.global.f32 	%f16, [d0];
	mul.f32 	%f1, %f5, %f16;
	cvt.rn.f64.s32 	%fd1, %r13;
	add.f64 	%fd78, %fd1, 0dBFE0000000000000;
	cvt.rn.f64.s32 	%fd79, %r1;
	sub.f64 	%fd80, %fd78, %fd79;
	div.rn.f64 	%fd2, %fd80, %fd1;
	{
	.reg .b32 %temp; 
	mov.b64 	{%temp, %r3}, %fd2;
	}
	mov.f64 	%fd81, 0d4000000000000000;
	{
	.reg .b32 %temp; 
	mov.b64 	{%temp, %r50}, %fd81;
	}
	and.b32  	%r5, %r50, 2146435072;
	setp.eq.s32 	%p30, %r5, 1062207488;
	abs.f64 	%fd3, %fd2;
	{ // callseq 3, 0
	.param .b64 param0;
	st.param.f64 	[param0], %fd3;
	.param .b64 retval0;
	call.uni (retval0), 
	__internal_accurate_pow, 
	(
	param0
	);
	ld.param.f64 	%fd82, [retval0];
	} // callseq 3
	setp.lt.s32 	%p31, %r3, 0;
	neg.f64 	%fd84, %fd82;
	selp.f64 	%fd85, %fd84, %fd82, %p30;
	selp.f64 	%fd120, %fd85, %fd82, %p31;
	setp.neu.f64 	%p32, %fd2, 0d0000000000000000;
	@%p32 bra 	$L__BB4_4;
	setp.eq.s32 	%p33, %r5, 1062207488;
	selp.b32 	%r51, %r3, 0, %p33;
	setp.lt.s32 	%p34, %r50, 0;
	or.b32  	%r52, %r51, 2146435072;
	selp.b32 	%r53, %r52, %r51, %p34;
	mov.b32 	%r54, 0;
	mov.b64 	%fd120, {%r54, %r53};
$L__BB4_4:
	add.f64 	%fd86, %fd2, 0d4000000000000000;
	{
	.reg .b32 %temp; 
	mov.b64 	{%temp, %r55}, %fd86;
	}
	and.b32  	%r56, %r55, 2146435072;
	setp.ne.s32 	%p35, %r56, 2146435072;
	@%p35 bra 	$L__BB4_9;
	setp.num.f64 	%p36, %fd2, %fd2;
	@%p36 bra 	$L__BB4_7;
	mov.f64 	%fd87, 0d4000000000000000;
	add.rn.f64 	%fd120, %fd2, %fd87;
	bra.uni 	$L__BB4_9;
$L__BB4_7:
	setp.neu.f64 	%p37, %fd3, 0d7FF0000000000000;
	@%p37 bra 	$L__BB4_9;
	setp.lt.s32 	%p38, %r3, 0;
	setp.eq.s32 	%p39, %r5, 1062207488;
	setp.lt.s32 	%p40, %r50, 0;
	selp.b32 	%r58, 0, 2146435072, %p40;
	and.b32  	%r59, %r50, 2147483647;
	setp.ne.s32 	%p41, %r59, 1071644672;
	or.b32  	%r60, %r58, -2147483648;
	selp.b32 	%r61, %r60, %r58, %p41;
	selp.b32 	%r62, %r61, %r58, %p39;
	selp.b32 	%r63, %r62, %r58, %p38;
	mov.b32 	%r64, 0;
	mov.b64 	%fd120, {%r64, %r63};
$L__BB4_9:
	setp.eq.s32 	%p42, %r5, 1062207488;
	setp.eq.f64 	%p43, %fd2, 0d3FF0000000000000;
	selp.f64 	%fd88, 0d3FF0000000000000, %fd120, %p43;
	cvt.f64.f32 	%fd89, %f1;
	mul.f64 	%fd90, %fd88, %fd89;
	fma.rn.f64 	%fd91, %fd90, 0d3FE0000000000000, 0d3FF0000000000000;
	rcp.rn.f64 	%fd92, %fd91;
	cvt.rn.f32.f64 	%f17, %fd92;
	mul.wide.s32 	%rd20, %r1, 4;
	add.s64 	%rd21, %rd4, %rd20;
	st.global.f32 	[%rd21], %f17;
	cvt.f64.f32 	%fd93, %f17;
	ld.global.f32 	%f18, [d0];
	mul.f32 	%f19, %f5, %f18;
	cvt.f64.f32 	%fd94, %f19;
	mul.f64 	%fd95, %fd88, %fd94;
	mul.f64 	%fd96, %fd95, 0d3FE0000000000000;
	mov.f64 	%fd97, 0d3FF0000000000000;
	sub.f64 	%fd98, %fd97, %fd96;
	mul.f64 	%fd99, %fd98, %fd93;
	cvt.rn.f32.f64 	%f20, %fd99;
	add.s64 	%rd22, %rd3, %rd20;
	st.global.f32 	[%rd22], %f20;
	ld.global.f32 	%f21, [d0];
	mul.f32 	%f2, %f5, %f21;
	sub.s32 	%r66, %r13, %r1;
	cvt.rn.f64.s32 	%fd100, %r66;
	div.rn.f64 	%fd10, %fd100, %fd1;
	{
	.reg .b32 %temp; 
	mov.b64 	{%temp, %r6}, %fd10;
	}
	abs.f64 	%fd11, %fd10;
	{ // callseq 4, 0
	.param .b64 param0;
	st.param.f64 	[param0], %fd11;
	.param .b64 retval0;
	call.uni (retval0), 
	__internal_accurate_pow, 
	(
	param0
	);
	ld.param.f64 	%fd101, [retval0];
	} // callseq 4
	setp.lt.s32 	%p44, %r6, 0;
	neg.f64 	%fd103, %fd101;
	selp.f64 	%fd104, %fd103, %fd101, %p42;
	selp.f64 	%fd122, %fd104, %fd101, %p44;
	setp.neu.f64 	%p45, %fd10, 0d0000000000000000;
	@%p45 bra 	$L__BB4_11;
	setp.eq.s32 	%p46, %r5, 1062207488;
	selp.b32 	%r67, %r6, 0, %p46;
	setp.lt.s32 	%p47, %r50, 0;
	or.b32  	%r68, %r67, 2146435072;
	selp.b32 	%r69, %r68, %r67, %p47;
	mov.b32 	%r70, 0;
	mov.b64 	%fd122, {%r70, %r69};
$L__BB4_11:
	add.f64 	%fd105, %fd10, 0d4000000000000000;
	{
	.reg .b32 %temp; 
	mov.b64 	{%temp, %r71}, %fd105;
	}
	and.b32  	%r72, %r71, 2146435072;
	setp.ne.s32 	%p48, %r72, 2146435072;
	@%p48 bra 	$L__BB4_16;
	setp.num.f64 	%p49, %fd10, %fd10;
	@%p49 bra 	$L__BB4_14;
	mov.f64 	%fd106, 0d4000000000000000;
	add.rn.f64 	%fd122, %fd10, %fd106;
	bra.uni 	$L__BB4_16;
$L__BB4_14:
	setp.neu.f64 	%p50, %fd11, 0d7FF0000000000000;
	@%p50 bra 	$L__BB4_16;
	setp.lt.s32 	%p51, %r6, 0;
	setp.eq.s32 	%p52, %r5, 1062207488;
	setp.lt.s32 	%p53, %r50, 0;
	selp.b32 	%r74, 0, 2146435072, %p53;
	and.b32  	%r75, %r50, 2147483647;
	setp.ne.s32 	%p54, %r75, 1071644672;
	or.b32  	%r76, %r74, -2147483648;
	selp.b32 	%r77, %r76, %r74, %p54;
	selp.b32 	%r78, %r77, %r74, %p52;
	selp.b32 	%r79, %r78, %r74, %p51;
	mov.b32 	%r80, 0;
	mov.b64 	%fd122, {%r80, %r79};
$L__BB4_16:
	setp.eq.f64 	%p55, %fd10, 0d3FF0000000000000;
	selp.f64 	%fd107, 0d3FF0000000000000, %fd122, %p55;
	cvt.f64.f32 	%fd108, %f2;
	mul.f64 	%fd109, %fd107, %fd108;
	fma.rn.f64 	%fd110, %fd109, 0d3FE0000000000000, 0d3FF0000000000000;
	rcp.rn.f64 	%fd111, %fd110;
	cvt.rn.f32.f64 	%f22, %fd111;
	add.s64 	%rd24, %rd2, %rd20;
	st.global.f32 	[%rd24], %f22;
	cvt.f64.f32 	%fd112, %f22;
	ld.global.f32 	%f23, [d0];
	mul.f32 	%f24, %f5, %f23;
	cvt.f64.f32 	%fd113, %f24;
	mul.f64 	%fd114, %fd107, %fd113;
	mul.f64 	%fd115, %fd114, 0d3FE0000000000000;
	mov.f64 	%fd116, 0d3FF0000000000000;
	sub.f64 	%fd117, %fd116, %fd115;
	mul.f64 	%fd118, %fd117, %fd112;
	cvt.rn.f32.f64 	%f25, %fd118;
	add.s64 	%rd25, %rd1, %rd20;
	st.global.f32 	[%rd25], %f25;
	bra.uni 	$L__BB4_34;
$L__BB4_17:
	sub.s32 	%r7, %r2, %r13;
	setp.ge.s32 	%p3, %r1, %r7;
	@%p3 bra 	$L__BB4_19;
	mul.wide.s32 	%rd15, %r1, 4;
	add.s64 	%rd16, %rd4, %rd15;
	mov.b32 	%r49, 1065353216;
	st.global.u32 	[%rd16], %r49;
	add.s64 	%rd17, %rd3, %rd15;
	st.global.u32 	[%rd17], %r49;
	add.s64 	%rd18, %rd2, %rd15;
	st.global.u32 	[%rd18], %r49;
	add.s64 	%rd19, %rd1, %rd15;
	st.global.u32 	[%rd19], %r49;
	bra.uni 	$L__BB4_34;
$L__BB4_19:
	ld.global.f32 	%f6, [d0];
	mul.f32 	%f3, %f5, %f6;
	cvt.rn.f64.s32 	%fd35, %r1;
	add.f64 	%fd36, %fd35, 0d3FE0000000000000;
	cvt.rn.f64.s32 	%fd37, %r12;
	sub.f64 	%fd38, %fd36, %fd37;
	cvt.rn.f64.s32 	%fd18, %r13;
	sub.f64 	%fd39, %fd38, %fd18;
	div.rn.f64 	%fd19, %fd39, %fd18;
	{
	.reg .b32 %temp; 
	mov.b64 	{%temp, %r8}, %fd19;
	}
	mov.f64 	%fd40, 0d4000000000000000;
	{
	.reg .b32 %temp; 
	mov.b64 	{%temp, %r18}, %fd40;
	}
	and.b32  	%r10, %r18, 2146435072;
	setp.eq.s32 	%p4, %r10, 1062207488;
	abs.f64 	%fd20, %fd19;
	{ // callseq 1, 0
	.param .b64 param0;
	st.param.f64 	[param0], %fd20;
	.param .b64 retval0;
	call.uni (retval0), 
	__internal_accurate_pow, 
	(
	param0
	);
	ld.param.f64 	%fd41, [retval0];
	} // callseq 1
	setp.lt.s32 	%p5, %r8, 0;
	neg.f64 	%fd43, %fd41;
	selp.f64 	%fd44, %fd43, %fd41, %p4;
	selp.f64 	%fd124, %fd44, %fd41, %p5;
	setp.neu.f64 	%p6, %fd19, 0d0000000000000000;
	@%p6 bra 	$L__BB4_21;
	setp.eq.s32 	%p7, %r10, 1062207488;
	selp.b32 	%r19, %r8, 0, %p7;
	setp.lt.s32 	%p8, %r18, 0;
	or.b32  	%r20, %r19, 2146435072;
	selp.b32 	%r21, %r20, %r19, %p8;
	mov.b32 	%r22, 0;
	mov.b64 	%fd124, {%r22, %r21};
$L__BB4_21:
	add.f64 	%fd45, %fd19, 0d4000000000000000;
	{
	.reg .b32 %temp; 
	mov.b64 	{%temp, %r23}, %fd45;
	}
	and.b32  	%r24, %r23, 2146435072;
	setp.ne.s32 	%p9, %r24, 2146435072;
	@%p9 bra 	$L__BB4_26;
	setp.num.f64 	%p10, %fd19, %fd19;
	@%p10 bra 	$L__BB4_24;
	mov.f64 	%fd46, 0d4000000000000000;
	add.rn.f64 	%fd124, %fd19, %fd46;
	bra.uni 	$L__BB4_26;
$L__BB4_24:
	setp.neu.f64 	%p11, %fd20, 0d7FF0000000000000;
	@%p11 bra 	$L__BB4_26;
	setp.lt.s32 	%p12, %r8, 0;
	setp.eq.s32 	%p13, %r10, 1062207488;
	setp.lt.s32 	%p14, %r18, 0;
	selp.b32 	%r26, 0, 2146435072, %p14;
	and.b32  	%r27, %r18, 2147483647;
	setp.ne.s32 	%p15, %r27, 1071644672;
	or.b32  	%r28, %r26, -2147483648;
	selp.b32 	%r29, %r28, %r26, %p15;
	selp.b32 	%r30, %r29, %r26, %p13;
	selp.b32 	%r31, %r30, %r26, %p12;
	mov.b32 	%r32, 0;
	mov.b64 	%fd124, {%r32, %r31};
$L__BB4_26:
	setp.eq.s32 	%p16, %r10, 1062207488;
	setp.eq.f64 	%p17, %fd19, 0d3FF0000000000000;
	selp.f64 	%fd47, 0d3FF0000000000000, %fd124, %p17;
	cvt.f64.f32 	%fd48, %f3;
	mul.f64 	%fd49, %fd47, %fd48;
	fma.rn.f64 	%fd50, %fd49, 0d3FE0000000000000, 0d3FF0000000000000;
	rcp.rn.f64 	%fd51, %fd50;
	cvt.rn.f32.f64 	%f7, %fd51;
	mul.wide.s32 	%rd9, %r1, 4;
	add.s64 	%rd10, %rd4, %rd9;
	st.global.f32 	[%rd10], %f7;
	cvt.f64.f32 	%fd52, %f7;
	ld.global.f32 	%f8, [d0];
	mul.f32 	%f9, %f5, %f8;
	cvt.f64.f32 	%fd53, %f9;
	mul.f64 	%fd54, %fd47, %fd53;
	mul.f64 	%fd55, %fd54, 0d3FE0000000000000;
	mov.f64 	%fd56, 0d3FF0000000000000;
	sub.f64 	%fd57, %fd56, %fd55;
	mul.f64 	%fd58, %fd57, %fd52;
	cvt.rn.f32.f64 	%f10, %fd58;
	add.s64 	%rd11, %rd3, %rd9;
	st.global.f32 	[%rd11], %f10;
	ld.global.f32 	%f11, [d0];
	mul.f32 	%f4, %f5, %f11;
	sub.s32 	%r34, %r1, %r7;
	cvt.rn.f64.s32 	%fd59, %r34;
	div.rn.f64 	%fd27, %fd59, %fd18;
	{
	.reg .b32 %temp; 
	mov.b64 	{%temp, %r11}, %fd27;
	}
	abs.f64 	%fd28, %fd27;
	{ // callseq 2, 0
	.param .b64 param0;
	st.param.f64 	[param0], %fd28;
	.param .b64 retval0;
	call.uni (retval0), 
	__internal_accurate_pow, 
	(
	param0
	);
	ld.param.f64 	%fd60, [retval0];
	} // callseq 2
	setp.lt.s32 	%p18, %r11, 0;
	neg.f64 	%fd62, %fd60;
	selp.f64 	%fd63, %fd62, %fd60, %p16;
	selp.f64 	%fd126, %fd63, %fd60, %p18;
	setp.neu.f64 	%p19, %fd27, 0d0000000000000000;
	@%p19 bra 	$L__BB4_28;
	setp.eq.s32 	%p20, %r10, 1062207488;
	selp.b32 	%r35, %r11, 0, %p20;
	setp.lt.s32 	%p21, %r18, 0;
	or.b32  	%r36, %r35, 2146435072;
	selp.b32 	%r37, %r36, %r35, %p21;
	mov.b32 	%r38, 0;
	mov.b64 	%fd126, {%r38, %r37};
$L__BB4_28:
	add.f64 	%fd64, %fd27, 0d4000000000000000;
	{
	.reg .b32 %temp; 
	mov.b64 	{%temp, %r39}, %fd64;
	}
	and.b32  	%r40, %r39, 2146435072;
	setp.ne.s32 	%p22, %r40, 2146435072;
	@%p22 bra 	$L__BB4_33;
	setp.num.f64 	%p23, %fd27, %fd27;
	@%p23 bra 	$L__BB4_31;
	mov.f64 	%fd65, 0d4000000000000000;
	add.rn.f64 	%fd126, %fd27, %fd65;
	bra.uni 	$L__BB4_33;
$L__BB4_31:
	setp.neu.f64 	%p24, %fd28, 0d7FF0000000000000;
	@%p24 bra 	$L__BB4_33;
	setp.lt.s32 	%p25, %r11, 0;
	setp.eq.s32 	%p26, %r10, 1062207488;
	setp.lt.s32 	%p27, %r18, 0;
	selp.b32 	%r42, 0, 2146435072, %p27;
	and.b32  	%r43, %r18, 2147483647;
	setp.ne.s32 	%p28, %r43, 1071644672;
	or.b32  	%r44, %r42, -2147483648;
	selp.b32 	%r45, %r44, %r42, %p28;
	selp.b32 	%r46, %r45, %r42, %p26;
	selp.b32 	%r47, %r46, %r42, %p25;
	mov.b32 	%r48, 0;
	mov.b64 	%fd126, {%r48, %r47};
$L__BB4_33:
	setp.eq.f64 	%p29, %fd27, 0d3FF0000000000000;
	selp.f64 	%fd66, 0d3FF0000000000000, %fd126, %p29;
	cvt.f64.f32 	%fd67, %f4;
	mul.f64 	%fd68, %fd66, %fd67;
	fma.rn.f64 	%fd69, %fd68, 0d3FE0000000000000, 0d3FF0000000000000;
	rcp.rn.f64 	%fd70, %fd69;
	cvt.rn.f32.f64 	%f12, %fd70;
	add.s64 	%rd13, %rd2, %rd9;
	st.global.f32 	[%rd13], %f12;
	cvt.f64.f32 	%fd71, %f12;
	ld.global.f32 	%f13, [d0];
	mul.f32 	%f14, %f5, %f13;
	cvt.f64.f32 	%fd72, %f14;
	mul.f64 	%fd73, %fd66, %fd72;
	mul.f64 	%fd74, %fd73, 0d3FE0000000000000;
	mov.f64 	%fd75, 0d3FF0000000000000;
	sub.f64 	%fd76, %fd75, %fd74;
	mul.f64 	%fd77, %fd76, %fd71;
	cvt.rn.f32.f64 	%f15, %fd77;
	add.s64 	%rd14, %rd1, %rd9;
	st.global.f32 	[%rd14], %f15;
$L__BB4_34:
	ret;

}
	// .globl	_Z11shot_recordiiiiiiiPfS_
.visible .entry _Z11shot_recordiiiiiiiPfS_(
	.param .u32 _Z11shot_recordiiiiiiiPfS__param_0,
	.param .u32 _Z11shot_recordiiiiiiiPfS__param_1,
	.param .u32 _Z11shot_recordiiiiiiiPfS__param_2,
	.param .u32 _Z11shot_recordiiiiiiiPfS__param_3,
	.param .u32 _Z11shot_recordiiiiiiiPfS__param_4,
	.param .u32 _Z11shot_recordiiiiiiiPfS__param_5,
	.param .u32 _Z11shot_recordiiiiiiiPfS__param_6,
	.param .u64 .ptr .align 1 _Z11shot_recordiiiiiiiPfS__param_7,
	.param .u64 .ptr .align 1 _Z11shot_recordiiiiiiiPfS__param_8
)
{
	.reg .pred 	%p<2>;
	.reg .b32 	%r<13>;
	.reg .b32 	%f<2>;
	.reg .b64 	%rd<9>;

	ld.param.u32 	%r2, [_Z11shot_recordiiiiiiiPfS__param_1];
	ld.param.u32 	%r6, [_Z11shot_recordiiiiiiiPfS__param_2];
	ld.param.u32 	%r3, [_Z11shot_recordiiiiiiiPfS__param_4];
	ld.param.u32 	%r4, [_Z11shot_recordiiiiiiiPfS__param_5];
	ld.param.u32 	%r5, [_Z11shot_recordiiiiiiiPfS__param_6];
	ld.param.u64 	%rd1, [_Z11shot_recordiiiiiiiPfS__param_7];
	ld.param.u64 	%rd2, [_Z11shot_recordiiiiiiiPfS__param_8];
	mov.u32 	%r7, %tid.x;
	mov.u32 	%r8, %ntid.x;
	mov.u32 	%r9, %ctaid.x;
	mad.lo.s32 	%r1, %r8, %r9, %r7;
	setp.ge.s32 	%p1, %r1, %r6;
	@%p1 bra 	$L__BB5_2;
	cvta.to.global.u64 	%rd3, %rd1;
	cvta.to.global.u64 	%rd4, %rd2;
	add.s32 	%r10, %r3, %r1;
	mad.lo.s32 	%r11, %r10, %r2, %r3;
	mul.wide.s32 	%rd5, %r11, 4;
	add.s64 	%rd6, %rd3, %rd5;
	ld.global.f32 	%f1, [%rd6];
	mad.lo.s32 	%r12, %r5, %r1, %r4;
	mul.wide.s32 	%rd7, %r12, 4;
	add.s64 	%rd8, %rd4, %rd7;
	st.global.f32 	[%rd8], %f1;
$L__BB5_2:
	ret;

}
	// .globl	_Z15mute_directwaveiiffffiiiiPfS_S_S_i
.visible .entry _Z15mute_directwaveiiffffiiiiPfS_S_S_i(
	.param .u32 _Z15mute_directwaveiiffffiiiiPfS_S_S_i_param_0,
	.param .u32 _Z15mute_directwaveiiffffiiiiPfS_S_S_i_param_1,
	.param .f32 _Z15mute_directwaveiiffffiiiiPfS_S_S_i_param_2,
	.param .f32 _Z15mute_directwaveiiffffiiiiPfS_S_S_i_param_3,
	.param .f32 _Z15mute_directwaveiiffffiiiiPfS_S_S_i_param_4,
	.param .f32 _Z15mute_directwaveiiffffiiiiPfS_S_S_i_param_5,
	.param .u32 _Z15mute_directwaveiiffffiiiiPfS_S_S_i_param_6,
	.param .u32 _Z15mute_directwaveiiffffiiiiPfS_S_S_i_param_7,
	.param .u32 _Z15mute_directwaveiiffffiiiiPfS_S_S_i_param_8,
	.param .u32 _Z15mute_directwaveiiffffiiiiPfS_S_S_i_param_9,
	.param .u64 .ptr .align 1 _Z15mute_directwaveiiffffiiiiPfS_S_S_i_param_10,
	.param .u64 .ptr .align 1 _Z15mute_directwaveiiffffiiiiPfS_S_S_i_param_11,
	.param .u64 .ptr .align 1 _Z15mute_directwaveiiffffiiiiPfS_S_S_i_param_12,
	.param .u64 .ptr .align 1 _Z15mute_directwaveiiffffiiiiPfS_S_S_i_param_13,
	.param .u32 _Z15mute_directwaveiiffffiiiiPfS_S_S_i_param_14
)
{
	.local .align 4 .b8 	__local_depot6[28];
	.reg .b64 	%SP;
	.reg .b64 	%SPL;
	.reg .pred 	%p<39>;
	.reg .b32 	%r<102>;
	.reg .b32 	%f<48>;
	.reg .b64 	%rd<33>;
	.reg .b64 	%fd<42>;

	mov.u64 	%SPL, __local_depot6;
	ld.param.u32 	%r26, [_Z15mute_directwaveiiffffiiiiPfS_S_S_i_param_0];
	ld.param.u32 	%r20, [_Z15mute_directwaveiiffffiiiiPfS_S_S_i_param_1];
	ld.param.f32 	%f12, [_Z15mute_directwaveiiffffiiiiPfS_S_S_i_param_2];
	ld.param.f32 	%f13, [_Z15mute_directwaveiiffffiiiiPfS_S_S_i_param_3];
	ld.param.f32 	%f14, [_Z15mute_directwaveiiffffiiiiPfS_S_S_i_param_4];
	ld.param.f32 	%f15, [_Z15mute_directwaveiiffffiiiiPfS_S_S_i_param_5];
	ld.param.u32 	%r21, [_Z15mute_directwaveiiffffiiiiPfS_S_S_i_param_6];
	ld.param.u32 	%r22, [_Z15mute_directwaveiiffffiiiiPfS_S_S_i_param_7];
	ld.param.u32 	%r23, [_Z15mute_directwaveiiffffiiiiPfS_S_S_i_param_8];
	ld.param.u32 	%r24, [_Z15mute_directwaveiiffffiiiiPfS_S_S_i_param_9];
	ld.param.u64 	%rd10, [_Z15mute_directwaveiiffffiiiiPfS_S_S_i_param_11];
	ld.param.u64 	%rd12, [_Z15mute_directwaveiiffffiiiiPfS_S_S_i_param_13];
	ld.param.u32 	%r25, [_Z15mute_directwaveiiffffiiiiPfS_S_S_i_param_14];
	add.u64 	%rd1, %SPL, 0;
	mov.u32 	%r27, %tid.x;
	mov.u32 	%r28, %ntid.x;
	mov.u32 	%r29, %ctaid.x;
	mad.lo.s32 	%r1, %r28, %r29, %r27;
	mul.lo.s32 	%r30, %r20, %r26;
	setp.ge.s32 	%p1, %r1, %r30;
	@%p1 bra 	$L__BB6_25;
	sub.s32 	%r31, 1, %r24;
	mul.lo.s32 	%r32, %r31, %r22;
	sub.s32 	%r33, %r32, %r21;
	div.s32 	%r34, %r1, %r20;
	add.s32 	%r35, %r33, %r34;
	abs.s32 	%r36, %r35;
	cvt.rn.f32.s32 	%f16, %r36;
	mul.f32 	%f1, %f14, %f16;
	cvt.rn.f32.s32 	%f17, %r23;
	mul.f32 	%f2, %f15, %f17;
	cvt.f64.f32 	%fd1, %f1;
	{
	.reg .b32 %temp; 
	mov.b64 	{%temp, %r2}, %fd1;
	}
	mov.f64 	%fd18, 0d4000000000000000;
	{
	.reg .b32 %temp; 
	mov.b64 	{%temp, %r37}, %fd18;
	}
	and.b32  	%r4, %r37, 2146435072;
	setp.eq.s32 	%p2, %r4, 1062207488;
	abs.f64 	%fd2, %fd1;
	{ // callseq 5, 0
	.param .b64 param0;
	st.param.f64 	[param0], %fd2;
	.param .b64 retval0;
	call.uni (retval0), 
	__internal_accurate_pow, 
	(
	param0
	);
	ld.param.f64 	%fd19, [retval0];
	} // callseq 5
	setp.lt.s32 	%p3, %r2, 0;
	neg.f64 	%fd21, %fd19;
	selp.f64 	%fd22, %fd21, %fd19, %p2;
	selp.f64 	%fd39, %fd22, %fd19, %p3;
	setp.neu.f32 	%p4, %f1, 0f00000000;
	@%p4 bra 	$L__BB6_3;
	setp.eq.s32 	%p5, %r4, 1062207488;
	selp.b32 	%r38, %r2, 0, %p5;
	setp.lt.s32 	%p6, %r37, 0;
	or.b32  	%r39, %r38, 2146435072;
	selp.b32 	%r40, %r39, %r38, %p6;
	mov.b32 	%r41, 0;
	mov.b64 	%fd39, {%r41, %r40};
$L__BB6_3:
	add.f64 	%fd23, %fd1, 0d4000000000000000;
	{
	.reg .b32 %temp; 
	mov.b64 	{%temp, %r42}, %fd23;
	}
	and.b32  	%r43, %r42, 2146435072;
	setp.ne.s32 	%p7, %r43, 2146435072;
	@%p7 bra 	$L__BB6_8;
	setp.num.f32 	%p8, %f1, %f1;
	@%p8 bra 	$L__BB6_6;
	mov.f64 	%fd24, 0d4000000000000000;
	add.rn.f64 	%fd39, %fd1, %fd24;
	bra.uni 	$L__BB6_8;
$L__BB6_6:
	setp.neu.f64 	%p9, %fd2, 0d7FF0000000000000;
	@%p9 bra 	$L__BB6_8;
	setp.lt.s32 	%p10, %r2, 0;
	setp.eq.s32 	%p11, %r4, 1062207488;
	setp.lt.s32 	%p12, %r37, 0;
	selp.b32 	%r45, 0, 2146435072, %p12;
	and.b32  	%r46, %r37, 2147483647;
	setp.ne.s32 	%p13, %r46, 1071644672;
	or.b32  	%r47, %r45, -2147483648;
	selp.b32 	%r48, %r47, %r45, %p13;
	selp.b32 	%r49, %r48, %r45, %p11;
	selp.b32 	%r50, %r49, %r45, %p10;
	mov.b32 	%r51, 0;
	mov.b64 	%fd39, {%r51, %r50};
$L__BB6_8:
	setp.eq.s32 	%p14, %r4, 1062207488;
	setp.eq.f32 	%p15, %f1, 0f3F800000;
	selp.f64 	%fd9, 0d3FF0000000000000, %fd39, %p15;
	cvt.f64.f32 	%fd10, %f2;
	{
	.reg .b32 %temp; 
	mov.b64 	{%temp, %r5}, %fd10;
	}
	abs.f64 	%fd11, %fd10;
	{ // callseq 6, 0
	.param .b64 param0;
	st.param.f64 	[param0], %fd11;
	.param .b64 retval0;
	call.uni (retval0), 
	__internal_accurate_pow, 
	(
	param0
	);
	ld.param.f64 	%fd25, [retval0];
	} // callseq 6
	setp.lt.s32 	%p16, %r5, 0;
	neg.f64 	%fd27, %fd25;
	selp.f64 	%fd28, %fd27, %fd25, %p14;
	selp.f64 	%fd41, %fd28, %fd25, %p16;
	setp.neu.f32 	%p17, %f2, 0f00000000;
	@%p17 bra 	$L__BB6_10;
	setp.eq.s32 	%p18, %r4, 1062207488;
	selp.b32 	%r53, %r5, 0, %p18;
	setp.lt.s32 	%p19, %r37, 0;
	or.b32  	%r54, %r53, 2146435072;
	selp.b32 	%r55, %r54, %r53, %p19;
	mov.b32 	%r56, 0;
	mov.b64 	%fd41, {%r56, %r55};
$L__BB6_10:
	add.f64 	%fd29, %fd10, 0d4000000000000000;
	{
	.reg .b32 %temp; 
	mov.b64 	{%temp, %r57}, %fd29;
	}
	and.b32  	%r58, %r57, 2146435072;
	setp.ne.s32 	%p20, %r58, 2146435072;
	@%p20 bra 	$L__BB6_15;
	setp.num.f32 	%p21, %f2, %f2;
	@%p21 bra 	$L__BB6_13;
	mov.f64 	%fd30, 0d4000000000000000;
	add.rn.f64 	%fd41, %fd10, %fd30;
	bra.uni 	$L__BB6_15;
$L__BB6_13:
	setp.neu.f64 	%p22, %fd11, 0d7FF0000000000000;
	@%p22 bra 	$L__BB6_15;
	setp.lt.s32 	%p23, %r5, 0;
	setp.eq.s32 	%p24, %r4, 1062207488;
	setp.lt.s32 	%p25, %r37, 0;
	selp.b32 	%r60, 0, 2146435072, %p25;
	and.b32  	%r61, %r37, 2147483647;
	setp.ne.s32 	%p26, %r61, 1071644672;
	or.b32  	%r62, %r60, -2147483648;
	selp.b32 	%r63, %r62, %r60, %p26;
	selp.b32 	%r64, %r63, %r60, %p24;
	selp.b32 	%r65, %r64, %r60, %p23;
	mov.b32 	%r66, 0;
	mov.b64 	%fd41, {%r66, %r65};
$L__BB6_15:
	ld.param.u64 	%rd29, [_Z15mute_directwaveiiffffiiiiPfS_S_S_i_param_12];
	ld.param.u64 	%rd28, [_Z15mute_directwaveiiffffiiiiPfS_S_S_i_param_10];
	setp.eq.f32 	%p27, %f2, 0f3F800000;
	selp.f64 	%fd31, 0d3FF0000000000000, %fd41, %p27;
	add.f64 	%fd32, %fd9, %fd31;
	cvt.rn.f32.f64 	%f3, %fd32;
	cvta.to.global.u64 	%rd14, %rd28;
	ld.global.f32 	%f4, [%rd14+4];
	cvta.to.global.u64 	%rd15, %rd10;
	ld.global.f32 	%f18, [%rd15+4];
	fma.rn.f32 	%f19, %f18, 0f40000000, 0f3F800000;
	sqrt.rn.f32 	%f5, %f19;
	cvta.to.global.u64 	%rd16, %rd29;
	ld.global.f32 	%f6, [%rd16+4];
	mul.f32 	%f20, %f6, 0f3F22F983;
	cvt.rni.s32.f32 	%r101, %f20;
	cvt.rn.f32.s32 	%f21, %r101;
	fma.rn.f32 	%f22, %f21, 0fBFC90FDA, %f6;
	fma.rn.f32 	%f23, %f21, 0fB3A22168, %f22;
	fma.rn.f32 	%f47, %f21, 0fA7C234C5, %f23;
	abs.f32 	%f8, %f6;
	setp.ltu.f32 	%p28, %f8, 0f47CE4780;
	@%p28 bra 	$L__BB6_23;
	setp.neu.f32 	%p29, %f8, 0f7F800000;
	@%p29 bra 	$L__BB6_18;
	mov.f32 	%f26, 0f00000000;
	mul.rn.f32 	%f47, %f6, %f26;
	mov.b32 	%r101, 0;
	bra.uni 	$L__BB6_23;
$L__BB6_18:
	mov.b32 	%r7, %f6;
	shl.b32 	%r68, %r7, 8;
	or.b32  	%r8, %r68, -2147483648;
	mov.b64 	%rd32, 0;
	mov.b32 	%r98, 0;
	mov.u64 	%rd30, __cudart_i2opi_f;
	mov.u64 	%rd31, %rd1;
$L__BB6_19:
	.pragma "nounroll";
	ld.global.nc.u32 	%r69, [%rd30];
	mad.wide.u32 	%rd19, %r69, %r8, %rd32;
	shr.u64 	%rd32, %rd19, 32;
	st.local.u32 	[%rd31], %rd19;
	add.s32 	%r98, %r98, 1;
	add.s64 	%rd31, %rd31, 4;
	add.s64 	%rd30, %rd30, 4;
	setp.ne.s32 	%p30, %r98, 6;
	@%p30 bra 	$L__BB6_19;
	shr.u32 	%r70, %r7, 23;
	st.local.u32 	[%rd1+24], %rd32;
	and.b32  	%r11, %r70, 31;
	and.b32  	%r71, %r70, 224;
	add.s32 	%r72, %r71, -128;
	shr.u32 	%r73, %r72, 5;
	mul.wide.u32 	%rd20, %r73, 4;
	sub.s64 	%rd8, %rd1, %rd20;
	ld.local.u32 	%r99, [%rd8+24];
	ld.local.u32 	%r100, [%rd8+20];
	setp.eq.s32 	%p31, %r11, 0;
	@%p31 bra 	$L__BB6_22;
	shf.l.wrap.b32 	%r99, %r100, %r99, %r11;
	ld.local.u32 	%r74, [%rd8+16];
	shf.l.wrap.b32 	%r100, %r74, %r100, %r11;
$L__BB6_22:
	shr.u32 	%r75, %r99, 30;
	shf.l.wrap.b32 	%r76, %r100, %r99, 2;
	shl.b32 	%r77, %r100, 2;
	shr.u32 	%r78, %r76, 31;
	add.s32 	%r79, %r78, %r75;
	neg.s32 	%r80, %r79;
	setp.lt.s32 	%p32, %r7, 0;
	selp.b32 	%r101, %r80, %r79, %p32;
	xor.b32  	%r81, %r76, %r7;
	shr.s32 	%r82, %r76, 31;
	xor.b32  	%r83, %r82, %r76;
	xor.b32  	%r84, %r82, %r77;
	cvt.u64.u32 	%rd21, %r83;
	shl.b64 	%rd22, %rd21, 32;
	cvt.u64.u32 	%rd23, %r84;
	or.b64  	%rd24, %rd22, %rd23;
	cvt.rn.f64.s64 	%fd33, %rd24;
	mul.f64 	%fd34, %fd33, 0d3BF921FB54442D19;
	cvt.rn.f32.f64 	%f24, %fd34;
	neg.f32 	%f25, %f24;
	setp.lt.s32 	%p33, %r81, 0;
	selp.f32 	%f47, %f25, %f24, %p33;
$L__BB6_23:
	rem.s32 	%r86, %r1, %r20;
	add.s32 	%r88, %r101, 1;
	mul.rn.f32 	%f27, %f47, %f47;
	and.b32  	%r89, %r101, 1;
	setp.eq.b32 	%p34, %r89, 1;
	selp.f32 	%f28, %f47, 0f3F800000, %p34;
	fma.rn.f32 	%f29, %f27, %f28, 0f00000000;
	fma.rn.f32 	%f30, %f27, 0f37CBAC00, 0fBAB607ED;
	selp.f32 	%f31, 0fB94D4153, %f30, %p34;
	selp.f32 	%f32, 0f3C0885E4, 0f3D2AAABB, %p34;
	fma.rn.f32 	%f33, %f31, %f27, %f32;
	selp.f32 	%f34, 0fBE2AAAA8, 0fBEFFFFFF, %p34;
	fma.rn.f32 	%f35, %f33, %f27, %f34;
	fma.rn.f32 	%f36, %f35, %f29, %f28;
	and.b32  	%r90, %r88, 2;
	setp.eq.s32 	%p35, %r90, 0;
	mov.f32 	%f37, 0f00000000;
	sub.f32 	%f38, %f37, %f36;
	selp.f32 	%f39, %f36, %f38, %p35;
	add.f32 	%f40, %f5, 0fBF800000;
	fma.rn.f32 	%f41, %f40, %f39, 0f3F800000;
	mul.f32 	%f42, %f4, %f41;
	sqrt.rn.f32 	%f43, %f3;
	div.rn.f32 	%f44, %f43, %f42;
	mul.f32 	%f45, %f12, %f13;
	cvt.f64.f32 	%fd35, %f45;
	mov.f64 	%fd36, 0d4000000000000000;
	div.rn.f64 	%fd37, %fd36, %fd35;
	cvt.rzi.s32.f64 	%r91, %fd37;
	div.rn.f32 	%f46, %f44, %f12;
	cvt.rzi.s32.f32 	%r92, %f46;
	add.s32 	%r93, %r25, %r91;
	add.s32 	%r94, %r93, %r92;
	sub.s32 	%r96, %r92, %r25;
	setp.le.s32 	%p36, %r86, %r96;
	setp.ge.s32 	%p37, %r86, %r94;
	or.pred  	%p38, %p36, %p37;
	@%p38 bra 	$L__BB6_25;
	cvta.to.global.u64 	%rd25, %rd12;
	mul.wide.s32 	%rd26, %r1, 4;
	add.s64 	%rd27, %rd25, %rd26;
	mov.b32 	%r97, 0;
	st.global.u32 	[%rd27], %r97;
$L__BB6_25:
	ret;

}
.func  (.param .align 16 .b8 func_retval0[16]) __internal_trig_reduction_slowpathd(
	.param .b64 __internal_trig_reduction_slowpathd_param_0
)
{
	.local .align 8 .b8 	__local_depot7[40];
	.reg .b64 	%SP;
	.reg .b64 	%SPL;
	.reg .pred 	%p<10>;
	.reg .b32 	%r<47>;
	.reg .b64 	%rd<74>;
	.reg .b64 	%fd<5>;

	mov.u64 	%SPL, __local_depot7;
	ld.param.f64 	%fd4, [__internal_trig_reduction_slowpathd_param_0];
	add.u64 	%rd1, %SPL, 0;
	{
	.reg .b32 %temp; 
	mov.b64 	{%temp, %r1}, %fd4;
	}
	shr.u32 	%r2, %r1, 20;
	and.b32  	%r3, %r2, 2047;
	setp.eq.s32 	%p1, %r3, 2047;
	mov.b32 	%r46, 0;
	@%p1 bra 	$L__BB7_9;
	add.s32 	%r20, %r3, -1024;
	mov.b64 	%rd20, %fd4;
	shl.b64 	%rd2, %rd20, 11;
	shr.u32 	%r4, %r20, 6;
	sub.s32 	%r45, 15, %r4;
	sub.s32 	%r21, 19, %r4;
	setp.lt.u32 	%p2, %r20, 128;
	selp.b32 	%r6, 18, %r21, %p2;
	setp.ge.s32 	%p3, %r45, %r6;
	mov.b64 	%rd70, 0;
	@%p3 bra 	$L__BB7_4;
	add.s32 	%r23, %r6, %r4;
	neg.s32 	%r43, %r23;
	or.b64  	%rd3, %rd2, -9223372036854775808;
	mov.b64 	%rd70, 0;
	mov.b32 	%r42, 0;
	mov.u64 	%rd25, __cudart_i2opi_d;
	mov.u32 	%r44, %r45;
$L__BB7_3:
	.pragma "nounroll";
	mul.wide.s32 	%rd22, %r42, 8;
	add.s64 	%rd23, %rd1, %rd22;
	mul.wide.s32 	%rd24, %r44, 8;
	add.s64 	%rd26, %rd25, %rd24;
	ld.global.nc.u64 	%rd27, [%rd26];
	{
	.reg .u32 %r0, %r1, %r2, %r3, %alo, %ahi, %blo, %bhi, %clo, %chi;
	mov.b64 	{%alo,%ahi}, %rd27;
	mov.b64 	{%blo,%bhi}, %rd3;
	mov.b64 	{%clo,%chi}, %rd70;
	mad.lo.cc.u32 	%r0, %alo, %blo, %clo;
	madc.hi.cc.u32 	%r1, %alo, %blo, %chi;
	madc.hi.u32 	%r2, %alo, %bhi, 0;
	mad.lo.cc.u32 	%r1, %alo, %bhi, %r1;
	madc.hi.cc.u32 	%r2, %ahi, %blo, %r2;
	madc.hi.u32 	%r3, %ahi, %bhi, 0;
	mad.lo.cc.u32 	%r1, %ahi, %blo, %r1;
	madc.lo.cc.u32 	%r2, %ahi, %bhi, %r2;
	addc.u32 	%r3, %r3, 0;
	mov.b64 	%rd28, {%r0,%r1};
	mov.b64 	%rd70, {%r2,%r3};
	}
	st.local.u64 	[%rd23], %rd28;
	add.s32 	%r44, %r44, 1;
	add.s32 	%r43, %r43, 1;
	add.s32 	%r42, %r42, 1;
	setp.ne.s32 	%p4, %r43, -15;
	mov.u32 	%r45, %r6;
	@%p4 bra 	$L__BB7_3;
$L__BB7_4:
	cvt.s64.s32 	%rd29, %r45;
	cvt.u64.u32 	%rd30, %r4;
	add.s64 	%rd31, %rd30, %rd29;
	shl.b64 	%rd32, %rd31, 3;
	add.s64 	%rd33, %rd1, %rd32;
	st.local.u64 	[%rd33+-120], %rd70;
	and.b32  	%r15, %r2, 63;
	ld.local.u64 	%rd72, [%rd1+16];
	ld.local.u64 	%rd71, [%rd1+24];
	setp.eq.s32 	%p5, %r15, 0;
	@%p5 bra 	$L__BB7_6;
	shl.b64 	%rd34, %rd71, %r15;
	shr.u64 	%rd35, %rd72, 1;
	xor.b32  	%r24, %r15, 63;
	shr.u64 	%rd36, %rd35, %r24;
	or.b64  	%rd71, %rd34, %rd36;
	ld.local.u64 	%rd37, [%rd1+8];
	shl.b64 	%rd38, %rd72, %r15;
	shr.u64 	%rd39, %rd37, 1;
	shr.u64 	%rd40, %rd39, %r24;
	or.b64  	%rd72, %rd38, %rd40;
$L__BB7_6:
	and.b32  	%r25, %r1, -2147483648;
	shr.u64 	%rd41, %rd71, 62;
	cvt.u32.u64 	%r26, %rd41;
	mov.b64 	{%r27, %r28}, %rd71;
	mov.b64 	{%r29, %r30}, %rd72;
	shf.l.wrap.b32 	%r31, %r30, %r27, 2;
	shf.l.wrap.b32 	%r32, %r27, %r28, 2;
	mov.b64 	%rd42, {%r31, %r32};
	shl.b64 	%rd43, %rd72, 2;
	shr.u64 	%rd44, %rd42, 63;
	cvt.u32.u64 	%r33, %rd44;
	add.s32 	%r34, %r33, %r26;
	setp.eq.s32 	%p6, %r25, 0;
	neg.s32 	%r35, %r34;
	selp.b32 	%r46, %r34, %r35, %p6;
	setp.gt.s64 	%p7, %rd42, -1;
	mov.b64 	%rd45, 0;
	{
	.reg .u32 %r0, %r1, %r2, %r3, %a0, %a1, %a2, %a3, %b0, %b1, %b2, %b3;
	mov.b64 	{%a0,%a1}, %rd45;
	mov.b64 	{%a2,%a3}, %rd45;
	mov.b64 	{%b0,%b1}, %rd43;
	mov.b64 	{%b2,%b3}, %rd42;
	sub.cc.u32 	%r0, %a0, %b0;
	subc.cc.u32 	%r1, %a1, %b1;
	subc.cc.u32 	%r2, %a2, %b2;
	subc.u32 	%r3, %a3, %b3;
	mov.b64 	%rd46, {%r0,%r1};
	mov.b64 	%rd47, {%r2,%r3};
	}
	xor.b32  	%r36, %r25, -2147483648;
	selp.b64 	%rd73, %rd42, %rd47, %p7;
	selp.b64 	%rd14, %rd43, %rd46, %p7;
	selp.b32 	%r17, %r25, %r36, %p7;
	clz.b64 	%r37, %rd73;
	cvt.u64.u32 	%rd15, %r37;
	setp.eq.s32 	%p8, %r37, 0;
	@%p8 bra 	$L__BB7_8;
	cvt.u32.u64 	%r38, %rd15;
	and.b32  	%r39, %r38, 63;
	shl.b64 	%rd48, %rd73, %r39;
	shr.u64 	%rd49, %rd14, 1;
	not.b32 	%r40, %r38;
	and.b32  	%r41, %r40, 63;
	shr.u64 	%rd50, %rd49, %r41;
	or.b64  	%rd73, %rd48, %rd50;
$L__BB7_8:
	mov.b64 	%rd51, -3958705157555305931;
	{
	.reg .u32 %r0, %r1, %r2, %r3, %alo, %ahi, %blo, %bhi;
	mov.b64 	{%alo,%ahi}, %rd73;
	mov.b64 	{%blo,%bhi}, %rd51;
	mul.lo.u32 	%r0, %alo, %blo;
	mul.hi.u32 	%r1, %alo, %blo;
	mad.lo.cc.u32 	%r1, %alo, %bhi, %r1;
	madc.hi.u32 	%r2, %alo, %bhi, 0;
	mad.lo.cc.u32 	%r1, %ahi, %blo, %r1;
	madc.hi.cc.u32 	%r2, %ahi, %blo, %r2;
	madc.hi.u32 	%r3, %ahi, %bhi, 0;
	mad.lo.cc.u32 	%r2, %ahi, %bhi, %r2;
	addc.u32 	%r3, %r3, 0;
	mov.b64 	%rd52, {%r0,%r1};
	mov.b64 	%rd53, {%r2,%r3};
	}
	setp.gt.s64 	%p9, %rd53, 0;
	{
	.reg .u32 %r0, %r1, %r2, %r3, %a0, %a1, %a2, %a3, %b0, %b1, %b2, %b3;
	mov.b64 	{%a0,%a1}, %rd52;
	mov.b64 	{%a2,%a3}, %rd53;
	mov.b64 	{%b0,%b1}, %rd52;
	mov.b64 	{%b2,%b3}, %rd53;
	add.cc.u32 	%r0, %a0, %b0;
	addc.cc.u32 	%r1, %a1, %b1;
	addc.cc.u32 	%r2, %a2, %b2;
	addc.u32 	%r3, %a3, %b3;
	mov.b64 	%rd54, {%r0,%r1};
	mov.b64 	%rd55, {%r2,%r3};
	}
	selp.b64 	%rd56, %rd55, %rd53, %p9;
	selp.s64 	%rd57, -1, 0, %p9;
	sub.s64 	%rd58, %rd57, %rd15;
	cvt.u64.u32 	%rd59, %r17;
	shl.b64 	%rd60, %rd59, 32;
	add.s64 	%rd61, %rd56, 1;
	shr.u64 	%rd62, %rd61, 10;
	add.s64 	%rd63, %rd62, 1;
	shr.u64 	%rd64, %rd63, 1;
	shl.b64 	%rd65, %rd58, 52;
	add.s64 	%rd66, %rd65, %rd64;
	add.s64 	%rd67, %rd66, 4602678819172646912;
	or.b64  	%rd68, %rd67, %rd60;
	mov.b64 	%fd4, %rd68;
$L__BB7_9:
	st.param.f64 	[func_retval0], %fd4;
	st.param.b32 	[func_retval0+8], %r46;
	ret;

}
.func  (.param .b64 func_retval0) __internal_accurate_pow(
	.param .b64 __internal_accurate_pow_param_0
)
{
	.reg .pred 	%p<8>;
	.reg .b32 	%r<49>;
	.reg .b32 	%f<3>;
	.reg .b64 	%fd<109>;

	ld.param.f64 	%fd10, [__internal_accurate_pow_param_0];
	{
	.reg .b32 %temp; 
	mov.b64 	{%temp, %r46}, %fd10;
	}
	{
	.reg .b32 %temp; 
	mov.b64 	{%r45, %temp}, %fd10;
	}
	shr.u32 	%r47, %r46, 20;
	setp.gt.u32 	%p1, %r46, 1048575;
	@%p1 bra 	$L__BB8_2;
	mul.f64 	%fd11, %fd10, 0d4350000000000000;
	{
	.reg .b32 %temp; 
	mov.b64 	{%temp, %r46}, %fd11;
	}
	{
	.reg .b32 %temp; 
	mov.b64 	{%r45, %temp}, %fd11;
	}
	shr.u32 	%r16, %r46, 20;
	add.s32 	%r47, %r16, -54;
$L__BB8_2:
	add.s32 	%r48, %r47, -1023;
	and.b32  	%r17, %r46, -2146435073;
	or.b32  	%r18, %r17, 1072693248;
	mov.b64 	%fd107, {%r45, %r18};
	setp.lt.u32 	%p2, %r18, 1073127583;
	@%p2 bra 	$L__BB8_4;
	{
	.reg .b32 %temp; 
	mov.b64 	{%r19, %temp}, %fd107;
	}
	{
	.reg .b32 %temp; 
	mov.b64 	{%temp, %r20}, %fd107;
	}
	add.s32 	%r21, %r20, -1048576;
	mov.b64 	%fd107, {%r19, %r21};
	add.s32 	%r48, %r47, -1022;
$L__BB8_4:
	add.f64 	%fd12, %fd107, 0dBFF0000000000000;
	add.f64 	%fd13, %fd107, 0d3FF0000000000000;
	rcp.approx.ftz.f64 	%fd14, %fd13;
	neg.f64 	%fd15, %fd13;
	fma.rn.f64 	%fd16, %fd15, %fd14, 0d3FF0000000000000;
	fma.rn.f64 	%fd17, %fd16, %fd16, %fd16;
	fma.rn.f64 	%fd18, %fd17, %fd14, %fd14;
	mul.f64 	%fd19, %fd12, %fd18;
	fma.rn.f64 	%fd20, %fd12, %fd18, %fd19;
	mul.f64 	%fd21, %fd20, %fd20;
	fma.rn.f64 	%fd22, %fd21, 0d3EB0F5FF7D2CAFE2, 0d3ED0F5D241AD3B5A;
	fma.rn.f64 	%fd23, %fd22, %fd21, 0d3EF3B20A75488A3F;
	fma.rn.f64 	%fd24, %fd23, %fd21, 0d3F1745CDE4FAECD5;
	fma.rn.f64 	%fd25, %fd24, %fd21, 0d3F3C71C7258A578B;
	fma.rn.f64 	%fd26, %fd25, %fd21, 0d3F6249249242B910;
	fma.rn.f64 	%fd27, %fd26, %fd21, 0d3F89999999999DFB;
	sub.f64 	%fd28, %fd12, %fd20;
	add.f64 	%fd29, %fd28, %fd28;
	neg.f64 	%fd30, %fd20;
	fma.rn.f64 	%fd31, %fd30, %fd12, %fd29;
	mul.f64 	%fd32, %fd18, %fd31;
	fma.rn.f64 	%fd33, %fd21, %fd27, 0d3FB5555555555555;
	mov.f64 	%fd34, 0d3FB5555555555555;
	sub.f64 	%fd35, %fd34, %fd33;
	fma.rn.f64 	%fd36, %fd21, %fd27, %fd35;
	add.f64 	%fd37, %fd36, 0dBC46A4CB00B9E7B0;
	add.f64 	%fd38, %fd33, %fd37;
	sub.f64 	%fd39, %fd33, %fd38;
	add.f64 	%fd40, %fd37, %fd39;
	mul.rn.f64 	%fd41, %fd20, %fd20;
	neg.f64 	%fd42, %fd41;
	fma.rn.f64 	%fd43, %fd20, %fd20, %fd42;
	{
	.reg .b32 %temp; 
	mov.b64 	{%r22, %temp}, %fd32;
	}
	{
	.reg .b32 %temp; 
	mov.b64 	{%temp, %r23}, %fd32;
	}
	add.s32 	%r24, %r23, 1048576;
	mov.b64 	%fd44, {%r22, %r24};
	fma.rn.f64 	%fd45, %fd20, %fd44, %fd43;
	mul.rn.f64 	%fd46, %fd41, %fd20;
	neg.f64 	%fd47, %fd46;
	fma.rn.f64 	%fd48, %fd41, %fd20, %fd47;
	fma.rn.f64 	%fd49, %fd41, %fd32, %fd48;
	fma.rn.f64 	%fd50, %fd45, %fd20, %fd49;
	mul.rn.f64 	%fd51, %fd38, %fd46;
	neg.f64 	%fd52, %fd51;
	fma.rn.f64 	%fd53, %fd38, %fd46, %fd52;
	fma.rn.f64 	%fd54, %fd38, %fd50, %fd53;
	fma.rn.f64 	%fd55, %fd40, %fd46, %fd54;
	add.f64 	%fd56, %fd51, %fd55;
	sub.f64 	%fd57, %fd51, %fd56;
	add.f64 	%fd58, %fd55, %fd57;
	add.f64 	%fd59, %fd20, %fd56;
	sub.f64 	%fd60, %fd20, %fd59;
	add.f64 	%fd61, %fd56, %fd60;
	add.f64 	%fd62, %fd58, %fd61;
	add.f64 	%fd63, %fd32, %fd62;
	add.f64 	%fd64, %fd59, %fd63;
	sub.f64 	%fd65, %fd59, %fd64;
	add.f64 	%fd66, %fd63, %fd65;
	xor.b32  	%r25, %r48, -2147483648;
	mov.b32 	%r26, 1127219200;
	mov.b64 	%fd67, {%r25, %r26};
	mov.b32 	%r27, -2147483648;
	mov.b64 	%fd68, {%r27, %r26};
	sub.f64 	%fd69, %fd67, %fd68;
	fma.rn.f64 	%fd70, %fd69, 0d3FE62E42FEFA39EF, %fd64;
	fma.rn.f64 	%fd71, %fd69, 0dBFE62E42FEFA39EF, %fd70;
	sub.f64 	%fd72, %fd71, %fd64;
	sub.f64 	%fd73, %fd66, %fd72;
	fma.rn.f64 	%fd74, %fd69, 0d3C7ABC9E3B39803F, %fd73;
	add.f64 	%fd75, %fd70, %fd74;
	sub.f64 	%fd76, %fd70, %fd75;
	add.f64 	%fd77, %fd74, %fd76;
	mov.f64 	%fd78, 0d4000000000000000;
	{
	.reg .b32 %temp; 
	mov.b64 	{%temp, %r28}, %fd78;
	}
	{
	.reg .b32 %temp; 
	mov.b64 	{%r29, %temp}, %fd78;
	}
	shl.b32 	%r30, %r28, 1;
	setp.gt.u32 	%p3, %r30, -33554433;
	and.b32  	%r31, %r28, -15728641;
	selp.b32 	%r32, %r31, %r28, %p3;
	mov.b64 	%fd79, {%r29, %r32};
	mul.rn.f64 	%fd80, %fd75, %fd79;
	neg.f64 	%fd81, %fd80;
	fma.rn.f64 	%fd82, %fd75, %fd79, %fd81;
	fma.rn.f64 	%fd83, %fd77, %fd79, %fd82;
	add.f64 	%fd4, %fd80, %fd83;
	sub.f64 	%fd84, %fd80, %fd4;
	add.f64 	%fd5, %fd83, %fd84;
	fma.rn.f64 	%fd85, %fd4, 0d3FF71547652B82FE, 0d4338000000000000;
	{
	.reg .b32 %temp; 
	mov.b64 	{%r13, %temp}, %fd85;
	}
	mov.f64 	%fd86, 0dC338000000000000;
	add.rn.f64 	%fd87, %fd85, %fd86;
	fma.rn.f64 	%fd88, %fd87, 0dBFE62E42FEFA39EF, %fd4;
	fma.rn.f64 	%fd89, %fd87, 0dBC7ABC9E3B39803F, %fd88;
	fma.rn.f64 	%fd90, %fd89, 0d3E5ADE1569CE2BDF, 0d3E928AF3FCA213EA;
	fma.rn.f64 	%fd91, %fd90, %fd89, 0d3EC71DEE62401315;
	fma.rn.f64 	%fd92, %fd91, %fd89, 0d3EFA01997C89EB71;
	fma.rn.f64 	%fd93, %fd92, %fd89, 0d3F2A01A014761F65;
	fma.rn.f64 	%fd94, %fd93, %fd89, 0d3F56C16C1852B7AF;
	fma.rn.f64 	%fd95, %fd94, %fd89, 0d3F81111111122322;
	fma.rn.f64 	%fd96, %fd95, %fd89, 0d3FA55555555502A1;
	fma.rn.f64 	%fd97, %fd96, %fd89, 0d3FC5555555555511;
	fma.rn.f64 	%fd98, %fd97, %fd89, 0d3FE000000000000B;
	fma.rn.f64 	%fd99, %fd98, %fd89, 0d3FF0000000000000;
	fma.rn.f64 	%fd100, %fd99, %fd89, 0d3FF0000000000000;
	{
	.reg .b32 %temp; 
	mov.b64 	{%r14, %temp}, %fd100;
	}
	{
	.reg .b32 %temp; 
	mov.b64 	{%temp, %r15}, %fd100;
	}
	shl.b32 	%r33, %r13, 20;
	add.s32 	%r34, %r33, %r15;
	mov.b64 	%fd108, {%r14, %r34};
	{
	.reg .b32 %temp; 
	mov.b64 	{%temp, %r35}, %fd4;
	}
	mov.b32 	%f2, %r35;
	abs.f32 	%f1, %f2;
	setp.lt.f32 	%p4, %f1, 0f4086232B;
	@%p4 bra 	$L__BB8_7;
	setp.lt.f64 	%p5, %fd4, 0d0000000000000000;
	add.f64 	%fd101, %fd4, 0d7FF0000000000000;
	selp.f64 	%fd108, 0d0000000000000000, %fd101, %p5;
	setp.geu.f32 	%p6, %f1, 0f40874800;
	@%p6 bra 	$L__BB8_7;
	shr.u32 	%r36, %r13, 31;
	add.s32 	%r37, %r13, %r36;
	shr.s32 	%r38, %r37, 1;
	shl.b32 	%r39, %r38, 20;
	add.s32 	%r40, %r15, %r39;
	mov.b64 	%fd102, {%r14, %r40};
	sub.s32 	%r41, %r13, %r38;
	shl.b32 	%r42, %r41, 20;
	add.s32 	%r43, %r42, 1072693248;
	mov.b32 	%r44, 0;
	mov.b64 	%fd103, {%r44, %r43};
	mul.f64 	%fd108, %fd103, %fd102;
$L__BB8_7:
	abs.f64 	%fd104, %fd108;
	setp.eq.f64 	%p7, %fd104, 0d7FF0000000000000;
	fma.rn.f64 	%fd105, %fd108, %fd5, %fd108;
	selp.f64 	%fd106, %fd108, %fd105, %p7;
	st.param.f64 	[func_retval0], %fd106;
	ret;

}


// ===== COMPILED SASS (sm_100) =====

	.target	sm_100

	.elftype	@"ET_EXEC"


//--------------------- .note.nv.tkinfo           --------------------------
	.section	.note.nv.tkinfo,"",@"SHT_NOTE"
	.sectionflags	@"SHF_NOTE_NV_TKINFO"
	.tkinfo
        /*0018*/ 	.word	0x00000002
        /*0030*/ 	.string	""
        /*0030*/ 	.string	"ptxas"
        /*0030*/ 	.string	"Cuda compilation tools, release 13.0, V13.0.88"
        /*0030*/ 	.string	"Build cuda_13.0.r13.0/compiler.36424714_0"
        /*0030*/ 	.string	"-arch sm_100 -m 64 "



//--------------------- .note.nv.cuinfo           --------------------------
	.section	.note.nv.cuinfo,"",@"SHT_NOTE"
	.sectionflags	@"SHF_NOTE_NV_CUINFO"
        /*0018*/ 	.short	0x0002
        /*001a*/ 	.short	0x0064
        /*001c*/ 	.short	0x0082
	.zero		2


//--------------------- .nv.info                  --------------------------
	.section	.nv.info,"",@"SHT_CUDA_INFO"
	.align	4


	//----- nvinfo : EIATTR_REGCOUNT
	.align		4
        /*0000*/ 	.byte	0x04, 0x2f
        /*0002*/ 	.short	(.L_6 - .L_5)
	.align		4
.L_5:
        /*0004*/ 	.word	index@(_Z10add_sourcefffiiiifffiiiiPfS_)
        /*0008*/ 	.word	0x0000001a


	//----- nvinfo : EIATTR_FRAME_SIZE
	.align		4
.L_6:
        /*000c*/ 	.byte	0x04, 0x11
        /*000e*/ 	.short	(.L_8 - .L_7)
	.align		4
.L_7:
        /*0010*/ 	.word	index@($__internal_11_$__cuda_sm20_rcp_rn_f32_slowpath)
        /*0014*/ 	.word	0x00000000


	//----- nvinfo : EIATTR_FRAME_SIZE
	.align		4
.L_8:
        /*0018*/ 	.byte	0x04, 0x11
        /*001a*/ 	.short	(.L_10 - .L_9)
	.align		4
.L_9:
        /*001c*/ 	.word	index@($__internal_10_$__cuda_sm20_div_rn_f64_full)
        /*0020*/ 	.word	0x00000000


	//----- nvinfo : EIATTR_FRAME_SIZE
	.align		4
.L_10:
        /*0024*/ 	.byte	0x04, 0x11
        /*0026*/ 	.short	(.L_12 - .L_11)
	.align		4
.L_11:
        /*0028*/ 	.word	index@(_Z10add_sourcefffiiiifffiiiiPfS_)
        /*002c*/ 	.word	0x00000000


	//----- nvinfo : EIATTR_REGCOUNT
	.align		4
.L_12:
        /*0030*/ 	.byte	0x04, 0x2f
        /*0032*/ 	.short	(.L_14 - .L_13)
	.align		4
.L_13:
        /*0034*/ 	.word	index@(_Z10update_veliiiiifffPfS_S_S_S_S_S_S_S_S_S_)
        /*0038*/ 	.word	0x00000028


	//----- nvinfo : EIATTR_FRAME_SIZE
	.align		4
.L_14:
        /*003c*/ 	.byte	0x04, 0x11
        /*003e*/ 	.short	(.L_16 - .L_15)
	.align		4
.L_15:
        /*0040*/ 	.word	index@($__internal_9_$__cuda_sm3x_div_rn_noftz_f32_slowpath)
        /*0044*/ 	.word	0x00000000


	//----- nvinfo : EIATTR_FRAME_SIZE
	.align		4
.L_16:
        /*0048*/ 	.byte	0x04, 0x11
        /*004a*/ 	.short	(.L_18 - .L_17)
	.align		4
.L_17:
        /*004c*/ 	.word	index@(_Z10update_veliiiiifffPfS_S_S_S_S_S_S_S_S_S_)
        /*0050*/ 	.word	0x00000000


	//----- nvinfo : EIATTR_REGCOUNT
	.align		4
.L_18:
        /*0054*/ 	.byte	0x04, 0x2f
        /*0056*/ 	.short	(.L_20 - .L_19)
	.align		4
.L_19:
        /*0058*/ 	.word	index@(_Z13update_stressiiiifffPfS_S_S_S_iS_S_S_S_S_S_S_S_S_S_S_S_S_S_S_iiiib)
        /*005c*/ 	.word	0x0000002a


	//----- nvinfo : EIATTR_FRAME_SIZE
	.align		4
.L_20:
        /*0060*/ 	.byte	0x04, 0x11
        /*0062*/ 	.short	(.L_22 - .L_21)
	.align		4
.L_21:
        /*0064*/ 	.word	index@($_Z13update_stressiiiifffPfS_S_S_S_iS_S_S_S_S_S_S_S_S_S_S_S_S_S_S_iiiib$__internal_trig_reduction_slowpathd)
        /*0068*/ 	.word	0x00000048


	//----- nvinfo : EIATTR_FRAME_SIZE
	.align		4
.L_22:
        /*006c*/ 	.byte	0x04, 0x11
        /*006e*/ 	.short	(.L_24 - .L_23)
	.align		4
.L_23:
        /*0070*/ 	.word	index@($__internal_8_$__cuda_sm3x_div_rn_noftz_f32_slowpath)
        /*0074*/ 	.word	0x00000048


	//----- nvinfo : EIATTR_FRAME_SIZE
	.align		4
.L_24:
        /*0078*/ 	.byte	0x04, 0x11
        /*007a*/ 	.short	(.L_26 - .L_25)
	.align		4
.L_25:
        /*007c*/ 	.word	index@($__internal_7_$__cuda_sm20_sqrt_rn_f32_slowpath)
        /*0080*/ 	.word	0x00000048


	//----- nvinfo : EIATTR_FRAME_SIZE
	.align		4
.L_26:
        /*0084*/ 	.byte	0x04, 0x11
        /*0086*/ 	.short	(.L_28 - .L_27)
	.align		4
.L_27:
        /*0088*/ 	.word	index@($__internal_6_$__cuda_sm20_div_rn_f64_full)
        /*008c*/ 	.word	0x00000048


	//----- nvinfo : EIATTR_FRAME_SIZE
	.align		4
.L_28:
        /*0090*/ 	.byte	0x04, 0x11
        /*0092*/ 	.short	(.L_30 - .L_29)
	.align		4
.L_29:
        /*0094*/ 	.word	index@(_Z13update_stressiiiifffPfS_S_S_S_iS_S_S_S_S_S_S_S_S_S_S_S_S_S_S_iiiib)
        /*0098*/ 	.word	0x00000048


	//----- nvinfo : EIATTR_REGCOUNT
	.align		4
.L_30:
        /*009c*/ 	.byte	0x04, 0x2f
        /*009e*/ 	.short	(.L_32 - .L_31)
	.align		4
.L_31:
        /*00a0*/ 	.word	index@(_Z6get_d0ffiiiPf)
        /*00a4*/ 	.word	0x00000018


	//----- nvinfo : EIATTR_FRAME_SIZE
	.align		4
.L_32:
        /*00a8*/ 	.byte	0x04, 0x11
        /*00aa*/ 	.short	(.L_34 - .L_33)
	.align		4
.L_33:
        /*00ac*/ 	.word	index@($__internal_5_$__cuda_sm20_div_rn_f64_full)
        /*00b0*/ 	.word	0x00000000


	//----- nvinfo : EIATTR_FRAME_SIZE
	.align		4
.L_34:
        /*00b4*/ 	.byte	0x04, 0x11
        /*00b6*/ 	.short	(.L_36 - .L_35)
	.align		4
.L_35:
        /*00b8*/ 	.word	index@(_Z6get_d0ffiiiPf)
        /*00bc*/ 	.word	0x00000000


	//----- nvinfo : EIATTR_REGCOUNT
	.align		4
.L_36:
        /*00c0*/ 	.byte	0x04, 0x2f
        /*00c2*/ 	.short	(.L_38 - .L_37)
	.align		4
.L_37:
        /*00c4*/ 	.word	index@(_Z13initial_coffefiPfS_S_S_i)
        /*00c8*/ 	.word	0x00000020


	//----- nvinfo : EIATTR_FRAME_SIZE
	.align		4
.L_38:
        /*00cc*/ 	.byte	0x04, 0x11
        /*00ce*/ 	.short	(.L_40 - .L_39)
	.align		4
.L_39:
        /*00d0*/ 	.word	index@($_Z13initial_coffefiPfS_S_S_i$__internal_accurate_pow)
        /*00d4*/ 	.word	0x00000000


	//----- nvinfo : EIATTR_FRAME_SIZE
	.align		4
.L_40:
        /*00d8*/ 	.byte	0x04, 0x11
        /*00da*/ 	.short	(.L_42 - .L_41)
	.align		4
.L_41:
        /*00dc*/ 	.word	index@($__internal_4_$__cuda_sm20_div_rn_f64_full)
        /*00e0*/ 	.word	0x00000000


	//----- nvinfo : EIATTR_FRAME_SIZE
	.align		4
.L_42:
        /*00e4*/ 	.byte	0x04, 0x11
        /*00e6*/ 	.short	(.L_44 - .L_43)
	.align		4
.L_43:
        /*00e8*/ 	.word	index@($__internal_3_$__cuda_sm20_dblrcp_rn_slowpath_v3)
        /*00ec*/ 	.word	0x00000000


	//----- nvinfo : EIATTR_FRAME_SIZE
	.align		4
.L_44:
        /*00f0*/ 	.byte	0x04, 0x11
        /*00f2*/ 	.short	(.L_46 - .L_45)
	.align		4
.L_45:
        /*00f4*/ 	.word	index@(_Z13initial_coffefiPfS_S_S_i)
        /*00f8*/ 	.word	0x00000000


	//----- nvinfo : EIATTR_REGCOUNT
	.align		4
.L_46:
        /*00fc*/ 	.byte	0x04, 0x2f
        /*00fe*/ 	.short	(.L_48 - .L_47)
	.align		4
.L_47:
        /*0100*/ 	.word	index@(_Z11shot_recordiiiiiiiPfS_)
        /*0104*/ 	.word	0x0000000a


	//----- nvinfo : EIATTR_FRAME_SIZE
	.align		4
.L_48:
        /*0108*/ 	.byte	0x04, 0x11
        /*010a*/ 	.short	(.L_50 - .L_49)
	.align		4
.L_49:
        /*010c*/ 	.word	index@(_Z11shot_recordiiiiiiiPfS_)
        /*0110*/ 	.word	0x00000000


	//----- nvinfo : EIATTR_REGCOUNT
	.align		4
.L_50:
        /*0114*/ 	.byte	0x04, 0x2f
        /*0116*/ 	.short	(.L_52 - .L_51)
	.align		4
.L_51:
        /*0118*/ 	.word	index@(_Z15mute_directwaveiiffffiiiiPfS_S_S_i)
        /*011c*/ 	.word	0x0000001e


	//----- nvinfo : EIATTR_FRAME_SIZE
	.align		4
.L_52:
        /*0120*/ 	.byte	0x04, 0x11
        /*0122*/ 	.short	(.L_54 - .L_53)
	.align		4
.L_53:
        /*0124*/ 	.word	index@($_Z15mute_directwaveiiffffiiiiPfS_S_S_i$__internal_accurate_pow)
        /*0128*/ 	.word	0x00000000


	//----- nvinfo : EIATTR_FRAME_SIZE
	.align		4
.L_54:
        /*012c*/ 	.byte	0x04, 0x11
        /*012e*/ 	.short	(.L_56 - .L_55)
	.align		4
.L_55:
        /*0130*/ 	.word	index@($__internal_2_$__cuda_sm3x_div_rn_noftz_f32_slowpath)
        /*0134*/ 	.word	0x00000000


	//----- nvinfo : EIATTR_FRAME_SIZE
	.align		4
.L_56:
        /*0138*/ 	.byte	0x04, 0x11
        /*013a*/ 	.short	(.L_58 - .L_57)
	.align		4
.L_57:
        /*013c*/ 	.word	index@($__internal_1_$__cuda_sm20_sqrt_rn_f32_slowpath)
        /*0140*/ 	.word	0x00000000


	//----- nvinfo : EIATTR_FRAME_SIZE
	.align		4
.L_58:
        /*0144*/ 	.byte	0x04, 0x11
        /*0146*/ 	.short	(.L_60 - .L_59)
	.align		4
.L_59:
        /*0148*/ 	.word	index@($__internal_0_$__cuda_sm20_div_rn_f64_full)
        /*014c*/ 	.word	0x00000000


	//----- nvinfo : EIATTR_FRAME_SIZE
	.align		4
.L_60:
        /*0150*/ 	.byte	0x04, 0x11
        /*0152*/ 	.short	(.L_62 - .L_61)
	.align		4
.L_61:
        /*0154*/ 	.word	index@(_Z15mute_directwaveiiffffiiiiPfS_S_S_i)
        /*0158*/ 	.word	0x00000000


	//----- nvinfo : EIATTR_MIN_STACK_SIZE
	.align		4
.L_62:
        /*015c*/ 	.byte	0x04, 0x12
        /*015e*/ 	.short	(.L_64 - .L_63)
	.align		4
.L_63:
        /*0160*/ 	.word	index@(_Z15mute_directwaveiiffffiiiiPfS_S_S_i)
        /*0164*/ 	.word	0x00000000


	//----- nvinfo : EIATTR_MIN_STACK_SIZE
	.align		4
.L_64:
        /*0168*/ 	.byte	0x04, 0x12
        /*016a*/ 	.short	(.L_66 - .L_65)
	.align		4
.L_65:
        /*016c*/ 	.word	index@(_Z11shot_recordiiiiiiiPfS_)
        /*0170*/ 	.word	0x00000000


	//----- nvinfo : EIATTR_MIN_STACK_SIZE
	.align		4
.L_66:
        /*0174*/ 	.byte	0x04, 0x12
        /*0176*/ 	.short	(.L_68 - .L_67)
	.align		4
.L_67:
        /*0178*/ 	.word	index@(_Z13initial_coffefiPfS_S_S_i)
        /*017c*/ 	.word	0x00000000


	//----- nvinfo : EIATTR_MIN_STACK_SIZE
	.align		4
.L_68:
        /*0180*/ 	.byte	0x04, 0x12
        /*0182*/ 	.short	(.L_70 - .L_69)
	.align		4
.L_69:
        /*0184*/ 	.word	index@(_Z6get_d0ffiiiPf)
        /*0188*/ 	.word	0x00000000


	//----- nvinfo : EIATTR_MIN_STACK_SIZE
	.align		4
.L_70:
        /*018c*/ 	.byte	0x04, 0x12
        /*018e*/ 	.short	(.L_72 - .L_71)
	.align		4
.L_71:
        /*0190*/ 	.word	index@(_Z13update_stressiiiifffPfS_S_S_S_iS_S_S_S_S_S_S_S_S_S_S_S_S_S_S_iiiib)
        /*0194*/ 	.word	0x00000048


	//----- nvinfo : EIATTR_MIN_STACK_SIZE
	.align		4
.L_72:
        /*0198*/ 	.byte	0x04, 0x12
        /*019a*/ 	.short	(.L_74 - .L_73)
	.align		4
.L_73:
        /*019c*/ 	.word	index@(_Z10update_veliiiiifffPfS_S_S_S_S_S_S_S_S_S_)
        /*01a0*/ 	.word	0x00000000


	//----- nvinfo : EIATTR_MIN_STACK_SIZE
	.align		4
.L_74:
        /*01a4*/ 	.byte	0x04, 0x12
        /*01a6*/ 	.short	(.L_76 - .L_75)
	.align		4
.L_75:
        /*01a8*/ 	.word	index@(_Z10add_sourcefffiiiifffiiiiPfS_)
        /*01ac*/ 	.word	0x00000000
.L_76:


//--------------------- .nv.compat                --------------------------
	.section	.nv.compat,"",@"SHT_CUDA_COMPAT_INFO"
	.align	4
        /*0000*/ 	.byte	0x02, 0x09, 0x00, 0x00, 0x02, 0x02, 0x01, 0x00, 0x02, 0x05, 0x05, 0x00, 0x03, 0x07, 0x01, 0x01
        /*0010*/ 	.byte	0x02, 0x03, 0x00, 0x00, 0x02, 0x06, 0x01, 0x00, 0x04, 0x0b, 0x08, 0x00, 0x01, 0x00, 0x00, 0x00
        /*0020*/ 	.byte	0x00, 0x00, 0x00, 0x00


//--------------------- .nv.info._Z15mute_directwaveiiffffiiiiPfS_S_S_i --------------------------
	.section	.nv.info._Z15mute_directwaveiiffffiiiiPfS_S_S_i,"",@"SHT_CUDA_INFO"
	.sectionflags	@""
	.align	4


	//----- nvinfo : EIATTR_CUDA_API_VERSION
	.align		4
        /*0000*/ 	.byte	0x04, 0x37
        /*0002*/ 	.short	(.L_78 - .L_77)
.L_77:
        /*0004*/ 	.word	0x00000082


	//----- nvinfo : EIATTR_KPARAM_INFO
	.align		4
.L_78:
        /*0008*/ 	.byte	0x04, 0x17
        /*000a*/ 	.short	(.L_80 - .L_79)
.L_79:
        /*000c*/ 	.word	0x00000000
        /*0010*/ 	.short	0x000e
        /*0012*/ 	.short	0x0048
        /*0014*/ 	.byte	0x00, 0xf0, 0x11, 0x00


	//----- nvinfo : EIATTR_KPARAM_INFO
	.align		4
.L_80:
        /*0018*/ 	.byte	0x04, 0x17
        /*001a*/ 	.short	(.L_82 - .L_81)
.L_81:
        /*001c*/ 	.word	0x00000000
        /*0020*/ 	.short	0x000d
        /*0022*/ 	.short	0x0040
        /*0024*/ 	.byte	0x00, 0xf5, 0x21, 0x00


	//----- nvinfo : EIATTR_KPARAM_INFO
	.align		4
.L_82:
        /*0028*/ 	.byte	0x04, 0x17
        /*002a*/ 	.short	(.L_84 - .L_83)
.L_83:
        /*002c*/ 	.word	0x00000000
        /*0030*/ 	.short	0x000c
        /*0032*/ 	.short	0x0038
        /*0034*/ 	.byte	0x00, 0xf5, 0x21, 0x00


	//----- nvinfo : EIATTR_KPARAM_INFO
	.align		4
.L_84:
        /*0038*/ 	.byte	0x04, 0x17
        /*003a*/ 	.short	(.L_86 - .L_85)
.L_85:
        /*003c*/ 	.word	0x00000000
        /*0040*/ 	.short	0x000b
        /*0042*/ 	.short	0x0030
        /*0044*/ 	.byte	0x00, 0xf5, 0x21, 0x00


	//----- nvinfo : EIATTR_KPARAM_INFO
	.align		4
.L_86:
        /*0048*/ 	.byte	0x04, 0x17
        /*004a*/ 	.short	(.L_88 - .L_87)
.L_87:
        /*004c*/ 	.word	0x00000000
        /*0050*/ 	.short	0x000a
        /*0052*/ 	.short	0x0028
        /*0054*/ 	.byte	0x00, 0xf5, 0x21, 0x00


	//----- nvinfo : EIATTR_KPARAM_INFO
	.align		4
.L_88:
        /*0058*/ 	.byte	0x04, 0x17
        /*005a*/ 	.short	(.L_90 - .L_89)
.L_89:
        /*005c*/ 	.word	0x00000000
        /*0060*/ 	.short	0x0009
        /*0062*/ 	.short	0x0024
        /*0064*/ 	.byte	0x00, 0xf0, 0x11, 0x00


	//----- nvinfo : EIATTR_KPARAM_INFO
	.align		4
.L_90:
        /*0068*/ 	.byte	0x04, 0x17
        /*006a*/ 	.short	(.L_92 - .L_91)
.L_91:
        /*006c*/ 	.word	0x00000000
        /*0070*/ 	.short	0x0008
        /*0072*/ 	.short	0x0020
        /*0074*/ 	.byte	0x00, 0xf0, 0x11, 0x00


	//----- nvinfo : EIATTR_KPARAM_INFO
	.align		4
.L_92:
        /*0078*/ 	.byte	0x04, 0x17
        /*007a*/ 	.short	(.L_94 - .L_93)
.L_93:
        /*007c*/ 	.word	0x00000000
        /*0080*/ 	.short	0x0007
        /*0082*/ 	.short	0x001c
        /*0084*/ 	.byte	0x00, 0xf0, 0x11, 0x00


	//----- nvinfo : EIATTR_KPARAM_INFO
	.align		4
.L_94:
        /*0088*/ 	.byte	0x04, 0x17
        /*008a*/ 	.short	(.L_96 - .L_95)
.L_95:
        /*008c*/ 	.word	0x00000000
        /*0090*/ 	.short	0x0006
        /*0092*/ 	.short	0x0018
        /*0094*/ 	.byte	0x00, 0xf0, 0x11, 0x00


	//----- nvinfo : EIATTR_KPARAM_INFO
	.align		4
.L_96:
        /*0098*/ 	.byte	0x04, 0x17
        /*009a*/ 	.short	(.L_98 - .L_97)
.L_97:
        /*009c*/ 	.word	0x00000000
        /*00a0*/ 	.short	0x0005
        /*00a2*/ 	.short	0x0014
        /*00a4*/ 	.byte	0x00, 0xf0, 0x11, 0x00


	//----- nvinfo : EIATTR_KPARAM_INFO
	.align		4
.L_98:
        /*00a8*/ 	.byte	0x04, 0x17
        /*00aa*/ 	.short	(.L_100 - .L_99)
.L_99:
        /*00ac*/ 	.word	0x00000000
        /*00b0*/ 	.short	0x0004
        /*00b2*/ 	.short	0x0010
        /*00b4*/ 	.byte	0x00, 0xf0, 0x11, 0x00


	//----- nvinfo : EIATTR_KPARAM_INFO
	.align		4
.L_100:
        /*00b8*/ 	.byte	0x04, 0x17
        /*00ba*/ 	.short	(.L_102 - .L_101)
.L_101:
        /*00bc*/ 	.word	0x00000000
        /*00c0*/ 	.short	0x0003
        /*00c2*/ 	.short	0x000c
        /*00c4*/ 	.byte	0x00, 0xf0, 0x11, 0x00


	//----- nvinfo : EIATTR_KPARAM_INFO
	.align		4
.L_102:
        /*00c8*/ 	.byte	0x04, 0x17
        /*00ca*/ 	.short	(.L_104 - .L_103)
.L_103:
        /*00cc*/ 	.word	0x00000000
        /*00d0*/ 	.short	0x0002
        /*00d2*/ 	.short	0x0008
        /*00d4*/ 	.byte	0x00, 0xf0, 0x11, 0x00


	//----- nvinfo : EIATTR_KPARAM_INFO
	.align		4
.L_104:
        /*00d8*/ 	.byte	0x04, 0x17
        /*00da*/ 	.short	(.L_106 - .L_105)
.L_105:
        /*00dc*/ 	.word	0x00000000
        /*00e0*/ 	.short	0x0001
        /*00e2*/ 	.short	0x0004
        /*00e4*/ 	.byte	0x00, 0xf0, 0x11, 0x00


	//----- nvinfo : EIATTR_KPARAM_INFO
	.align		4
.L_106:
        /*00e8*/ 	.byte	0x04, 0x17
        /*00ea*/ 	.short	(.L_108 - .L_107)
.L_107:
        /*00ec*/ 	.word	0x00000000
        /*00f0*/ 	.short	0x0000
        /*00f2*/ 	.short	0x0000
        /*00f4*/ 	.byte	0x00, 0xf0, 0x11, 0x00


	//----- nvinfo : EIATTR_SPARSE_MMA_MASK
	.align		4
.L_108:
        /*00f8*/ 	.byte	0x03, 0x50
        /*00fa*/ 	.short	0x0000


	//----- nvinfo : EIATTR_MAXREG_COUNT
	.align		4
        /*00fc*/ 	.byte	0x03, 0x1b
        /*00fe*/ 	.short	0x00ff


	//----- nvinfo : EIATTR_MERCURY_ISA_VERSION
	.align		4
        /*0100*/ 	.byte	0x03, 0x5f
        /*0102*/ 	.short	0x0101


	//----- nvinfo : EIATTR_VRC_CTA_INIT_COUNT
	.align		4
        /*0104*/ 	.byte	0x02, 0x4a
	.zero		1
	.zero		1


	//----- nvinfo : EIATTR_EXIT_INSTR_OFFSETS
	.align		4
        /*0108*/ 	.byte	0x04, 0x1c
        /*010a*/ 	.short	(.L_110 - .L_109)


	//   ....[0]....
.L_109:
        /*010c*/ 	.word	0x00000080


	//   ....[1]....
        /*0110*/ 	.word	0x00001520


	//   ....[2]....
        /*0114*/ 	.word	0x00001560


	//----- nvinfo : EIATTR_CRS_STACK_SIZE
	.align		4
.L_110:
        /*0118*/ 	.byte	0x04, 0x1e
        /*011a*/ 	.short	(.L_112 - .L_111)
.L_111:
        /*011c*/ 	.word	0x00000000


	//----- nvinfo : EIATTR_CBANK_PARAM_SIZE
	.align		4
.L_112:
        /*0120*/ 	.byte	0x03, 0x19
        /*0122*/ 	.short	0x004c


	//----- nvinfo : EIATTR_PARAM_CBANK
	.align		4
        /*0124*/ 	.byte	0x04, 0x0a
        /*0126*/ 	.short	(.L_114 - .L_113)
	.align		4
.L_113:
        /*0128*/ 	.word	index@(.nv.constant0._Z15mute_directwaveiiffffiiiiPfS_S_S_i)
        /*012c*/ 	.short	0x0380
        /*012e*/ 	.short	0x004c


	//----- nvinfo : EIATTR_SW_WAR
	.align		4
.L_114:
        /*0130*/ 	.byte	0x04, 0x36
        /*0132*/ 	.short	(.L_116 - .L_115)
.L_115:
        /*0134*/ 	.word	0x00000008
.L_116:


//--------------------- .nv.info._Z11shot_recordiiiiiiiPfS_ --------------------------
	.section	.nv.info._Z11shot_recordiiiiiiiPfS_,"",@"SHT_CUDA_INFO"
	.sectionflags	@""
	.align	4


	//----- nvinfo : EIATTR_CUDA_API_VERSION
	.align		4
        /*0000*/ 	.byte	0x04, 0x37
        /*0002*/ 	.short	(.L_118 - .L_117)
.L_117:
        /*0004*/ 	.word	0x00000082


	//----- nvinfo : EIATTR_KPARAM_INFO
	.align		4
.L_118:
        /*0008*/ 	.byte	0x04, 0x17
        /*000a*/ 	.short	(.L_120 - .L_119)
.L_119:
        /*000c*/ 	.word	0x00000000
        /*0010*/ 	.short	0x0008
        /*0012*/ 	.short	0x0028
        /*0014*/ 	.byte	0x00, 0xf5, 0x21, 0x00


	//----- nvinfo : EIATTR_KPARAM_INFO
	.align		4
.L_120:
        /*0018*/ 	.byte	0x04, 0x17
        /*001a*/ 	.short	(.L_122 - .L_121)
.L_121:
        /*001c*/ 	.word	0x00000000
        /*0020*/ 	.short	0x0007
        /*0022*/ 	.short	0x0020
        /*0024*/ 	.byte	0x00, 0xf5, 0x21, 0x00


	//----- nvinfo : EIATTR_KPARAM_INFO
	.align		4
.L_122:
        /*0028*/ 	.byte	0x04, 0x17
        /*002a*/ 	.short	(.L_124 - .L_123)
.L_123:
        /*002c*/ 	.word	0x00000000
        /*0030*/ 	.short	0x0006
        /*0032*/ 	.short	0x0018
        /*0034*/ 	.byte	0x00, 0xf0, 0x11, 0x00


	//----- nvinfo : EIATTR_KPARAM_INFO
	.align		4
.L_124:
        /*0038*/ 	.byte	0x04, 0x17
        /*003a*/ 	.short	(.L_126 - .L_125)
.L_125:
        /*003c*/ 	.word	0x00000000
        /*0040*/ 	.short	0x0005
        /*0042*/ 	.short	0x0014
        /*0044*/ 	.byte	0x00, 0xf0, 0x11, 0x00


	//----- nvinfo : EIATTR_KPARAM_INFO
	.align		4
.L_126:
        /*0048*/ 	.byte	0x04, 0x17
        /*004a*/ 	.short	(.L_128 - .L_127)
.L_127:
        /*004c*/ 	.word	0x00000000
        /*0050*/ 	.short	0x0004
        /*0052*/ 	.short	0x0010
        /*0054*/ 	.byte	0x00, 0xf0, 0x11, 0x00


	//----- nvinfo : EIATTR_KPARAM_INFO
	.align		4
.L_128:
        /*0058*/ 	.byte	0x04, 0x17
        /*005a*/ 	.short	(.L_130 - .L_129)
.L_129:
        /*005c*/ 	.word	0x00000000
        /*0060*/ 	.short	0x0003
        /*0062*/ 	.short	0x000c
        /*0064*/ 	.byte	0x00, 0xf0, 0x11, 0x00


	//----- nvinfo : EIATTR_KPARAM_INFO
	.align		4
.L_130:
        /*0068*/ 	.byte	0x04, 0x17
        /*006a*/ 	.short	(.L_132 - .L_131)
.L_131:
        /*006c*/ 	.word	0x00000000
        /*0070*/ 	.short	0x0002
        /*0072*/ 	.short	0x0008
        /*0074*/ 	.byte	0x00, 0xf0, 0x11, 0x00


	//----- nvinfo : EIATTR_KPARAM_INFO
	.align		4
.L_132:
        /*0078*/ 	.byte	0x04, 0x17
        /*007a*/ 	.short	(.L_134 - .L_133)
.L_133:
        /*007c*/ 	.word	0x00000000
        /*0080*/ 	.short	0x0001
        /*0082*/ 	.short	0x0004
        /*0084*/ 	.byte	0x00, 0xf0, 0x11, 0x00


	//----- nvinfo : EIATTR_KPARAM_INFO
	.align		4
.L_134:
        /*0088*/ 	.byte	0x04, 0x17
        /*008a*/ 	.short	(.L_136 - .L_135)
.L_135:
        /*008c*/ 	.word	0x00000000
        /*0090*/ 	.short	0x0000
        /*0092*/ 	.short	0x0000
        /*0094*/ 	.byte	0x00, 0xf0, 0x11, 0x00


	//----- nvinfo : EIATTR_SPARSE_MMA_MASK
	.align		4
.L_136:
        /*0098*/ 	.byte	0x03, 0x50
        /*009a*/ 	.short	0x0000


	//----- nvinfo : EIATTR_MAXREG_COUNT
	.align		4
        /*009c*/ 	.byte	0x03, 0x1b
        /*009e*/ 	.short	0x00ff


	//----- nvinfo : EIATTR_MERCURY_ISA_VERSION
	.align		4
        /*00a0*/ 	.byte	0x03, 0x5f
        /*00a2*/ 	.short	0x0101


	//----- nvinfo : EIATTR_VRC_CTA_INIT_COUNT
	.align		4
        /*00a4*/ 	.byte	0x02, 0x4a
	.zero		1
	.zero		1


	//----- nvinfo : EIATTR_EXIT_INSTR_OFFSETS
	.align		4
        /*00a8*/ 	.byte	0x04, 0x1c
        /*00aa*/ 	.short	(.L_138 - .L_137)


	//   ....[0]....
.L_137:
        /*00ac*/ 	.word	0x00000070


	//   ....[1]....
        /*00b0*/ 	.word	0x00000150


	//----- nvinfo : EIATTR_CBANK_PARAM_SIZE
	.align		4
.L_138:
        /*00b4*/ 	.byte	0x03, 0x19
        /*00b6*/ 	.short	0x0030


	//----- nvinfo : EIATTR_PARAM_CBANK
	.align		4
        /*00b8*/ 	.byte	0x04, 0x0a
        /*00ba*/ 	.short	(.L_140 - .L_139)
	.align		4
.L_139:
        /*00bc*/ 	.word	index@(.nv.constant0._Z11shot_recordiiiiiiiPfS_)
        /*00c0*/ 	.short	0x0380
        /*00c2*/ 	.short	0x0030


	//----- nvinfo : EIATTR_SW_WAR
	.align		4
.L_140:
        /*00c4*/ 	.byte	0x04, 0x36
        /*00c6*/ 	.short	(.L_142 - .L_141)
.L_141:
        /*00c8*/ 	.word	0x00000008
.L_142:


//--------------------- .nv.info._Z13initial_coffefiPfS_S_S_i --------------------------
	.section	.nv.info._Z13initial_coffefiPfS_S_S_i,"",@"SHT_CUDA_INFO"
	.sectionflags	@""
	.align	4


	//----- nvinfo : EIATTR_CUDA_API_VERSION
	.align		4
        /*0000*/ 	.byte	0x04, 0x37
        /*0002*/ 	.short	(.L_144 - .L_143)
.L_143:
        /*0004*/ 	.word	0x00000082


	//----- nvinfo : EIATTR_KPARAM_INFO
	.align		4
.L_144:
        /*0008*/ 	.byte	0x04, 0x17
        /*000a*/ 	.short	(.L_146 - .L_145)
.L_145:
        /*000c*/ 	.word	0x00000000
        /*0010*/ 	.short	0x0006
        /*0012*/ 	.short	0x0028
        /*0014*/ 	.byte	0x00, 0xf0, 0x11, 0x00


	//----- nvinfo : EIATTR_KPARAM_INFO
	.align		4
.L_146:
        /*0018*/ 	.byte	0x04, 0x17
        /*001a*/ 	.short	(.L_148 - .L_147)
.L_147:
        /*001c*/ 	.word	0x00000000
        /*0020*/ 	.short	0x0005
        /*0022*/ 	.short	0x0020
        /*0024*/ 	.byte	0x00, 0xf5, 0x21, 0x00


	//----- nvinfo : EIATTR_KPARAM_INFO
	.align		4
.L_148:
        /*0028*/ 	.byte	0x04, 0x17
        /*002a*/ 	.short	(.L_150 - .L_149)
.L_149:
        /*002c*/ 	.word	0x00000000
        /*0030*/ 	.short	0x0004
        /*0032*/ 	.short	0x0018
        /*0034*/ 	.byte	0x00, 0xf5, 0x21, 0x00


	//----- nvinfo : EIATTR_KPARAM_INFO
	.align		4
.L_150:
        /*0038*/ 	.byte	0x04, 0x17
        /*003a*/ 	.short	(.L_152 - .L_151)
.L_151:
        /*003c*/ 	.word	0x00000000
        /*0040*/ 	.short	0x0003
        /*0042*/ 	.short	0x0010
        /*0044*/ 	.byte	0x00, 0xf5, 0x21, 0x00


	//----- nvinfo : EIATTR_KPARAM_INFO
	.align		4
.L_152:
        /*0048*/ 	.byte	0x04, 0x17
        /*004a*/ 	.short	(.L_154 - .L_153)
.L_153:
        /*004c*/ 	.word	0x00000000
        /*0050*/ 	.short	0x0002
        /*0052*/ 	.short	0x0008
        /*0054*/ 	.byte	0x00, 0xf5, 0x21, 0x00


	//----- nvinfo : EIATTR_KPARAM_INFO
	.align		4
.L_154:
        /*0058*/ 	.byte	0x04, 0x17
        /*005a*/ 	.short	(.L_156 - .L_155)
.L_155:
        /*005c*/ 	.word	0x00000000
        /*0060*/ 	.short	0x0001
        /*0062*/ 	.short	0x0004
        /*0064*/ 	.byte	0x00, 0xf0, 0x11, 0x00


	//----- nvinfo : EIATTR_KPARAM_INFO
	.align		4
.L_156:
        /*0068*/ 	.byte	0x04, 0x17
        /*006a*/ 	.short	(.L_158 - .L_157)
.L_157:
        /*006c*/ 	.word	0x00000000
        /*0070*/ 	.short	0x0000
        /*0072*/ 	.short	0x0000
        /*0074*/ 	.byte	0x00, 0xf0, 0x11, 0x00


	//----- nvinfo : EIATTR_SPARSE_MMA_MASK
	.align		4
.L_158:
        /*0078*/ 	.byte	0x03, 0x50
        /*007a*/ 	.short	0x0000


	//----- nvinfo : EIATTR_MAXREG_COUNT
	.align		4
        /*007c*/ 	.byte	0x03, 0x1b
        /*007e*/ 	.short	0x00ff


	//----- nvinfo : EIATTR_MERCURY_ISA_VERSION
	.align		4
        /*0080*/ 	.byte	0x03, 0x5f
        /*0082*/ 	.short	0x0101


	//----- nvinfo : EIATTR_VRC_CTA_INIT_COUNT
	.align		4
        /*0084*/ 	.byte	0x02, 0x4a
	.zero		1
	.zero		1


	//----- nvinfo : EIATTR_EXIT_INSTR_OFFSETS
	.align		4
        /*0088*/ 	.byte	0x04, 0x1c
        /*008a*/ 	.short	(.L_160 - .L_159)


	//   ....[0]....
.L_159:
        /*008c*/ 	.word	0x00000090


	//   ....[1]....
        /*0090*/ 	.word	0x00000c50


	//   ....[2]....
        /*0094*/ 	.word	0x00000d60


	//   ....[3]....
        /*0098*/ 	.word	0x00001900


	//----- nvinfo : EIATTR_CRS_STACK_SIZE
	.align		4
.L_160:
        /*009c*/ 	.byte	0x04, 0x1e
        /*009e*/ 	.short	(.L_162 - .L_161)
.L_161:
        /*00a0*/ 	.word	0x00000000


	//----- nvinfo : EIATTR_CBANK_PARAM_SIZE
	.align		4
.L_162:
        /*00a4*/ 	.byte	0x03, 0x19
        /*00a6*/ 	.short	0x002c


	//----- nvinfo : EIATTR_PARAM_CBANK
	.align		4
        /*00a8*/ 	.byte	0x04, 0x0a
        /*00aa*/ 	.short	(.L_164 - .L_163)
	.align		4
.L_163:
        /*00ac*/ 	.word	index@(.nv.constant0._Z13initial_coffefiPfS_S_S_i)
        /*00b0*/ 	.short	0x0380
        /*00b2*/ 	.short	0x002c


	//----- nvinfo : EIATTR_SW_WAR
	.align		4
.L_164:
        /*00b4*/ 	.byte	0x04, 0x36
        /*00b6*/ 	.short	(.L_166 - .L_165)
.L_165:
        /*00b8*/ 	.word	0x00000008
.L_166:


//--------------------- .nv.info._Z6get_d0ffiiiPf --------------------------
	.section	.nv.info._Z6get_d0ffiiiPf,"",@"SHT_CUDA_INFO"
	.sectionflags	@""
	.align	4


	//----- nvinfo : EIATTR_CUDA_API_VERSION
	.align		4
        /*0000*/ 	.byte	0x04, 0x37
        /*0002*/ 	.short	(.L_168 - .L_167)
.L_167:
        /*0004*/ 	.word	0x00000082


	//----- nvinfo : EIATTR_KPARAM_INFO
	.align		4
.L_168:
        /*0008*/ 	.byte	0x04, 0x17
        /*000a*/ 	.short	(.L_170 - .L_169)
.L_169:
        /*000c*/ 	.word	0x00000000
        /*0010*/ 	.short	0x0005
        /*0012*/ 	.short	0x0018
        /*0014*/ 	.byte	0x00, 0xf5, 0x21, 0x00


	//----- nvinfo : EIATTR_KPARAM_INFO
	.align		4
.L_170:
        /*0018*/ 	.byte	0x04, 0x17
        /*001a*/ 	.short	(.L_172 - .L_171)
.L_171:
        /*001c*/ 	.word	0x00000000
        /*0020*/ 	.short	0x0004
        /*0022*/ 	.short	0x0010
        /*0024*/ 	.byte	0x00, 0xf0, 0x11, 0x00


	//----- nvinfo : EIATTR_KPARAM_INFO
	.align		4
.L_172:
        /*0028*/ 	.byte	0x04, 0x17
        /*002a*/ 	.short	(.L_174 - .L_173)
.L_173:
        /*002c*/ 	.word	0x00000000
        /*0030*/ 	.short	0x0003
        /*0032*/ 	.short	0x000c
        /*0034*/ 	.byte	0x00, 0xf0, 0x11, 0x00


	//----- nvinfo : EIATTR_KPARAM_INFO
	.align		4
.L_174:
        /*0038*/ 	.byte	0x04, 0x17
        /*003a*/ 	.short	(.L_176 - .L_175)
.L_175:
        /*003c*/ 	.word	0x00000000
        /*0040*/ 	.short	0x0002
        /*0042*/ 	.short	0x0008
        /*0044*/ 	.byte	0x00, 0xf0, 0x11, 0x00


	//----- nvinfo : EIATTR_KPARAM_INFO
	.align		4
.L_176:
        /*0048*/ 	.byte	0x04, 0x17
        /*004a*/ 	.short	(.L_178 - .L_177)
.L_177:
        /*004c*/ 	.word	0x00000000
        /*0050*/ 	.short	0x0001
        /*0052*/ 	.short	0x0004
        /*0054*/ 	.byte	0x00, 0xf0, 0x11, 0x00


	//----- nvinfo : EIATTR_KPARAM_INFO
	.align		4
.L_178:
        /*0058*/ 	.byte	0x04, 0x17
        /*005a*/ 	.short	(.L_180 - .L_179)
.L_179:
        /*005c*/ 	.word	0x00000000
        /*0060*/ 	.short	0x0000
        /*0062*/ 	.short	0x0000
        /*0064*/ 	.byte	0x00, 0xf0, 0x11, 0x00


	//----- nvinfo : EIATTR_SPARSE_MMA_MASK
	.align		4
.L_180:
        /*0068*/ 	.byte	0x03, 0x50
        /*006a*/ 	.short	0x0000


	//----- nvinfo : EIATTR_MAXREG_COUNT
	.align		4
        /*006c*/ 	.byte	0x03, 0x1b
        /*006e*/ 	.short	0x00ff


	//----- nvinfo : EIATTR_MERCURY_ISA_VERSION
	.align		4
        /*0070*/ 	.byte	0x03, 0x5f
        /*0072*/ 	.short	0x0101


	//----- nvinfo : EIATTR_VRC_CTA_INIT_COUNT
	.align		4
        /*0074*/ 	.byte	0x02, 0x4a
	.zero		1
	.zero		1


	//----- nvinfo : EIATTR_EXIT_INSTR_OFFSETS
	.align		4
        /*0078*/ 	.byte	0x04, 0x1c
        /*007a*/ 	.short	(.L_182 - .L_181)


	//   ....[0]....
.L_181:
        /*007c*/ 	.word	0x000005c0


	//----- nvinfo : EIATTR_CRS_STACK_SIZE
	.align		4
.L_182:
        /*0080*/ 	.byte	0x04, 0x1e
        /*0082*/ 	.short	(.L_184 - .L_183)
.L_183:
        /*0084*/ 	.word	0x00000000


	//----- nvinfo : EIATTR_CBANK_PARAM_SIZE
	.align		4
.L_184:
        /*0088*/ 	.byte	0x03, 0x19
        /*008a*/ 	.short	0x0020


	//----- nvinfo : EIATTR_PARAM_CBANK
	.align		4
        /*008c*/ 	.byte	0x04, 0x0a
        /*008e*/ 	.short	(.L_186 - .L_185)
	.align		4
.L_185:
        /*0090*/ 	.word	index@(.nv.constant0._Z6get_d0ffiiiPf)
        /*0094*/ 	.short	0x0380
        /*0096*/ 	.short	0x0020


	//----- nvinfo : EIATTR_SW_WAR
	.align		4
.L_186:
        /*0098*/ 	.byte	0x04, 0x36
        /*009a*/ 	.short	(.L_188 - .L_187)
.L_187:
        /*009c*/ 	.word	0x00000008
.L_188:


//--------------------- .nv.info._Z13update_stressiiiifffPfS_S_S_S_iS_S_S_S_S_S_S_S_S_S_S_S_S_S_S_iiiib --------------------------
	.section	.nv.info._Z13update_stressiiiifffPfS_S_S_S_iS_S_S_S_S_S_S_S_S_S_S_S_S_S_S_iiiib,"",@"SHT_CUDA_INFO"
	.sectionflags	@""
	.align	4


	//----- nvinfo : EIATTR_CUDA_API_VERSION
	.align		4
        /*0000*/ 	.byte	0x04, 0x37
        /*0002*/ 	.short	(.L_190 - .L_189)
.L_189:
        /*0004*/ 	.word	0x00000082


	//----- nvinfo : EIATTR_KPARAM_INFO
	.align		4
.L_190:
        /*0008*/ 	.byte	0x04, 0x17
        /*000a*/ 	.short	(.L_192 - .L_191)
.L_191:
        /*000c*/ 	.word	0x00000000
        /*0010*/ 	.short	0x0020
        /*0012*/ 	.short	0x00d8
        /*0014*/ 	.byte	0x00, 0xf0, 0x05, 0x00


	//----- nvinfo : EIATTR_KPARAM_INFO
	.align		4
.L_192:
        /*0018*/ 	.byte	0x04, 0x17
        /*001a*/ 	.short	(.L_194 - .L_193)
.L_193:
        /*001c*/ 	.word	0x00000000
        /*0020*/ 	.short	0x001f
        /*0022*/ 	.short	0x00d4
        /*0024*/ 	.byte	0x00, 0xf0, 0x11, 0x00


	//----- nvinfo : EIATTR_KPARAM_INFO
	.align		4
.L_194:
        /*0028*/ 	.byte	0x04, 0x17
        /*002a*/ 	.short	(.L_196 - .L_195)
.L_195:
        /*002c*/ 	.word	0x00000000
        /*0030*/ 	.short	0x001e
        /*0032*/ 	.short	0x00d0
        /*0034*/ 	.byte	0x00, 0xf0, 0x11, 0x00


	//----- nvinfo : EIATTR_KPARAM_INFO
	.align		4
.L_196:
        /*0038*/ 	.byte	0x04, 0x17
        /*003a*/ 	.short	(.L_198 - .L_197)
.L_197:
        /*003c*/ 	.word	0x00000000
        /*0040*/ 	.short	0x001d
        /*0042*/ 	.short	0x00cc
        /*0044*/ 	.byte	0x00, 0xf0, 0x11, 0x00


	//----- nvinfo : EIATTR_KPARAM_INFO
	.align		4
.L_198:
        /*0048*/ 	.byte	0x04, 0x17
        /*004a*/ 	.short	(.L_200 - .L_199)
.L_199:
        /*004c*/ 	.word	0x00000000
        /*0050*/ 	.short	0x001c
        /*0052*/ 	.short	0x00c8
        /*0054*/ 	.byte	0x00, 0xf0, 0x11, 0x00


	//----- nvinfo : EIATTR_KPARAM_INFO
	.align		4
.L_200:
        /*0058*/ 	.byte	0x04, 0x17
        /*005a*/ 	.short	(.L_202 - .L_201)
.L_201:
        /*005c*/ 	.word	0x00000000
        /*0060*/ 	.short	0x001b
        /*0062*/ 	.short	0x00c0
        /*0064*/ 	.byte	0x00, 0xf5, 0x21, 0x00


	//----- nvinfo : EIATTR_KPARAM_INFO
	.align		4
.L_202:
        /*0068*/ 	.byte	0x04, 0x17
        /*006a*/ 	.short	(.L_204 - .L_203)
.L_203:
        /*006c*/ 	.word	0x00000000
        /*0070*/ 	.short	0x001a
        /*0072*/ 	.short	0x00b8
        /*0074*/ 	.byte	0x00, 0xf5, 0x21, 0x00


	//----- nvinfo : EIATTR_KPARAM_INFO
	.align		4
.L_204:
        /*0078*/ 	.byte	0x04, 0x17
        /*007a*/ 	.short	(.L_206 - .L_205)
.L_205:
        /*007c*/ 	.word	0x00000000
        /*0080*/ 	.short	0x0019
        /*0082*/ 	.short	0x00b0
        /*0084*/ 	.byte	0x00, 0xf5, 0x21, 0x00


	//----- nvinfo : EIATTR_KPARAM_INFO
	.align		4
.L_206:
        /*0088*/ 	.byte	0x04, 0x17
        /*008a*/ 	.short	(.L_208 - .L_207)
.L_207:
        /*008c*/ 	.word	0x00000000
        /*0090*/ 	.short	0x0018
        /*0092*/ 	.short	0x00a8
        /*0094*/ 	.byte	0x00, 0xf5, 0x21, 0x00


	//----- nvinfo : EIATTR_KPARAM_INFO
	.align		4
.L_208:
        /*0098*/ 	.byte	0x04, 0x17
        /*009a*/ 	.short	(.L_210 - .L_209)
.L_209:
        /*009c*/ 	.word	0x00000000
        /*00a0*/ 	.short	0x0017
        /*00a2*/ 	.short	0x00a0
        /*00a4*/ 	.byte	0x00, 0xf5, 0x21, 0x00


	//----- nvinfo : EIATTR_KPARAM_INFO
	.align		4
.L_210:
        /*00a8*/ 	.byte	0x04, 0x17
        /*00aa*/ 	.short	(.L_212 - .L_211)
.L_211:
        /*00ac*/ 	.word	0x00000000
        /*00b0*/ 	.short	0x0016
        /*00b2*/ 	.short	0x0098
        /*00b4*/ 	.byte	0x00, 0xf5, 0x21, 0x00


	//----- nvinfo : EIATTR_KPARAM_INFO
	.align		4
.L_212:
        /*00b8*/ 	.byte	0x04, 0x17
        /*00ba*/ 	.short	(.L_214 - .L_213)
.L_213:
        /*00bc*/ 	.word	0x00000000
        /*00c0*/ 	.short	0x0015
        /*00c2*/ 	.short	0x0090
        /*00c4*/ 	.byte	0x00, 0xf5, 0x21, 0x00


	//----- nvinfo : EIATTR_KPARAM_INFO
	.align		4
.L_214:
        /*00c8*/ 	.byte	0x04, 0x17
        /*00ca*/ 	.short	(.L_216 - .L_215)
.L_215:
        /*00cc*/ 	.word	0x00000000
        /*00d0*/ 	.short	0x0014
        /*00d2*/ 	.short	0x0088
        /*00d4*/ 	.byte	0x00, 0xf5, 0x21, 0x00


	//----- nvinfo : EIATTR_KPARAM_INFO
	.align		4
.L_216:
        /*00d8*/ 	.byte	0x04, 0x17
        /*00da*/ 	.short	(.L_218 - .L_217)
.L_217:
        /*00dc*/ 	.word	0x00000000
        /*00e0*/ 	.short	0x0013
        /*00e2*/ 	.short	0x0080
        /*00e4*/ 	.byte	0x00, 0xf5, 0x21, 0x00


	//----- nvinfo : EIATTR_KPARAM_INFO
	.align		4
.L_218:
        /*00e8*/ 	.byte	0x04, 0x17
        /*00ea*/ 	.short	(.L_220 - .L_219)
.L_219:
        /*00ec*/ 	.word	0x00000000
        /*00f0*/ 	.short	0x0012
        /*00f2*/ 	.short	0x0078
        /*00f4*/ 	.byte	0x00, 0xf5, 0x21, 0x00


	//----- nvinfo : EIATTR_KPARAM_INFO
	.align		4
.L_220:
        /*00f8*/ 	.byte	0x04, 0x17
        /*00fa*/ 	.short	(.L_222 - .L_221)
.L_221:
        /*00fc*/ 	.word	0x00000000
        /*0100*/ 	.short	0x0011
        /*0102*/ 	.short	0x0070
        /*0104*/ 	.byte	0x00, 0xf5, 0x21, 0x00


	//----- nvinfo : EIATTR_KPARAM_INFO
	.align		4
.L_222:
        /*0108*/ 	.byte	0x04, 0x17
        /*010a*/ 	.short	(.L_224 - .L_223)
.L_223:
        /*010c*/ 	.word	0x00000000
        /*0110*/ 	.short	0x0010
        /*0112*/ 	.short	0x0068
        /*0114*/ 	.byte	0x00, 0xf5, 0x21, 0x00


	//----- nvinfo : EIATTR_KPARAM_INFO
	.align		4
.L_224:
        /*0118*/ 	.byte	0x04, 0x17
        /*011a*/ 	.short	(.L_226 - .L_225)
.L_225:
        /*011c*/ 	.word	0x00000000
        /*0120*/ 	.short	0x000f
        /*0122*/ 	.short	0x0060
        /*0124*/ 	.byte	0x00, 0xf5, 0x21, 0x00


	//----- nvinfo : EIATTR_KPARAM_INFO
	.align		4
.L_226:
        /*0128*/ 	.byte	0x04, 0x17
        /*012a*/ 	.short	(.L_228 - .L_227)
.L_227:
        /*012c*/ 	.word	0x00000000
        /*0130*/ 	.short	0x000e
        /*0132*/ 	.short	0x0058
        /*0134*/ 	.byte	0x00, 0xf5, 0x21, 0x00


	//----- nvinfo : EIATTR_KPARAM_INFO
	.align		4
.L_228:
        /*0138*/ 	.byte	0x04, 0x17
        /*013a*/ 	.short	(.L_230 - .L_229)
.L_229:
        /*013c*/ 	.word	0x00000000
        /*0140*/ 	.short	0x000d
        /*0142*/ 	.short	0x0050
        /*0144*/ 	.byte	0x00, 0xf5, 0x21, 0x00


	//----- nvinfo : EIATTR_KPARAM_INFO
	.align		4
.L_230:
        /*0148*/ 	.byte	0x04, 0x17
        /*014a*/ 	.short	(.L_232 - .L_231)
.L_231:
        /*014c*/ 	.word	0x00000000
        /*0150*/ 	.short	0x000c
        /*0152*/ 	.short	0x0048
        /*0154*/ 	.byte	0x00, 0xf0, 0x11, 0x00


	//----- nvinfo : EIATTR_KPARAM_INFO
	.align		4
.L_232:
        /*0158*/ 	.byte	0x04, 0x17
        /*015a*/ 	.short	(.L_234 - .L_233)
.L_233:
        /*015c*/ 	.word	0x00000000
        /*0160*/ 	.short	0x000b
        /*0162*/ 	.short	0x0040
        /*0164*/ 	.byte	0x00, 0xf5, 0x21, 0x00


	//----- nvinfo : EIATTR_KPARAM_INFO
	.align		4
.L_234:
        /*0168*/ 	.byte	0x04, 0x17
        /*016a*/ 	.short	(.L_236 - .L_235)
.L_235:
        /*016c*/ 	.word	0x00000000
        /*0170*/ 	.short	0x000a
        /*0172*/ 	.short	0x0038
        /*0174*/ 	.byte	0x00, 0xf5, 0x21, 0x00


	//----- nvinfo : EIATTR_KPARAM_INFO
	.align		4
.L_236:
        /*0178*/ 	.byte	0x04, 0x17
        /*017a*/ 	.short	(.L_238 - .L_237)
.L_237:
        /*017c*/ 	.word	0x00000000
        /*0180*/ 	.short	0x0009
        /*0182*/ 	.short	0x0030
        /*0184*/ 	.byte	0x00, 0xf5, 0x21, 0x00


	//----- nvinfo : EIATTR_KPARAM_INFO
	.align		4
.L_238:
        /*0188*/ 	.byte	0x04, 0x17
        /*018a*/ 	.short	(.L_240 - .L_239)
.L_239:
        /*018c*/ 	.word	0x00000000
        /*0190*/ 	.short	0x0008
        /*0192*/ 	.short	0x0028
        /*0194*/ 	.byte	0x00, 0xf5, 0x21, 0x00


	//----- nvinfo : EIATTR_KPARAM_INFO
	.align		4
.L_240:
        /*0198*/ 	.byte	0x04, 0x17
        /*019a*/ 	.short	(.L_242 - .L_241)
.L_241:
        /*019c*/ 	.word	0x00000000
        /*01a0*/ 	.short	0x0007
        /*01a2*/ 	.short	0x0020
        /*01a4*/ 	.byte	0x00, 0xf5, 0x21, 0x00


	//----- nvinfo : EIATTR_KPARAM_INFO
	.align		4
.L_242:
        /*01a8*/ 	.byte	0x04, 0x17
        /*01aa*/ 	.short	(.L_244 - .L_243)
.L_243:
        /*01ac*/ 	.word	0x00000000
        /*01b0*/ 	.short	0x0006
        /*01b2*/ 	.short	0x0018
        /*01b4*/ 	.byte	0x00, 0xf0, 0x11, 0x00


	//----- nvinfo : EIATTR_KPARAM_INFO
	.align		4
.L_244:
        /*01b8*/ 	.byte	0x04, 0x17
        /*01ba*/ 	.short	(.L_246 - .L_245)
.L_245:
        /*01bc*/ 	.word	0x00000000
        /*01c0*/ 	.short	0x0005
        /*01c2*/ 	.short	0x0014
        /*01c4*/ 	.byte	0x00, 0xf0, 0x11, 0x00


	//----- nvinfo : EIATTR_KPARAM_INFO
	.align		4
.L_246:
        /*01c8*/ 	.byte	0x04, 0x17
        /*01ca*/ 	.short	(.L_248 - .L_247)
.L_247:
        /*01cc*/ 	.word	0x00000000
        /*01d0*/ 	.short	0x0004
        /*01d2*/ 	.short	0x0010
        /*01d4*/ 	.byte	0x00, 0xf0, 0x11, 0x00


	//----- nvinfo : EIATTR_KPARAM_INFO
	.align		4
.L_248:
        /*01d8*/ 	.byte	0x04, 0x17
        /*01da*/ 	.short	(.L_250 - .L_249)
.L_249:
        /*01dc*/ 	.word	0x00000000
        /*01e0*/ 	.short	0x0003
        /*01e2*/ 	.short	0x000c
        /*01e4*/ 	.byte	0x00, 0xf0, 0x11, 0x00


	//----- nvinfo : EIATTR_KPARAM_INFO
	.align		4
.L_250:
        /*01e8*/ 	.byte	0x04, 0x17
        /*01ea*/ 	.short	(.L_252 - .L_251)
.L_251:
        /*01ec*/ 	.word	0x00000000
        /*01f0*/ 	.short	0x0002
        /*01f2*/ 	.short	0x0008
        /*01f4*/ 	.byte	0x00, 0xf0, 0x11, 0x00


	//----- nvinfo : EIATTR_KPARAM_INFO
	.align		4
.L_252:
        /*01f8*/ 	.byte	0x04, 0x17
        /*01fa*/ 	.short	(.L_254 - .L_253)
.L_253:
        /*01fc*/ 	.word	0x00000000
        /*0200*/ 	.short	0x0001
        /*0202*/ 	.short	0x0004
        /*0204*/ 	.byte	0x00, 0xf0, 0x11, 0x00


	//----- nvinfo : EIATTR_KPARAM_INFO
	.align		4
.L_254:
        /*0208*/ 	.byte	0x04, 0x17
        /*020a*/ 	.short	(.L_256 - .L_255)
.L_255:
        /*020c*/ 	.word	0x00000000
        /*0210*/ 	.short	0x0000
        /*0212*/ 	.short	0x0000
        /*0214*/ 	.byte	0x00, 0xf0, 0x11, 0x00


	//----- nvinfo : EIATTR_SPARSE_MMA_MASK
	.align		4
.L_256:
        /*0218*/ 	.byte	0x03, 0x50
        /*021a*/ 	.short	0x0000


	//----- nvinfo : EIATTR_MAXREG_COUNT
	.align		4
        /*021c*/ 	.byte	0x03, 0x1b
        /*021e*/ 	.short	0x00ff


	//----- nvinfo : EIATTR_MERCURY_ISA_VERSION
	.align		4
        /*0220*/ 	.byte	0x03, 0x5f
        /*0222*/ 	.short	0x0101


	//----- nvinfo : EIATTR_VRC_CTA_INIT_COUNT
	.align		4
        /*0224*/ 	.byte	0x02, 0x4a
	.zero		1
	.zero		1


	//----- nvinfo : EIATTR_EXIT_INSTR_OFFSETS
	.align		4
        /*0228*/ 	.byte	0x04, 0x1c
        /*022a*/ 	.short	(.L_258 - .L_257)


	//   ....[0]....
.L_257:
        /*022c*/ 	.word	0x00000400


	//   ....[1]....
        /*0230*/ 	.word	0x00000dd0


	//   ....[2]....
        /*0234*/ 	.word	0x000043f0


	//----- nvinfo : EIATTR_CRS_STACK_SIZE
	.align		4
.L_258:
        /*0238*/ 	.byte	0x04, 0x1e
        /*023a*/ 	.short	(.L_260 - .L_259)
.L_259:
        /*023c*/ 	.word	0x00000000


	//----- nvinfo : EIATTR_CBANK_PARAM_SIZE
	.align		4
.L_260:
        /*0240*/ 	.byte	0x03, 0x19
        /*0242*/ 	.short	0x00d9


	//----- nvinfo : EIATTR_PARAM_CBANK
	.align		4
        /*0244*/ 	.byte	0x04, 0x0a
        /*0246*/ 	.short	(.L_262 - .L_261)
	.align		4
.L_261:
        /*0248*/ 	.word	index@(.nv.constant0._Z13update_stressiiiifffPfS_S_S_S_iS_S_S_S_S_S_S_S_S_S_S_S_S_S_S_iiiib)
        /*024c*/ 	.short	0x0380
        /*024e*/ 	.short	0x00d9


	//----- nvinfo : EIATTR_SW_WAR
	.align		4
.L_262:
        /*0250*/ 	.byte	0x04, 0x36
        /*0252*/ 	.short	(.L_264 - .L_263)
.L_263:
        /*0254*/ 	.word	0x00000008
.L_264:


//--------------------- .nv.info._Z10update_veliiiiifffPfS_S_S_S_S_S_S_S_S_S_ --------------------------
	.section	.nv.info._Z10update_veliiiiifffPfS_S_S_S_S_S_S_S_S_S_,"",@"SHT_CUDA_INFO"
	.sectionflags	@""
	.align	4


	//----- nvinfo : EIATTR_CUDA_API_VERSION
	.align		4
        /*0000*/ 	.byte	0x04, 0x37
        /*0002*/ 	.short	(.L_266 - .L_265)
.L_265:
        /*0004*/ 	.word	0x00000082


	//----- nvinfo : EIATTR_KPARAM_INFO
	.align		4
.L_266:
        /*0008*/ 	.byte	0x04, 0x17
        /*000a*/ 	.short	(.L_268 - .L_267)
.L_267:
        /*000c*/ 	.word	0x00000000
        /*0010*/ 	.short	0x0012
        /*0012*/ 	.short	0x0070
        /*0014*/ 	.byte	0x00, 0xf5, 0x21, 0x00


	//----- nvinfo : EIATTR_KPARAM_INFO
	.align		4
.L_268:
        /*0018*/ 	.byte	0x04, 0x17
        /*001a*/ 	.short	(.L_270 - .L_269)
.L_269:
        /*001c*/ 	.word	0x00000000
        /*0020*/ 	.short	0x0011
        /*0022*/ 	.short	0x0068
        /*0024*/ 	.byte	0x00, 0xf5, 0x21, 0x00


	//----- nvinfo : EIATTR_KPARAM_INFO
	.align		4
.L_270:
        /*0028*/ 	.byte	0x04, 0x17
        /*002a*/ 	.short	(.L_272 - .L_271)
.L_271:
        /*002c*/ 	.word	0x00000000
        /*0030*/ 	.short	0x0010
        /*0032*/ 	.short	0x0060
        /*0034*/ 	.byte	0x00, 0xf5, 0x21, 0x00


	//----- nvinfo : EIATTR_KPARAM_INFO
	.align		4
.L_272:
        /*0038*/ 	.byte	0x04, 0x17
        /*003a*/ 	.short	(.L_274 - .L_273)
.L_273:
        /*003c*/ 	.word	0x00000000
        /*0040*/ 	.short	0x000f
        /*0042*/ 	.short	0x0058
        /*0044*/ 	.byte	0x00, 0xf5, 0x21, 0x00


	//----- nvinfo : EIATTR_KPARAM_INFO
	.align		4
.L_274:
        /*0048*/ 	.byte	0x04, 0x17
        /*004a*/ 	.short	(.L_276 - .L_275)
.L_275:
        /*004c*/ 	.word	0x00000000
        /*0050*/ 	.short	0x000e
        /*0052*/ 	.short	0x0050
        /*0054*/ 	.byte	0x00, 0xf5, 0x21, 0x00


	//----- nvinfo : EIATTR_KPARAM_INFO
	.align		4
.L_276:
        /*0058*/ 	.byte	0x04, 0x17
        /*005a*/ 	.short	(.L_278 - .L_277)
.L_277:
        /*005c*/ 	.word	0x00000000
        /*0060*/ 	.short	0x000d
        /*0062*/ 	.short	0x0048
        /*0064*/ 	.byte	0x00, 0xf5, 0x21, 0x00


	//----- nvinfo : EIATTR_KPARAM_INFO
	.align		4
.L_278:
        /*0068*/ 	.byte	0x04, 0x17
        /*006a*/ 	.short	(.L_280 - .L_279)
.L_279:
        /*006c*/ 	.word	0x00000000
        /*0070*/ 	.short	0x000c
        /*0072*/ 	.short	0x0040
        /*0074*/ 	.byte	0x00, 0xf5, 0x21, 0x00


	//----- nvinfo : EIATTR_KPARAM_INFO
	.align		4
.L_280:
        /*0078*/ 	.byte	0x04, 0x17
        /*007a*/ 	.short	(.L_282 - .L_281)
.L_281:
        /*007c*/ 	.word	0x00000000
        /*0080*/ 	.short	0x000b
        /*0082*/ 	.short	0x0038
        /*0084*/ 	.byte	0x00, 0xf5, 0x21, 0x00


	//----- nvinfo : EIATTR_KPARAM_INFO
	.align		4
.L_282:
        /*0088*/ 	.byte	0x04, 0x17
        /*008a*/ 	.short	(.L_284 - .L_283)
.L_283:
        /*008c*/ 	.word	0x00000000
        /*0090*/ 	.short	0x000a
        /*0092*/ 	.short	0x0030
        /*0094*/ 	.byte	0x00, 0xf5, 0x21, 0x00


	//----- nvinfo : EIATTR_KPARAM_INFO
	.align		4
.L_284:
        /*0098*/ 	.byte	0x04, 0x17
        /*009a*/ 	.short	(.L_286 - .L_285)
.L_285:
        /*009c*/ 	.word	0x00000000
        /*00a0*/ 	.short	0x0009
        /*00a2*/ 	.short	0x0028
        /*00a4*/ 	.byte	0x00, 0xf5, 0x21, 0x00


	//----- nvinfo : EIATTR_KPARAM_INFO
	.align		4
.L_286:
        /*00a8*/ 	.byte	0x04, 0x17
        /*00aa*/ 	.short	(.L_288 - .L_287)
.L_287:
        /*00ac*/ 	.word	0x00000000
        /*00b0*/ 	.short	0x0008
        /*00b2*/ 	.short	0x0020
        /*00b4*/ 	.byte	0x00, 0xf5, 0x21, 0x00


	//----- nvinfo : EIATTR_KPARAM_INFO
	.align		4
.L_288:
        /*00b8*/ 	.byte	0x04, 0x17
        /*00ba*/ 	.short	(.L_290 - .L_289)
.L_289:
        /*00bc*/ 	.word	0x00000000
        /*00c0*/ 	.short	0x0007
        /*00c2*/ 	.short	0x001c
        /*00c4*/ 	.byte	0x00, 0xf0, 0x11, 0x00


	//----- nvinfo : EIATTR_KPARAM_INFO
	.align		4
.L_290:
        /*00c8*/ 	.byte	0x04, 0x17
        /*00ca*/ 	.short	(.L_292 - .L_291)
.L_291:
        /*00cc*/ 	.word	0x00000000
        /*00d0*/ 	.short	0x0006
        /*00d2*/ 	.short	0x0018
        /*00d4*/ 	.byte	0x00, 0xf0, 0x11, 0x00


	//----- nvinfo : EIATTR_KPARAM_INFO
	.align		4
.L_292:
        /*00d8*/ 	.byte	0x04, 0x17
        /*00da*/ 	.short	(.L_294 - .L_293)
.L_293:
        /*00dc*/ 	.word	0x00000000
        /*00e0*/ 	.short	0x0005
        /*00e2*/ 	.short	0x0014
        /*00e4*/ 	.byte	0x00, 0xf0, 0x11, 0x00


	//----- nvinfo : EIATTR_KPARAM_INFO
	.align		4
.L_294:
        /*00e8*/ 	.byte	0x04, 0x17
        /*00ea*/ 	.short	(.L_296 - .L_295)
.L_295:
        /*00ec*/ 	.word	0x00000000
        /*00f0*/ 	.short	0x0004
        /*00f2*/ 	.short	0x0010
        /*00f4*/ 	.byte	0x00, 0xf0, 0x11, 0x00


	//----- nvinfo : EIATTR_KPARAM_INFO
	.align		4
.L_296:
        /*00f8*/ 	.byte	0x04, 0x17
        /*00fa*/ 	.short	(.L_298 - .L_297)
.L_297:
        /*00fc*/ 	.word	0x00000000
        /*0100*/ 	.short	0x0003
        /*0102*/ 	.short	0x000c
        /*0104*/ 	.byte	0x00, 0xf0, 0x11, 0x00


	//----- nvinfo : EIATTR_KPARAM_INFO
	.align		4
.L_298:
        /*0108*/ 	.byte	0x04, 0x17
        /*010a*/ 	.short	(.L_300 - .L_299)
.L_299:
        /*010c*/ 	.word	0x00000000
        /*0110*/ 	.short	0x0002
        /*0112*/ 	.short	0x0008
        /*0114*/ 	.byte	0x00, 0xf0, 0x11, 0x00


	//----- nvinfo : EIATTR_KPARAM_INFO
	.align		4
.L_300:
        /*0118*/ 	.byte	0x04, 0x17
        /*011a*/ 	.short	(.L_302 - .L_301)
.L_301:
        /*011c*/ 	.word	0x00000000
        /*0120*/ 	.short	0x0001
        /*0122*/ 	.short	0x0004
        /*0124*/ 	.byte	0x00, 0xf0, 0x11, 0x00


	//----- nvinfo : EIATTR_KPARAM_INFO
	.align		4
.L_302:
        /*0128*/ 	.byte	0x04, 0x17
        /*012a*/ 	.short	(.L_304 - .L_303)
.L_303:
        /*012c*/ 	.word	0x00000000
        /*0130*/ 	.short	0x0000
        /*0132*/ 	.short	0x0000
        /*0134*/ 	.byte	0x00, 0xf0, 0x11, 0x00


	//----- nvinfo : EIATTR_SPARSE_MMA_MASK
	.align		4
.L_304:
        /*0138*/ 	.byte	0x03, 0x50
        /*013a*/ 	.short	0x0000


	//----- nvinfo : EIATTR_MAXREG_COUNT
	.align		4
        /*013c*/ 	.byte	0x03, 0x1b
        /*013e*/ 	.short	0x00ff


	//----- nvinfo : EIATTR_MERCURY_ISA_VERSION
	.align		4
        /*0140*/ 	.byte	0x03, 0x5f
        /*0142*/ 	.short	0x0101


	//----- nvinfo : EIATTR_VRC_CTA_INIT_COUNT
	.align		4
        /*0144*/ 	.byte	0x02, 0x4a
	.zero		1
	.zero		1


	//----- nvinfo : EIATTR_EXIT_INSTR_OFFSETS
	.align		4
        /*0148*/ 	.byte	0x04, 0x1c
        /*014a*/ 	.short	(.L_306 - .L_305)


	//   ....[0]....
.L_305:
        /*014c*/ 	.word	0x00000410


	//   ....[1]....
        /*0150*/ 	.word	0x00000480


	//   ....[2]....
        /*0154*/ 	.word	0x00002b60


	//----- nvinfo : EIATTR_CRS_STACK_SIZE
	.align		4
.L_306:
        /*0158*/ 	.byte	0x04, 0x1e
        /*015a*/ 	.short	(.L_308 - .L_307)
.L_307:
        /*015c*/ 	.word	0x00000000


	//----- nvinfo : EIATTR_CBANK_PARAM_SIZE
	.align		4
.L_308:
        /*0160*/ 	.byte	0x03, 0x19
        /*0162*/ 	.short	0x0078


	//----- nvinfo : EIATTR_PARAM_CBANK
	.align		4
        /*0164*/ 	.byte	0x04, 0x0a
        /*0166*/ 	.short	(.L_310 - .L_309)
	.align		4
.L_309:
        /*0168*/ 	.word	index@(.nv.constant0._Z10update_veliiiiifffPfS_S_S_S_S_S_S_S_S_S_)
        /*016c*/ 	.short	0x0380
        /*016e*/ 	.short	0x0078


	//----- nvinfo : EIATTR_SW_WAR
	.align		4
.L_310:
        /*0170*/ 	.byte	0x04, 0x36
        /*0172*/ 	.short	(.L_312 - .L_311)
.L_311:
        /*0174*/ 	.word	0x00000008
.L_312:


//--------------------- .nv.info._Z10add_sourcefffiiiifffiiiiPfS_ --------------------------
	.section	.nv.info._Z10add_sourcefffiiiifffiiiiPfS_,"",@"SHT_CUDA_INFO"
	.sectionflags	@""
	.align	4


	//----- nvinfo : EIATTR_CUDA_API_VERSION
	.align		4
        /*0000*/ 	.byte	0x04, 0x37
        /*0002*/ 	.short	(.L_314 - .L_313)
.L_313:
        /*0004*/ 	.word	0x00000082


	//----- nvinfo : EIATTR_KPARAM_INFO
	.align		4
.L_314:
        /*0008*/ 	.byte	0x04, 0x17
        /*000a*/ 	.short	(.L_316 - .L_315)
.L_315:
        /*000c*/ 	.word	0x00000000
        /*0010*/ 	.short	0x000f
        /*0012*/ 	.short	0x0040
        /*0014*/ 	.byte	0x00, 0xf5, 0x21, 0x00


	//----- nvinfo : EIATTR_KPARAM_INFO
	.align		4
.L_316:
        /*0018*/ 	.byte	0x04, 0x17
        /*001a*/ 	.short	(.L_318 - .L_317)
.L_317:
        /*001c*/ 	.word	0x00000000
        /*0020*/ 	.short	0x000e
        /*0022*/ 	.short	0x0038
        /*0024*/ 	.byte	0x00, 0xf5, 0x21, 0x00


	//----- nvinfo : EIATTR_KPARAM_INFO
	.align		4
.L_318:
        /*0028*/ 	.byte	0x04, 0x17
        /*002a*/ 	.short	(.L_320 - .L_319)
.L_319:
        /*002c*/ 	.word	0x00000000
        /*0030*/ 	.short	0x000d
        /*0032*/ 	.short	0x0034
        /*0034*/ 	.byte	0x00, 0xf0, 0x11, 0x00


	//----- nvinfo : EIATTR_KPARAM_INFO
	.align		4
.L_320:
        /*0038*/ 	.byte	0x04, 0x17
        /*003a*/ 	.short	(.L_322 - .L_321)
.L_321:
        /*003c*/ 	.word	0x00000000
        /*0040*/ 	.short	0x000c
        /*0042*/ 	.short	0x0030
        /*0044*/ 	.byte	0x00, 0xf0, 0x11, 0x00


	//----- nvinfo : EIATTR_KPARAM_INFO
	.align		4
.L_322:
        /*0048*/ 	.byte	0x04, 0x17
        /*004a*/ 	.short	(.L_324 - .L_323)
.L_323:
        /*004c*/ 	.word	0x00000000
        /*0050*/ 	.short	0x000b
        /*0052*/ 	.short	0x002c
        /*0054*/ 	.byte	0x00, 0xf0, 0x11, 0x00


	//----- nvinfo : EIATTR_KPARAM_INFO
	.align		4
.L_324:
        /*0058*/ 	.byte	0x04, 0x17
        /*005a*/ 	.short	(.L_326 - .L_325)
.L_325:
        /*005c*/ 	.word	0x00000000
        /*0060*/ 	.short	0x000a
        /*0062*/ 	.short	0x0028
        /*0064*/ 	.byte	0x00, 0xf0, 0x11, 0x00


	//----- nvinfo : EIATTR_KPARAM_INFO
	.align		4
.L_326:
        /*0068*/ 	.byte	0x04, 0x17
        /*006a*/ 	.short	(.L_328 - .L_327)
.L_327:
        /*006c*/ 	.word	0x00000000
        /*0070*/ 	.short	0x0009
        /*0072*/ 	.short	0x0024
        /*0074*/ 	.byte	0x00, 0xf0, 0x11, 0x00


	//----- nvinfo : EIATTR_KPARAM_INFO
	.align		4
.L_328:
        /*0078*/ 	.byte	0x04, 0x17
        /*007a*/ 	.short	(.L_330 - .L_329)
.L_329:
        /*007c*/ 	.word	0x00000000
        /*0080*/ 	.short	0x0008
        /*0082*/ 	.short	0x0020
        /*0084*/ 	.byte	0x00, 0xf0, 0x11, 0x00


	//----- nvinfo : EIATTR_KPARAM_INFO
	.align		4
.L_330:
        /*0088*/ 	.byte	0x04, 0x17
        /*008a*/ 	.short	(.L_332 - .L_331)
.L_331:
        /*008c*/ 	.word	0x00000000
        /*0090*/ 	.short	0x0007
        /*0092*/ 	.short	0x001c
        /*0094*/ 	.byte	0x00, 0xf0, 0x11, 0x00


	//----- nvinfo : EIATTR_KPARAM_INFO
	.align		4
.L_332:
        /*0098*/ 	.byte	0x04, 0x17
        /*009a*/ 	.short	(.L_334 - .L_333)
.L_333:
        /*009c*/ 	.word	0x00000000
        /*00a0*/ 	.short	0x0006
        /*00a2*/ 	.short	0x0018
        /*00a4*/ 	.byte	0x00, 0xf0, 0x11, 0x00


	//----- nvinfo : EIATTR_KPARAM_INFO
	.align		4
.L_334:
        /*00a8*/ 	.byte	0x04, 0x17
        /*00aa*/ 	.short	(.L_336 - .L_335)
.L_335:
        /*00ac*/ 	.word	0x00000000
        /*00b0*/ 	.short	0x0005
        /*00b2*/ 	.short	0x0014
        /*00b4*/ 	.byte	0x00, 0xf0, 0x11, 0x00


	//----- nvinfo : EIATTR_KPARAM_INFO
	.align		4
.L_336:
        /*00b8*/ 	.byte	0x04, 0x17
        /*00ba*/ 	.short	(.L_338 - .L_337)
.L_337:
        /*00bc*/ 	.word	0x00000000
        /*00c0*/ 	.short	0x0004
        /*00c2*/ 	.short	0x0010
        /*00c4*/ 	.byte	0x00, 0xf0, 0x11, 0x00


	//----- nvinfo : EIATTR_KPARAM_INFO
	.align		4
.L_338:
        /*00c8*/ 	.byte	0x04, 0x17
        /*00ca*/ 	.short	(.L_340 - .L_339)
.L_339:
        /*00cc*/ 	.word	0x00000000
        /*00d0*/ 	.short	0x0003
        /*00d2*/ 	.short	0x000c
        /*00d4*/ 	.byte	0x00, 0xf0, 0x11, 0x00


	//----- nvinfo : EIATTR_KPARAM_INFO
	.align		4
.L_340:
        /*00d8*/ 	.byte	0x04, 0x17
        /*00da*/ 	.short	(.L_342 - .L_341)
.L_341:
        /*00dc*/ 	.word	0x00000000
        /*00e0*/ 	.short	0x0002
        /*00e2*/ 	.short	0x0008
        /*00e4*/ 	.byte	0x00, 0xf0, 0x11, 0x00


	//----- nvinfo : EIATTR_KPARAM_INFO
	.align		4
.L_342:
        /*00e8*/ 	.byte	0x04, 0x17
        /*00ea*/ 	.short	(.L_344 - .L_343)
.L_343:
        /*00ec*/ 	.word	0x00000000
        /*00f0*/ 	.short	0x0001
        /*00f2*/ 	.short	0x0004
        /*00f4*/ 	.byte	0x00, 0xf0, 0x11, 0x00


	//----- nvinfo : EIATTR_KPARAM_INFO
	.align		4
.L_344:
        /*00f8*/ 	.byte	0x04, 0x17
        /*00fa*/ 	.short	(.L_346 - .L_345)
.L_345:
        /*00fc*/ 	.word	0x00000000
        /*0100*/ 	.short	0x0000
        /*0102*/ 	.short	0x0000
        /*0104*/ 	.byte	0x00, 0xf0, 0x11, 0x00


	//----- nvinfo : EIATTR_SPARSE_MMA_MASK
	.align		4
.L_346:
        /*0108*/ 	.byte	0x03, 0x50
        /*010a*/ 	.short	0x0000


	//----- nvinfo : EIATTR_MAXREG_COUNT
	.align		4
        /*010c*/ 	.byte	0x03, 0x1b
        /*010e*/ 	.short	0x00ff


	//----- nvinfo : EIATTR_MERCURY_ISA_VERSION
	.align		4
        /*0110*/ 	.byte	0x03, 0x5f
        /*0112*/ 	.short	0x0101


	//----- nvinfo : EIATTR_VRC_CTA_INIT_COUNT
	.align		4
        /*0114*/ 	.byte	0x02, 0x4a
	.zero		1
	.zero		1


	//----- nvinfo : EIATTR_EXIT_INSTR_OFFSETS
	.align		4
        /*0118*/ 	.byte	0x04, 0x1c
        /*011a*/ 	.short	(.L_348 - .L_347)


	//   ....[0]....
.L_347:
        /*011c*/ 	.word	0x00001270


	//   ....[1]....
        /*0120*/ 	.word	0x00001410


	//----- nvinfo : EIATTR_CRS_STACK_SIZE
	.align		4
.L_348:
        /*0124*/ 	.byte	0x04, 0x1e
        /*0126*/ 	.short	(.L_350 - .L_349)
.L_349:
        /*0128*/ 	.word	0x00000000


	//----- nvinfo : EIATTR_CBANK_PARAM_SIZE
	.align		4
.L_350:
        /*012c*/ 	.byte	0x03, 0x19
        /*012e*/ 	.short	0x0048


	//----- nvinfo : EIATTR_PARAM_CBANK
	.align		4
        /*0130*/ 	.byte	0x04, 0x0a
        /*0132*/ 	.short	(.L_352 - .L_351)
	.align		4
.L_351:
        /*0134*/ 	.word	index@(.nv.constant0._Z10add_sourcefffiiiifffiiiiPfS_)
        /*0138*/ 	.short	0x0380
        /*013a*/ 	.short	0x0048


	//----- nvinfo : EIATTR_SW_WAR
	.align		4
.L_352:
        /*013c*/ 	.byte	0x04, 0x36
        /*013e*/ 	.short	(.L_354 - .L_353)
.L_353:
        /*0140*/ 	.word	0x00000008
.L_354:


//--------------------- .nv.callgraph             --------------------------
	.section	.nv.callgraph,"",@"SHT_CUDA_CALLGRAPH"
	.align	4
	.sectionentsize	8
	.align		4
        /*0000*/ 	.word	0x00000000
	.align		4
        /*0004*/ 	.word	0xffffffff
	.align		4
        /*0008*/ 	.word	0x00000000
	.align		4
        /*000c*/ 	.word	0xfffffffe
	.align		4
        /*0010*/ 	.word	0x00000000
	.align		4
        /*0014*/ 	.word	0xfffffffd
	.align		4
        /*0018*/ 	.word	0x00000000
	.align		4
        /*001c*/ 	.word	0xfffffffc


//--------------------- .nv.constant4             --------------------------
	.section	.nv.constant4,"a",@progbits
	.align	8
	.align		8
.nv.constant4:
        /*0000*/ 	.dword	d0
	.align		8
        /*0008*/ 	.dword	__cudart_i2opi_f
	.align		8
        /*0010*/ 	.dword	__cudart_i2opi_d
	.align		8
        /*0018*/ 	.dword	__cudart_sin_cos_coeffs


//--------------------- .nv.constant3             --------------------------
	.section	.nv.constant3,"a",@progbits
	.align	4
.nv.constant3:
	.type		c,@object
	.size		c,(.L_1 - c)
c:
        /*0000*/ 	.byte	0xff, 0x1f, 0x99, 0x3f, 0x55, 0x55, 0xa3, 0xbd, 0xcd, 0xcc, 0x1c, 0x3c, 0x6f, 0xdb, 0x36, 0xba
.L_1:


//--------------------- .text._Z15mute_directwaveiiffffiiiiPfS_S_S_i --------------------------
	.section	.text._Z15mute_directwaveiiffffiiiiPfS_S_S_i,"ax",@progbits
	.align	128
        .global         _Z15mute_directwaveiiffffiiiiPfS_S_S_i
        .type           _Z15mute_directwaveiiffffiiiiPfS_S_S_i,@function
        .size           _Z15mute_directwaveiiffffiiiiPfS_S_S_i,(.L_x_199 - _Z15mute_directwaveiiffffiiiiPfS_S_S_i)
        .other          _Z15mute_directwaveiiffffiiiiPfS_S_S_i,@"STO_CUDA_ENTRY STV_DEFAULT"
_Z15mute_directwaveiiffffiiiiPfS_S_S_i:
.text._Z15mute_directwaveiiffffiiiiPfS_S_S_i:
[----:B------:R-:W-:Y:S01]  /*0000*/  LDC R1, c[0x0][0x37c] ;  /* 0x0000df00ff017b82 */ /* 0x000fe20000000800 */
[----:B------:R-:W0:Y:S07]  /*0010*/  S2R R2, SR_TID.X ;  /* 0x0000000000027919 */ /* 0x000e2e0000002100 */
[----:B------:R-:W1:Y:S01]  /*0020*/  LDC.64 R4, c[0x0][0x380] ;  /* 0x0000e000ff047b82 */ /* 0x000e620000000a00 */
[----:B------:R-:W0:Y:S01]  /*0030*/  LDCU UR4, c[0x0][0x360] ;  /* 0x00006c00ff0477ac */ /* 0x000e220008000800 */
[----:B------:R-:W0:Y:S02]  /*0040*/  S2R R3, SR_CTAID.X ;  /* 0x0000000000037919 */ /* 0x000e240000002500 */
[----:B0-----:R-:W-:-:S02]  /*0050*/  IMAD R2, R3, UR4, R2 ;  /* 0x0000000403027c24 */ /* 0x001fc4000f8e0202 */
[----:B-1----:R-:W-:-:S05]  /*0060*/  IMAD R3, R5, R4, RZ ;  /* 0x0000000405037224 */ /* 0x002fca00078e02ff */
[----:B------:R-:W-:-:S13]  /*0070*/  ISETP.GE.AND P0, PT, R2, R3, PT ;  /* 0x000000030200720c */ /* 0x000fda0003f06270 */
[----:B------:R-:W-:Y:S05]  /*0080*/  @P0 EXIT ;  /* 0x000000000000094d */ /* 0x000fea0003800000 */
[----:B------:R-:W-:Y:S01]  /*0090*/  IABS R3, R5 ;  /* 0x0000000500037213 */ /* 0x000fe20000000000 */
[----:B------:R-:W0:Y:S01]  /*00a0*/  LDCU UR4, c[0x0][0x3a4] ;  /* 0x00007480ff0477ac */ /* 0x000e220008000800 */
[----:B------:R-:W-:Y:S02]  /*00b0*/  BSSY.RECONVERGENT B0, `(.L_x_0) ;  /* 0x0000025000007945 */ /* 0x000fe40003800200 */
[----:B------:R-:W1:Y:S01]  /*00c0*/  I2F.RP R0, R3 ;  /* 0x0000000300007306 */ /* 0x000e620000209400 */
[----:B------:R-:W2:Y:S01]  /*00d0*/  LDCU.64 UR6, c[0x0][0x398] ;  /* 0x00007300ff0677ac */ /* 0x000ea20008000a00 */
[----:B------:R-:W3:Y:S06]  /*00e0*/  LDCU UR5, c[0x0][0x390] ;  /* 0x00007200ff0577ac */ /* 0x000eec0008000800 */
[----:B-1----:R-:W1:Y:S01]  /*00f0*/  MUFU.RCP R0, R0 ;  /* 0x0000000000007308 */ /* 0x002e620000001000 */
[----:B0-----:R-:W-:-:S04]  /*0100*/  UIADD3 UR4, UPT, UPT, -UR4, 0x1, URZ ;  /* 0x0000000104047890 */ /* 0x001fc8000fffe1ff */
[----:B--2---:R-:W-:Y:S01]  /*0110*/  UIMAD UR4, UR4, UR7, -UR6 ;  /* 0x00000007040472a4 */ /* 0x004fe2000f8e0a06 */
[----:B-1----:R-:W-:-:S04]  /*0120*/  VIADD R6, R0, 0xffffffe ;  /* 0x0ffffffe00067836 */ /* 0x002fc80000000000 */
[----:B------:R0:W1:Y:S02]  /*0130*/  F2I.FTZ.U32.TRUNC.NTZ R7, R6 ;  /* 0x0000000600077305 */ /* 0x000064000021f000 */
[----:B0-----:R-:W-:Y:S02]  /*0140*/  IMAD.MOV.U32 R6, RZ, RZ, RZ ;  /* 0x000000ffff067224 */ /* 0x001fe400078e00ff */
[----:B-1----:R-:W-:-:S04]  /*0150*/  IMAD.MOV R4, RZ, RZ, -R7 ;  /* 0x000000ffff047224 */ /* 0x002fc800078e0a07 */
[----:B------:R-:W-:Y:S01]  /*0160*/  IMAD R9, R4, R3, RZ ;  /* 0x0000000304097224 */ /* 0x000fe200078e02ff */
[----:B------:R-:W-:-:S03]  /*0170*/  IABS R4, R2 ;  /* 0x0000000200047213 */ /* 0x000fc60000000000 */
[----:B------:R-:W-:-:S06]  /*0180*/  IMAD.HI.U32 R7, R7, R9, R6 ;  /* 0x0000000907077227 */ /* 0x000fcc00078e0006 */
[----:B------:R-:W-:-:S04]  /*0190*/  IMAD.HI.U32 R7, R7, R4, RZ ;  /* 0x0000000407077227 */ /* 0x000fc800078e00ff */
[----:B------:R-:W-:-:S04]  /*01a0*/  IMAD.MOV R0, RZ, RZ, -R7 ;  /* 0x000000ffff007224 */ /* 0x000fc800078e0a07 */
[----:B------:R-:W-:-:S05]  /*01b0*/  IMAD R0, R3, R0, R4 ;  /* 0x0000000003007224 */ /* 0x000fca00078e0204 */
[----:B------:R-:W-:-:S13]  /*01c0*/  ISETP.GT.U32.AND P1, PT, R3, R0, PT ;  /* 0x000000000300720c */ /* 0x000fda0003f24070 */
[----:B------:R-:W-:Y:S02]  /*01d0*/  @!P1 IMAD.IADD R0, R0, 0x1, -R3 ;  /* 0x0000000100009824 */ /* 0x000fe400078e0a03 */
[----:B------:R-:W-:Y:S01]  /*01e0*/  @!P1 VIADD R7, R7, 0x1 ;  /* 0x0000000107079836 */ /* 0x000fe20000000000 */
[----:B------:R-:W-:Y:S02]  /*01f0*/  ISETP.NE.AND P1, PT, R5, RZ, PT ;  /* 0x000000ff0500720c */ /* 0x000fe40003f25270 */
[----:B------:R-:W-:Y:S02]  /*0200*/  ISETP.GE.U32.AND P0, PT, R0, R3, PT ;  /* 0x000000030000720c */ /* 0x000fe40003f06070 */
[----:B------:R-:W-:-:S04]  /*0210*/  LOP3.LUT R0, R2, R5, RZ, 0x3c, !PT ;  /* 0x0000000502007212 */ /* 0x000fc800078e3cff */
[----:B------:R-:W-:Y:S02]  /*0220*/  ISETP.GE.AND P2, PT, R0, RZ, PT ;  /* 0x000000ff0000720c */ /* 0x000fe40003f46270 */
[----:B------:R-:W-:-:S05]  /*0230*/  MOV R0, 0x300 ;  /* 0x0000030000007802 */ /* 0x000fca0000000f00 */
[----:B------:R-:W-:-:S06]  /*0240*/  @P0 VIADD R7, R7, 0x1 ;  /* 0x0000000107070836 */ /* 0x000fcc0000000000 */
[----:B------:R-:W-:Y:S02]  /*0250*/  @!P2 IADD3 R7, PT, PT, -R7, RZ, RZ ;  /* 0x000000ff0707a210 */ /* 0x000fe40007ffe1ff */
[----:B------:R-:W-:-:S05]  /*0260*/  @!P1 LOP3.LUT R7, RZ, R5, RZ, 0x33, !PT ;  /* 0x00000005ff079212 */ /* 0x000fca00078e33ff */
[----:B------:R-:W-:-:S05]  /*0270*/  VIADD R7, R7, UR4 ;  /* 0x0000000407077c36 */ /* 0x000fca0008000000 */
[----:B------:R-:W-:-:S04]  /*0280*/  IABS R26, R7 ;  /* 0x00000007001a7213 */ /* 0x000fc80000000000 */
[----:B------:R-:W-:-:S05]  /*0290*/  I2FP.F32.S32 R26, R26 ;  /* 0x0000001a001a7245 */ /* 0x000fca0000201400 */
[----:B---3--:R-:W-:-:S04]  /*02a0*/  FMUL R26, R26, UR5 ;  /* 0x000000051a1a7c20 */ /* 0x008fc80008400000 */
[----:B------:R-:W0:Y:S02]  /*02b0*/  F2F.F64.F32 R24, R26 ;  /* 0x0000001a00187310 */ /* 0x000e240000201800 */
[----:B0-----:R-:W-:-:S10]  /*02c0*/  DADD R4, -RZ, |R24| ;  /* 0x00000000ff047229 */ /* 0x001fd40000000518 */
[----:B------:R-:W-:Y:S02]  /*02d0*/  IMAD.MOV.U32 R10, RZ, RZ, R4 ;  /* 0x000000ffff0a7224 */ /* 0x000fe400078e0004 */
[----:B------:R-:W-:-:S07]  /*02e0*/  IMAD.MOV.U32 R27, RZ, RZ, R5 ;  /* 0x000000ffff1b7224 */ /* 0x000fce00078e0005 */
[----:B------:R-:W-:Y:S05]  /*02f0*/  CALL.REL.NOINC `($_Z15mute_directwaveiiffffiiiiPfS_S_S_i$__internal_accurate_pow) ;  /* 0x0000001c00c07944 */ /* 0x000fea0003c00000 */
[----:B------:R-:W-:Y:S05]  /*0300*/  BSYNC.RECONVERGENT B0 ;  /* 0x0000000000007941 */ /* 0x000fea0003800200 */
.L_x_0:
[----:B------:R-:W0:Y:S01]  /*0310*/  LDCU UR4, c[0x0][0x3a0] ;  /* 0x00007400ff0477ac */ /* 0x000e220008000800 */
[----:B------:R-:W-:Y:S01]  /*0320*/  DADD R8, R24, 2 ;  /* 0x4000000018087429 */ /* 0x000fe20000000000 */
[C---:B------:R-:W-:Y:S01]  /*0330*/  FSETP.NEU.AND P0, PT, R26.reuse, RZ, PT ;  /* 0x000000ff1a00720b */ /* 0x040fe20003f0d000 */
[----:B------:R-:W-:Y:S01]  /*0340*/  BSSY.RECONVERGENT B0, `(.L_x_1) ;  /* 0x0000012000007945 */ /* 0x000fe20003800200 */
[----:B------:R-:W1:Y:S01]  /*0350*/  LDCU UR5, c[0x0][0x394] ;  /* 0x00007280ff0577ac */ /* 0x000e620008000800 */
[----:B------:R-:W-:Y:S01]  /*0360*/  IMAD.MOV.U32 R7, RZ, RZ, R15 ;  /* 0x000000ffff077224 */ /* 0x000fe200078e000f */
[----:B------:R-:W-:-:S05]  /*0370*/  FSETP.NEU.AND P2, PT, R26, 1, PT ;  /* 0x3f8000001a00780b */ /* 0x000fca0003f4d000 */
[----:B------:R-:W-:-:S04]  /*0380*/  LOP3.LUT R8, R9, 0x7ff00000, RZ, 0xc0, !PT ;  /* 0x7ff0000009087812 */ /* 0x000fc800078ec0ff */
[----:B------:R-:W-:Y:S02]  /*0390*/  ISETP.NE.AND P1, PT, R8, 0x7ff00000, PT ;  /* 0x7ff000000800780c */ /* 0x000fe40003f25270 */
[----:B------:R-:W-:Y:S02]  /*03a0*/  @!P0 CS2R R6, SRZ ;  /* 0x0000000000068805 */ /* 0x000fe4000001ff00 */
[----:B0-----:R-:W-:-:S05]  /*03b0*/  I2FP.F32.S32 R3, UR4 ;  /* 0x0000000400037c45 */ /* 0x001fca0008201400 */
[----:B-1----:R-:W-:-:S04]  /*03c0*/  FMUL R3, R3, UR5 ;  /* 0x0000000503037c20 */ /* 0x002fc80008400000 */
[----:B------:R-:W0:Y:S02]  /*03d0*/  F2F.F64.F32 R4, R3 ;  /* 0x0000000300047310 */ /* 0x000e240000201800 */
[----:B0-----:R-:W-:Y:S01]  /*03e0*/  DADD R8, -RZ, |R4| ;  /* 0x00000000ff087229 */ /* 0x001fe20000000504 */
[----:B------:R-:W-:Y:S10]  /*03f0*/  @P1 BRA `(.L_x_2) ;  /* 0x0000000000181947 */ /* 0x000ff40003800000 */
[----:B------:R-:W-:-:S13]  /*0400*/  FSETP.NAN.AND P0, PT, R26, R26, PT ;  /* 0x0000001a1a00720b */ /* 0x000fda0003f08000 */
[----:B------:R-:W-:Y:S01]  /*0410*/  @P0 DADD R6, R24, 2 ;  /* 0x4000000018060429 */ /* 0x000fe20000000000 */
[----:B------:R-:W-:Y:S10]  /*0420*/  @P0 BRA `(.L_x_2) ;  /* 0x00000000000c0947 */ /* 0x000ff40003800000 */
[----:B------:R-:W-:-:S14]  /*0430*/  DSETP.NEU.AND P0, PT, |R24|, +INF , PT ;  /* 0x7ff000001800742a */ /* 0x000fdc0003f0d200 */
[----:B------:R-:W-:Y:S02]  /*0440*/  @!P0 IMAD.MOV.U32 R6, RZ, RZ, 0x0 ;  /* 0x00000000ff068424 */ /* 0x000fe400078e00ff */
[----:B------:R-:W-:-:S07]  /*0450*/  @!P0 IMAD.MOV.U32 R7, RZ, RZ, 0x7ff00000 ;  /* 0x7ff00000ff078424 */ /* 0x000fce00078e00ff */
.L_x_2:
[----:B------:R-:W-:Y:S05]  /*0460*/  BSYNC.RECONVERGENT B0 ;  /* 0x0000000000007941 */ /* 0x000fea0003800200 */
.L_x_1:
[----:B------:R-:W-:Y:S01]  /*0470*/  BSSY.RECONVERGENT B0, `(.L_x_3) ;  /* 0x0000007000007945 */ /* 0x000fe20003800200 */
[----:B------:R-:W-:Y:S01]  /*0480*/  MOV R10, R8 ;  /* 0x00000008000a7202 */ /* 0x000fe20000000f00 */
[----:B------:R-:W-:Y:S01]  /*0490*/  IMAD.MOV.U32 R27, RZ, RZ, R9 ;  /* 0x000000ffff1b7224 */ /* 0x000fe200078e0009 */
[----:B------:R-:W-:Y:S02]  /*04a0*/  FSEL R24, R6, RZ, P2 ;  /* 0x000000ff06187208 */ /* 0x000fe40001000000 */
[----:B------:R-:W-:Y:S02]  /*04b0*/  FSEL R25, R7, 1.875, P2 ;  /* 0x3ff0000007197808 */ /* 0x000fe40001000000 */
[----:B------:R-:W-:-:S07]  /*04c0*/  MOV R0, 0x4e0 ;  /* 0x000004e000007802 */ /* 0x000fce0000000f00 */
[----:B------:R-:W-:Y:S05]  /*04d0*/  CALL.REL.NOINC `($_Z15mute_directwaveiiffffiiiiPfS_S_S_i$__internal_accurate_pow) ;  /* 0x0000001c00487944 */ /* 0x000fea0003c00000 */
[----:B------:R-:W-:Y:S05]  /*04e0*/  BSYNC.RECONVERGENT B0 ;  /* 0x0000000000007941 */ /* 0x000fea0003800200 */
.L_x_3:
[----:B------:R-:W0:Y:S01]  /*04f0*/  LDC.64 R12, c[0x0][0x3b0] ;  /* 0x0000ec00ff0c7b82 */ /* 0x000e220000000a00 */
[----:B------:R-:W0:Y:S07]  /*0500*/  LDCU.64 UR6, c[0x0][0x358] ;  /* 0x00006b00ff0677ac */ /* 0x000e2e0008000a00 */
[----:B------:R-:W1:Y:S01]  /*0510*/  LDC.64 R10, c[0x0][0x3a8] ;  /* 0x0000ea00ff0a7b82 */ /* 0x000e620000000a00 */
[----:B0-----:R0:W5:Y:S04]  /*0520*/  LDG.E R12, desc[UR6][R12.64+0x4] ;  /* 0x000004060c0c7981 */ /* 0x001168000c1e1900 */
[----:B-1----:R0:W5:Y:S01]  /*0530*/  LDG.E R7, desc[UR6][R10.64+0x4] ;  /* 0x000004060a077981 */ /* 0x002162000c1e1900 */
[----:B------:R-:W-:Y:S01]  /*0540*/  DADD R8, R4, 2 ;  /* 0x4000000004087429 */ /* 0x000fe20000000000 */
[----:B------:R-:W-:-:S02]  /*0550*/  FSETP.NEU.AND P0, PT, R3, RZ, PT ;  /* 0x000000ff0300720b */ /* 0x000fc40003f0d000 */
[----:B------:R-:W-:-:S07]  /*0560*/  FSETP.NEU.AND P2, PT, R3, 1, PT ;  /* 0x3f8000000300780b */ /* 0x000fce0003f4d000 */
[----:B------:R-:W-:Y:S01]  /*0570*/  LOP3.LUT R8, R9, 0x7ff00000, RZ, 0xc0, !PT ;  /* 0x7ff0000009087812 */ /* 0x000fe200078ec0ff */
[----:B------:R-:W-:Y:S02]  /*0580*/  IMAD.MOV.U32 R9, RZ, RZ, R15 ;  /* 0x000000ffff097224 */ /* 0x000fe400078e000f */
[----:B------:R-:W-:Y:S01]  /*0590*/  IMAD.MOV.U32 R15, RZ, RZ, 0x40000000 ;  /* 0x40000000ff0f7424 */ /* 0x000fe200078e00ff */
[----:B------:R-:W-:Y:S01]  /*05a0*/  ISETP.NE.AND P1, PT, R8, 0x7ff00000, PT ;  /* 0x7ff000000800780c */ /* 0x000fe20003f25270 */
[----:B------:R-:W-:Y:S01]  /*05b0*/  IMAD.MOV.U32 R8, RZ, RZ, R6 ;  /* 0x000000ffff087224 */ /* 0x000fe200078e0006 */
[----:B------:R-:W-:-:S11]  /*05c0*/  @!P0 CS2R R8, SRZ ;  /* 0x0000000000088805 */ /* 0x000fd6000001ff00 */
[----:B0-----:R-:W-:Y:S05]  /*05d0*/  @P1 BRA `(.L_x_4) ;  /* 0x0000000000181947 */ /* 0x001fea0003800000 */
[----:B------:R-:W-:-:S13]  /*05e0*/  FSETP.NAN.AND P0, PT, R3, R3, PT ;  /* 0x000000030300720b */ /* 0x000fda0003f08000 */
[----:B------:R-:W-:Y:S01]  /*05f0*/  @P0 DADD R8, R4, 2 ;  /* 0x4000000004080429 */ /* 0x000fe20000000000 */
[----:B------:R-:W-:Y:S10]  /*0600*/  @P0 BRA `(.L_x_4) ;  /* 0x00000000000c0947 */ /* 0x000ff40003800000 */
[----:B------:R-:W-:-:S14]  /*0610*/  DSETP.NEU.AND P0, PT, |R4|, +INF , PT ;  /* 0x7ff000000400742a */ /* 0x000fdc0003f0d200 */
[----:B------:R-:W-:Y:S02]  /*0620*/  @!P0 IMAD.MOV.U32 R8, RZ, RZ, 0x0 ;  /* 0x00000000ff088424 */ /* 0x000fe400078e00ff */
[----:B------:R-:W-:-:S07]  /*0630*/  @!P0 IMAD.MOV.U32 R9, RZ, RZ, 0x7ff00000 ;  /* 0x7ff00000ff098424 */ /* 0x000fce00078e00ff */
.L_x_4:
[----:B------:R-:W-:Y:S01]  /*0640*/  FSEL R4, R8, RZ, P2 ;  /* 0x000000ff08047208 */ /* 0x000fe20001000000 */
[----:B-----5:R-:W-:Y:S01]  /*0650*/  FFMA R0, R12, R15, 1 ;  /* 0x3f8000000c007423 */ /* 0x020fe2000000000f */
[----:B------:R-:W-:-:S03]  /*0660*/  FSEL R5, R9, 1.875, P2 ;  /* 0x3ff0000009057808 */ /* 0x000fc60001000000 */
[----:B------:R0:W1:Y:S03]  /*0670*/  MUFU.RSQ R9, R0 ;  /* 0x0000000000097308 */ /* 0x0000660000001400 */
[----:B------:R-:W-:Y:S01]  /*0680*/  DADD R24, R24, R4 ;  /* 0x0000000018187229 */ /* 0x000fe20000000004 */
[----:B------:R-:W-:-:S04]  /*0690*/  IADD3 R4, PT, PT, R0, -0xd000000, RZ ;  /* 0xf300000000047810 */ /* 0x000fc80007ffe0ff */
[----:B------:R-:W-:Y:S01]  /*06a0*/  ISETP.GT.U32.AND P0, PT, R4, 0x727fffff, PT ;  /* 0x727fffff0400780c */ /* 0x000fe20003f04070 */
[----:B------:R0:W2:-:S12]  /*06b0*/  F2F.F32.F64 R3, R24 ;  /* 0x0000001800037310 */ /* 0x0000980000301000 */
[----:B01----:R-:W-:Y:S05]  /*06c0*/  @!P0 BRA `(.L_x_5) ;  /* 0x0000000000148947 */ /* 0x003fea0003800000 */
[----:B------:R-:W-:Y:S01]  /*06d0*/  BSSY.RECONVERGENT B0, `(.L_x_6) ;  /* 0x0000003000007945 */ /* 0x000fe20003800200 */
[----:B------:R-:W-:-:S07]  /*06e0*/  MOV R5, 0x700 ;  /* 0x0000070000057802 */ /* 0x000fce0000000f00 */
[----:B--2---:R-:W-:Y:S05]  /*06f0*/  CALL.REL.NOINC `($__internal_1_$__cuda_sm20_sqrt_rn_f32_slowpath) ;  /* 0x0000001000d07944 */ /* 0x004fea0003c00000 */
[----:B------:R-:W-:Y:S05]  /*0700*/  BSYNC.RECONVERGENT B0 ;  /* 0x0000000000007941 */ /* 0x000fea0003800200 */
.L_x_6:
[----:B------:R-:W-:Y:S05]  /*0710*/  BRA `(.L_x_7) ;  /* 0x0000000000107947 */ /* 0x000fea0003800000 */
.L_x_5:
[----:B------:R-:W-:Y:S01]  /*0720*/  FMUL.FTZ R5, R0, R9 ;  /* 0x0000000900057220 */ /* 0x000fe20000410000 */
[----:B------:R-:W-:-:S03]  /*0730*/  FMUL.FTZ R4, R9, 0.5 ;  /* 0x3f00000009047820 */ /* 0x000fc60000410000 */
[----:B------:R-:W-:-:S04]  /*0740*/  FFMA R0, -R5, R5, R0 ;  /* 0x0000000505007223 */ /* 0x000fc80000000100 */
[----:B------:R-:W-:-:S07]  /*0750*/  FFMA R4, R0, R4, R5 ;  /* 0x0000000400047223 */ /* 0x000fce0000000005 */
.L_x_7:
[----:B------:R-:W0:Y:S02]  /*0760*/  LDC.64 R10, c[0x0][0x3b8] ;  /* 0x0000ee00ff0a7b82 */ /* 0x000e240000000a00 */
[----:B0-----:R-:W3:Y:S02]  /*0770*/  LDG.E R0, desc[UR6][R10.64+0x4] ;  /* 0x000004060a007981 */ /* 0x001ee4000c1e1900 */
[C---:B---3--:R-:W-:Y:S01]  /*0780*/  FMUL R5, R0.reuse, 0.63661974668502807617 ;  /* 0x3f22f98300057820 */ /* 0x048fe20000400000 */
[----:B------:R-:W-:-:S05]  /*0790*/  FSETP.GE.AND P0, PT, |R0|, 105615, PT ;  /* 0x47ce47800000780b */ /* 0x000fca0003f06200 */
[----:B------:R-:W0:Y:S02]  /*07a0*/  F2I.NTZ R5, R5 ;  /* 0x0000000500057305 */ /* 0x000e240000203100 */
[----:B0-----:R-:W-:-:S05]  /*07b0*/  I2FP.F32.S32 R9, R5 ;  /* 0x0000000500097245 */ /* 0x001fca0000201400 */
[----:B------:R-:W-:-:S04]  /*07c0*/  FFMA R6, R9, -1.5707962512969970703, R0 ;  /* 0xbfc90fda09067823 */ /* 0x000fc80000000000 */
[----:B------:R-:W-:-:S04]  /*07d0*/  FFMA R6, R9, -7.5497894158615963534e-08, R6 ;  /* 0xb3a2216809067823 */ /* 0x000fc80000000006 */
[----:B------:R-:W-:Y:S01]  /*07e0*/  FFMA R8, R9, -5.3903029534742383927e-15, R6 ;  /* 0xa7c234c509087823 */ /* 0x000fe20000000006 */
[----:B------:R-:W-:Y:S06]  /*07f0*/  @!P0 BRA `(.L_x_8) ;  /* 0x0000000400748947 */ /* 0x000fec0003800000 */
[----:B------:R-:W-:-:S13]  /*0800*/  FSETP.NEU.AND P0, PT, |R0|, +INF , PT ;  /* 0x7f8000000000780b */ /* 0x000fda0003f0d200 */
[----:B------:R-:W-:Y:S01]  /*0810*/  @!P0 FMUL R8, RZ, R0 ;  /* 0x00000000ff088220 */ /* 0x000fe20000400000 */
[----:B------:R-:W-:Y:S01]  /*0820*/  @!P0 IMAD.MOV.U32 R5, RZ, RZ, RZ ;  /* 0x000000ffff058224 */ /* 0x000fe200078e00ff */
[----:B------:R-:W-:Y:S06]  /*0830*/  @!P0 BRA `(.L_x_8) ;  /* 0x0000000400648947 */ /* 0x000fec0003800000 */
[----:B------:R-:W-:Y:S01]  /*0840*/  IMAD.SHL.U32 R5, R0, 0x100, RZ ;  /* 0x0000010000057824 */ /* 0x000fe200078e00ff */
[----:B------:R-:W0:Y:S01]  /*0850*/  LDCU.64 UR8, c[0x4][0x8] ;  /* 0x01000100ff0877ac */ /* 0x000e220008000a00 */
[----:B------:R-:W-:Y:S02]  /*0860*/  IMAD.MOV.U32 R6, RZ, RZ, RZ ;  /* 0x000000ffff067224 */ /* 0x000fe400078e00ff */
[----:B------:R-:W-:Y:S01]  /*0870*/  IMAD.MOV.U32 R13, RZ, RZ, RZ ;  /* 0x000000ffff0d7224 */ /* 0x000fe200078e00ff */
[----:B------:R-:W-:Y:S01]  /*0880*/  LOP3.LUT R12, R5, 0x80000000, RZ, 0xfc, !PT ;  /* 0x80000000050c7812 */ /* 0x000fe200078efcff */
[----:B------:R-:W-:Y:S01]  /*0890*/  IMAD.MOV.U32 R19, RZ, RZ, RZ ;  /* 0x000000ffff137224 */ /* 0x000fe200078e00ff */
[----:B------:R-:W-:-:S06]  /*08a0*/  UMOV UR4, URZ ;  /* 0x000000ff00047c82 */ /* 0x000fcc0008000000 */
.L_x_9:
[----:B0-----:R-:W-:Y:S01]  /*08b0*/  IMAD.U32 R10, RZ, RZ, UR8 ;  /* 0x00000008ff0a7e24 */ /* 0x001fe2000f8e00ff */
[----:B------:R-:W-:-:S05]  /*08c0*/  MOV R11, UR9 ;  /* 0x00000009000b7c02 */ /* 0x000fca0008000f00 */
[----:B------:R-:W3:Y:S01]  /*08d0*/  LDG.E.CONSTANT R9, desc[UR6][R10.64] ;  /* 0x000000060a097981 */ /* 0x000ee2000c1e9900 */
[----:B------:R-:W-:Y:S01]  /*08e0*/  UIADD3 UR4, UPT, UPT, UR4, 0x1, URZ ;  /* 0x0000000104047890 */ /* 0x000fe2000fffe0ff */
[C---:B------:R-:W-:Y:S01]  /*08f0*/  ISETP.EQ.AND P0, PT, R19.reuse, RZ, PT ;  /* 0x000000ff1300720c */ /* 0x040fe20003f02270 */
[----:B------:R-:W-:Y:S01]  /*0900*/  UIADD3 UR8, UP1, UPT, UR8, 0x4, URZ ;  /* 0x0000000408087890 */ /* 0x000fe2000ff3e0ff */
[C---:B------:R-:W-:Y:S01]  /*0910*/  ISETP.EQ.AND P1, PT, R19.reuse, 0x4, PT ;  /* 0x000000041300780c */ /* 0x040fe20003f22270 */
[----:B------:R-:W-:Y:S01]  /*0920*/  UISETP.NE.AND UP0, UPT, UR4, 0x6, UPT ;  /* 0x000000060400788c */ /* 0x000fe2000bf05270 */
[C---:B------:R-:W-:Y:S01]  /*0930*/  ISETP.EQ.AND P2, PT, R19.reuse, 0x8, PT ;  /* 0x000000081300780c */ /* 0x040fe20003f42270 */
[----:B------:R-:W-:Y:S01]  /*0940*/  UIADD3.X UR9, UPT, UPT, URZ, UR9, URZ, UP1, !UPT ;  /* 0x00000009ff097290 */ /* 0x000fe20008ffe4ff */
[C---:B------:R-:W-:Y:S02]  /*0950*/  ISETP.EQ.AND P3, PT, R19.reuse, 0xc, PT ;  /* 0x0000000c1300780c */ /* 0x040fe40003f62270 */
[----:B------:R-:W-:-:S02]  /*0960*/  ISETP.EQ.AND P4, PT, R19, 0x10, PT ;  /* 0x000000101300780c */ /* 0x000fc40003f82270 */
[C---:B------:R-:W-:Y:S01]  /*0970*/  ISETP.EQ.AND P5, PT, R19.reuse, 0x14, PT ;  /* 0x000000141300780c */ /* 0x040fe20003fa2270 */
[----:B------:R-:W-:Y:S02]  /*0980*/  VIADD R19, R19, 0x4 ;  /* 0x0000000413137836 */ /* 0x000fe40000000000 */
[----:B---3--:R-:W-:-:S03]  /*0990*/  IMAD.WIDE.U32 R8, R9, R12, RZ ;  /* 0x0000000c09087225 */ /* 0x008fc600078e00ff */
[----:B------:R-:W-:-:S07]  /*09a0*/  IADD3 R8, P6, PT, R8, R6, RZ ;  /* 0x0000000608087210 */ /* 0x000fce0007fde0ff */
[----:B------:R-:W-:Y:S01]  /*09b0*/  @P5 MOV R14, R8 ;  /* 0x00000008000e5202 */ /* 0x000fe20000000f00 */
[----:B------:R-:W-:Y:S02]  /*09c0*/  IMAD.X R6, R9, 0x1, R13, P6 ;  /* 0x0000000109067824 */ /* 0x000fe400030e060d */
[--C-:B------:R-:W-:Y:S02]  /*09d0*/  @P0 IMAD.MOV.U32 R5, RZ, RZ, R8.reuse ;  /* 0x000000ffff050224 */ /* 0x100fe400078e0008 */
[--C-:B------:R-:W-:Y:S02]  /*09e0*/  @P1 IMAD.MOV.U32 R18, RZ, RZ, R8.reuse ;  /* 0x000000ffff121224 */ /* 0x100fe400078e0008 */
[--C-:B------:R-:W-:Y:S02]  /*09f0*/  @P2 IMAD.MOV.U32 R17, RZ, RZ, R8.reuse ;  /* 0x000000ffff112224 */ /* 0x100fe400078e0008 */
[--C-:B------:R-:W-:Y:S02]  /*0a00*/  @P3 IMAD.MOV.U32 R16, RZ, RZ, R8.reuse ;  /* 0x000000ffff103224 */ /* 0x100fe400078e0008 */
[----:B------:R-:W-:Y:S01]  /*0a10*/  @P4 IMAD.MOV.U32 R15, RZ, RZ, R8 ;  /* 0x000000ffff0f4224 */ /* 0x000fe200078e0008 */
[----:B------:R-:W-:Y:S06]  /*0a20*/  BRA.U UP0, `(.L_x_9) ;  /* 0xfffffffd00a07547 */ /* 0x000fec000b83ffff */
[----:B------:R-:W-:-:S04]  /*0a30*/  SHF.R.U32.HI R8, RZ, 0x17, R0 ;  /* 0x00000017ff087819 */ /* 0x000fc80000011600 */
[C---:B------:R-:W-:Y:S02]  /*0a40*/  LOP3.LUT R9, R8.reuse, 0xe0, RZ, 0xc0, !PT ;  /* 0x000000e008097812 */ /* 0x040fe400078ec0ff */
[----:B------:R-:W-:-:S03]  /*0a50*/  LOP3.LUT P6, RZ, R8, 0x1f, RZ, 0xc0, !PT ;  /* 0x0000001f08ff7812 */ /* 0x000fc600078cc0ff */
[----:B------:R-:W-:-:S05]  /*0a60*/  VIADD R9, R9, 0xffffff80 ;  /* 0xffffff8009097836 */ /* 0x000fca0000000000 */
[----:B------:R-:W-:-:S05]  /*0a70*/  SHF.R.U32.HI R9, RZ, 0x5, R9 ;  /* 0x00000005ff097819 */ /* 0x000fca0000011609 */
[----:B------:R-:W-:-:S05]  /*0a80*/  IMAD.U32 R11, R9, -0x4, RZ ;  /* 0xfffffffc090b7824 */ /* 0x000fca00078e00ff */
[C---:B------:R-:W-:Y:S02]  /*0a90*/  ISETP.EQ.AND P3, PT, R11.reuse, -0x18, PT ;  /* 0xffffffe80b00780c */ /* 0x040fe40003f62270 */
[C---:B------:R-:W-:Y:S02]  /*0aa0*/  ISETP.EQ.AND P4, PT, R11.reuse, -0x14, PT ;  /* 0xffffffec0b00780c */ /* 0x040fe40003f82270 */
[C---:B------:R-:W-:Y:S02]  /*0ab0*/  ISETP.EQ.AND P2, PT, R11.reuse, -0x10, PT ;  /* 0xfffffff00b00780c */ /* 0x040fe40003f42270 */
[C---:B------:R-:W-:Y:S02]  /*0ac0*/  ISETP.EQ.AND P1, PT, R11.reuse, -0xc, PT ;  /* 0xfffffff40b00780c */ /* 0x040fe40003f22270 */
[C---:B------:R-:W-:Y:S02]  /*0ad0*/  ISETP.EQ.AND P0, PT, R11.reuse, -0x8, PT ;  /* 0xfffffff80b00780c */ /* 0x040fe40003f02270 */
[----:B------:R-:W-:-:S03]  /*0ae0*/  ISETP.EQ.AND P5, PT, R11, RZ, PT ;  /* 0x000000ff0b00720c */ /* 0x000fc60003fa2270 */
[--C-:B------:R-:W-:Y:S01]  /*0af0*/  @P3 IMAD.MOV.U32 R9, RZ, RZ, R5.reuse ;  /* 0x000000ffff093224 */ /* 0x100fe200078e0005 */
[C---:B------:R-:W-:Y:S01]  /*0b00*/  ISETP.EQ.AND P3, PT, R11.reuse, -0x4, PT ;  /* 0xfffffffc0b00780c */ /* 0x040fe20003f62270 */
[----:B------:R-:W-:Y:S02]  /*0b10*/  @P4 IMAD.MOV.U32 R10, RZ, RZ, R5 ;  /* 0x000000ffff0a4224 */ /* 0x000fe400078e0005 */
[----:B------:R-:W-:Y:S01]  /*0b20*/  @P4 IMAD.MOV.U32 R9, RZ, RZ, R18 ;  /* 0x000000ffff094224 */ /* 0x000fe200078e0012 */
[----:B------:R-:W-:Y:S01]  /*0b30*/  ISETP.EQ.AND P4, PT, R11, 0x4, PT ;  /* 0x000000040b00780c */ /* 0x000fe20003f82270 */
[----:B------:R-:W-:Y:S01]  /*0b40*/  @P2 IMAD.MOV.U32 R9, RZ, RZ, R17 ;  /* 0x000000ffff092224 */ /* 0x000fe200078e0011 */
[----:B------:R-:W-:Y:S01]  /*0b50*/  @P2 MOV R10, R18 ;  /* 0x00000012000a2202 */ /* 0x000fe20000000f00 */
[----:B------:R-:W-:Y:S02]  /*0b60*/  @P1 IMAD.MOV.U32 R9, RZ, RZ, R16 ;  /* 0x000000ffff091224 */ /* 0x000fe400078e0010 */
[----:B------:R-:W-:-:S02]  /*0b70*/  @P0 IMAD.MOV.U32 R9, RZ, RZ, R15 ;  /* 0x000000ffff090224 */ /* 0x000fc400078e000f */
[----:B------:R-:W-:Y:S02]  /*0b80*/  @P1 IMAD.MOV.U32 R10, RZ, RZ, R17 ;  /* 0x000000ffff0a1224 */ /* 0x000fe400078e0011 */
[----:B------:R-:W-:Y:S01]  /*0b90*/  @P3 MOV R9, R14 ;  /* 0x0000000e00093202 */ /* 0x000fe20000000f00 */
[----:B------:R-:W-:Y:S02]  /*0ba0*/  @P5 IMAD.MOV.U32 R9, RZ, RZ, R6 ;  /* 0x000000ffff095224 */ /* 0x000fe400078e0006 */
[----:B------:R-:W-:Y:S02]  /*0bb0*/  @P0 IMAD.MOV.U32 R10, RZ, RZ, R16 ;  /* 0x000000ffff0a0224 */ /* 0x000fe400078e0010 */
[----:B------:R-:W-:Y:S02]  /*0bc0*/  @P3 IMAD.MOV.U32 R10, RZ, RZ, R15 ;  /* 0x000000ffff0a3224 */ /* 0x000fe400078e000f */
[----:B------:R-:W-:Y:S02]  /*0bd0*/  @P5 IMAD.MOV.U32 R10, RZ, RZ, R14 ;  /* 0x000000ffff0a5224 */ /* 0x000fe400078e000e */
[----:B------:R-:W-:-:S02]  /*0be0*/  @P4 IMAD.MOV.U32 R10, RZ, RZ, R6 ;  /* 0x000000ffff0a4224 */ /* 0x000fc400078e0006 */
[----:B------:R-:W-:Y:S01]  /*0bf0*/  IMAD.MOV.U32 R13, RZ, RZ, R9 ;  /* 0x000000ffff0d7224 */ /* 0x000fe200078e0009 */
[----:B------:R-:W-:Y:S06]  /*0c00*/  @!P6 BRA `(.L_x_10) ;  /* 0x000000000028e947 */ /* 0x000fec0003800000 */
[----:B------:R-:W-:Y:S01]  /*0c10*/  @P1 IMAD.MOV.U32 R5, RZ, RZ, R18 ;  /* 0x000000ffff051224 */ /* 0x000fe200078e0012 */
[----:B------:R-:W-:Y:S01]  /*0c20*/  LOP3.LUT R8, R8, 0x1f, RZ, 0xc0, !PT ;  /* 0x0000001f08087812 */ /* 0x000fe200078ec0ff */
[----:B------:R-:W-:Y:S01]  /*0c30*/  @P0 IMAD.MOV.U32 R5, RZ, RZ, R17 ;  /* 0x000000ffff050224 */ /* 0x000fe200078e0011 */
[----:B------:R-:W-:Y:S02]  /*0c40*/  ISETP.EQ.AND P0, PT, R11, 0x8, PT ;  /* 0x000000080b00780c */ /* 0x000fe40003f02270 */
[----:B------:R-:W-:Y:S01]  /*0c50*/  @P3 MOV R5, R16 ;  /* 0x0000001000053202 */ /* 0x000fe20000000f00 */
[----:B------:R-:W-:Y:S01]  /*0c60*/  @P5 IMAD.MOV.U32 R5, RZ, RZ, R15 ;  /* 0x000000ffff055224 */ /* 0x000fe200078e000f */
[----:B------:R-:W-:Y:S01]  /*0c70*/  SHF.L.W.U32.HI R13, R10, R8, R13 ;  /* 0x000000080a0d7219 */ /* 0x000fe20000010e0d */
[----:B------:R-:W-:-:S08]  /*0c80*/  @P4 IMAD.MOV.U32 R5, RZ, RZ, R14 ;  /* 0x000000ffff054224 */ /* 0x000fd000078e000e */
[----:B------:R-:W-:-:S05]  /*0c90*/  @P0 IMAD.MOV.U32 R5, RZ, RZ, R6 ;  /* 0x000000ffff050224 */ /* 0x000fca00078e0006 */
[----:B------:R-:W-:-:S07]  /*0ca0*/  SHF.L.W.U32.HI R10, R5, R8, R10 ;  /* 0x00000008050a7219 */ /* 0x000fce0000010e0a */
.L_x_10:
[C---:B------:R-:W-:Y:S01]  /*0cb0*/  SHF.L.W.U32.HI R6, R10.reuse, 0x2, R13 ;  /* 0x000000020a067819 */ /* 0x040fe20000010e0d */
[----:B------:R-:W-:Y:S01]  /*0cc0*/  IMAD.SHL.U32 R8, R10, 0x4, RZ ;  /* 0x000000040a087824 */ /* 0x000fe200078e00ff */
[----:B------:R-:W-:Y:S01]  /*0cd0*/  UMOV UR4, 0x54442d19 ;  /* 0x54442d1900047882 */ /* 0x000fe20000000000 */
[----:B------:R-:W-:Y:S01]  /*0ce0*/  UMOV UR5, 0x3bf921fb ;  /* 0x3bf921fb00057882 */ /* 0x000fe20000000000 */
[----:B------:R-:W-:Y:S02]  /*0cf0*/  SHF.R.S32.HI R5, RZ, 0x1f, R6 ;  /* 0x0000001fff057819 */ /* 0x000fe40000011406 */
[----:B------:R-:W-:Y:S02]  /*0d00*/  ISETP.GE.AND P0, PT, R0, RZ, PT ;  /* 0x000000ff0000720c */ /* 0x000fe40003f06270 */
[C---:B------:R-:W-:Y:S02]  /*0d10*/  LOP3.LUT R8, R5.reuse, R8, RZ, 0x3c, !PT ;  /* 0x0000000805087212 */ /* 0x040fe400078e3cff */
[----:B------:R-:W-:-:S02]  /*0d20*/  LOP3.LUT R9, R5, R6, RZ, 0x3c, !PT ;  /* 0x0000000605097212 */ /* 0x000fc400078e3cff */
[----:B------:R-:W-:Y:S02]  /*0d30*/  SHF.R.U32.HI R5, RZ, 0x1e, R13 ;  /* 0x0000001eff057819 */ /* 0x000fe4000001160d */
[C---:B------:R-:W-:Y:S02]  /*0d40*/  LOP3.LUT R0, R6.reuse, R0, RZ, 0x3c, !PT ;  /* 0x0000000006007212 */ /* 0x040fe400078e3cff */
[----:B------:R-:W0:Y:S01]  /*0d50*/  I2F.F64.S64 R8, R8 ;  /* 0x0000000800087312 */ /* 0x000e220000301c00 */
[----:B------:R-:W-:Y:S02]  /*0d60*/  LEA.HI R5, R6, R5, RZ, 0x1 ;  /* 0x0000000506057211 */ /* 0x000fe400078f08ff */
[----:B------:R-:W-:-:S03]  /*0d70*/  ISETP.GE.AND P1, PT, R0, RZ, PT ;  /* 0x000000ff0000720c */ /* 0x000fc60003f26270 */
[----:B------:R-:W-:-:S04]  /*0d80*/  IMAD.MOV R0, RZ, RZ, -R5 ;  /* 0x000000ffff007224 */ /* 0x000fc800078e0a05 */
[----:B------:R-:W-:Y:S01]  /*0d90*/  @!P0 IMAD.MOV.U32 R5, RZ, RZ, R0 ;  /* 0x000000ffff058224 */ /* 0x000fe200078e0000 */
[----:B0-----:R-:W-:-:S10]  /*0da0*/  DMUL R10, R8, UR4 ;  /* 0x00000004080a7c28 */ /* 0x001fd40008000000 */
[----:B------:R-:W0:Y:S02]  /*0db0*/  F2F.F32.F64 R10, R10 ;  /* 0x0000000a000a7310 */ /* 0x000e240000301000 */
[----:B0-----:R-:W-:-:S07]  /*0dc0*/  FSEL R8, -R10, R10, !P1 ;  /* 0x0000000a0a087208 */ /* 0x001fce0004800100 */
.L_x_8:
[----:B------:R-:W0:Y:S01]  /*0dd0*/  LDC R13, c[0x0][0x384] ;  /* 0x0000e100ff0d7b82 */ /* 0x000e220000000800 */
[----:B------:R-:W-:Y:S01]  /*0de0*/  IABS R12, R2 ;  /* 0x00000002000c7213 */ /* 0x000fe20000000000 */
[----:B------:R-:W-:Y:S01]  /*0df0*/  BSSY.RECONVERGENT B0, `(.L_x_11) ;  /* 0x0000038000007945 */ /* 0x000fe20003800200 */
[----:B0-----:R-:W-:Y:S02]  /*0e00*/  IABS R6, R13 ;  /* 0x0000000d00067213 */ /* 0x001fe40000000000 */
[----:B------:R-:W-:Y:S02]  /*0e10*/  ISETP.NE.AND P3, PT, R13, RZ, PT ;  /* 0x000000ff0d00720c */ /* 0x000fe40003f65270 */
[----:B------:R-:W0:Y:S08]  /*0e20*/  I2F.RP R0, R6 ;  /* 0x0000000600007306 */ /* 0x000e300000209400 */
[----:B0-----:R-:W0:Y:S02]  /*0e30*/  MUFU.RCP R0, R0 ;  /* 0x0000000000007308 */ /* 0x001e240000001000 */
[----:B0-----:R-:W-:Y:S01]  /*0e40*/  IADD3 R10, PT, PT, R0, 0xffffffe, RZ ;  /* 0x0ffffffe000a7810 */ /* 0x001fe20007ffe0ff */
[----:B------:R-:W-:-:S05]  /*0e50*/  IMAD.MOV.U32 R0, RZ, RZ, 0x37cbac00 ;  /* 0x37cbac00ff007424 */ /* 0x000fca00078e00ff */
[----:B------:R0:W1:Y:S02]  /*0e60*/  F2I.FTZ.U32.TRUNC.NTZ R11, R10 ;  /* 0x0000000a000b7305 */ /* 0x000064000021f000 */
[----:B0-----:R-:W-:Y:S02]  /*0e70*/  IMAD.MOV.U32 R10, RZ, RZ, RZ ;  /* 0x000000ffff0a7224 */ /* 0x001fe400078e00ff */
[----:B-1----:R-:W-:-:S04]  /*0e80*/  IMAD.MOV R9, RZ, RZ, -R11 ;  /* 0x000000ffff097224 */ /* 0x002fc800078e0a0b */
[----:B------:R-:W-:-:S04]  /*0e90*/  IMAD R9, R9, R6, RZ ;  /* 0x0000000609097224 */ /* 0x000fc800078e02ff */
[----:B------:R-:W-:Y:S01]  /*0ea0*/  IMAD.HI.U32 R9, R11, R9, R10 ;  /* 0x000000090b097227 */ /* 0x000fe200078e000a */
[----:B------:R-:W-:-:S03]  /*0eb0*/  LOP3.LUT R10, R5, 0x1, RZ, 0xc0, !PT ;  /* 0x00000001050a7812 */ /* 0x000fc600078ec0ff */
[----:B------:R-:W-:Y:S01]  /*0ec0*/  IMAD.MOV.U32 R11, RZ, RZ, R12 ;  /* 0x000000ffff0b7224 */ /* 0x000fe200078e000c */
[----:B------:R-:W-:Y:S01]  /*0ed0*/  ISETP.NE.U32.AND P1, PT, R10, 0x1, PT ;  /* 0x000000010a00780c */ /* 0x000fe20003f25070 */
[----:B------:R-:W-:Y:S02]  /*0ee0*/  IMAD.MOV.U32 R10, RZ, RZ, 0x3c0885e4 ;  /* 0x3c0885e4ff0a7424 */ /* 0x000fe400078e00ff */
[----:B------:R-:W-:-:S03]  /*0ef0*/  IMAD.HI.U32 R9, R9, R11, RZ ;  /* 0x0000000b09097227 */ /* 0x000fc600078e00ff */
[----:B------:R-:W-:Y:S01]  /*0f00*/  FSEL R10, R10, 0.041666727513074874878, !P1 ;  /* 0x3d2aaabb0a0a7808 */ /* 0x000fe20004800000 */
[----:B------:R-:W-:Y:S02]  /*0f10*/  IMAD.MOV R9, RZ, RZ, -R9 ;  /* 0x000000ffff097224 */ /* 0x000fe400078e0a09 */
[----:B------:R-:W-:Y:S02]  /*0f20*/  IMAD.MOV.U32 R12, RZ, RZ, 0x3e2aaaa8 ;  /* 0x3e2aaaa8ff0c7424 */ /* 0x000fe400078e00ff */
[----:B------:R-:W-:Y:S02]  /*0f30*/  IMAD R11, R6, R9, R11 ;  /* 0x00000009060b7224 */ /* 0x000fe400078e020b */
[----:B------:R-:W-:Y:S01]  /*0f40*/  FMUL R9, R8, R8 ;  /* 0x0000000808097220 */ /* 0x000fe20000400000 */
[----:B------:R-:W-:Y:S01]  /*0f50*/  VIADD R5, R5, 0x1 ;  /* 0x0000000105057836 */ /* 0x000fe20000000000 */
[----:B------:R-:W-:Y:S02]  /*0f60*/  FSEL R12, -R12, -0.4999999701976776123, !P1 ;  /* 0xbeffffff0c0c7808 */ /* 0x000fe40004800100 */
[----:B------:R-:W-:Y:S01]  /*0f70*/  ISETP.GT.U32.AND P0, PT, R6, R11, PT ;  /* 0x0000000b0600720c */ /* 0x000fe20003f04070 */
[----:B------:R-:W-:Y:S01]  /*0f80*/  FFMA R0, R9, R0, -0.0013887860113754868507 ;  /* 0xbab607ed09007423 */ /* 0x000fe20000000000 */
[----:B------:R-:W-:Y:S01]  /*0f90*/  LOP3.LUT P2, RZ, R5, 0x2, RZ, 0xc0, !PT ;  /* 0x0000000205ff7812 */ /* 0x000fe2000784c0ff */
[----:B------:R-:W-:Y:S01]  /*0fa0*/  FADD R5, R4, -1 ;  /* 0xbf80000004057421 */ /* 0x000fe20000000000 */
[----:B--2---:R-:W-:-:S02]  /*0fb0*/  VIADD R4, R3, 0xf3000000 ;  /* 0xf300000003047836 */ /* 0x004fc40000000000 */
[----:B------:R-:W-:-:S05]  /*0fc0*/  FSEL R0, R0, -0.00019574658654164522886, P1 ;  /* 0xb94d415300007808 */ /* 0x000fca0000800000 */
[----:B------:R-:W-:Y:S01]  /*0fd0*/  FFMA R10, R9, R0, R10 ;  /* 0x00000000090a7223 */ /* 0x000fe2000000000a */
[----:B------:R-:W-:Y:S02]  /*0fe0*/  FSEL R0, R8, 1, !P1 ;  /* 0x3f80000008007808 */ /* 0x000fe40004800000 */
[----:B------:R-:W-:Y:S01]  /*0ff0*/  @!P0 IADD3 R11, PT, PT, R11, -R6, RZ ;  /* 0x800000060b0b8210 */ /* 0x000fe20007ffe0ff */
[C---:B------:R-:W-:Y:S01]  /*1000*/  FFMA R10, R9.reuse, R10, R12 ;  /* 0x0000000a090a7223 */ /* 0x040fe2000000000c */
[----:B------:R-:W-:Y:S01]  /*1010*/  ISETP.GE.AND P1, PT, R2, RZ, PT ;  /* 0x000000ff0200720c */ /* 0x000fe20003f26270 */
[----:B------:R-:W-:Y:S01]  /*1020*/  FFMA R9, R9, R0, RZ ;  /* 0x0000000009097223 */ /* 0x000fe200000000ff */
[----:B------:R-:W-:Y:S01]  /*1030*/  ISETP.GT.U32.AND P0, PT, R6, R11, PT ;  /* 0x0000000b0600720c */ /* 0x000fe20003f04070 */
[----:B------:R0:W1:Y:S02]  /*1040*/  MUFU.RSQ R8, R3 ;  /* 0x0000000300087308 */ /* 0x0000640000001400 */
[----:B------:R-:W-:-:S04]  /*1050*/  FFMA R0, R9, R10, R0 ;  /* 0x0000000a09007223 */ /* 0x000fc80000000000 */
[----:B------:R-:W-:-:S04]  /*1060*/  @P2 FADD R0, RZ, -R0 ;  /* 0x80000000ff002221 */ /* 0x000fc80000000000 */
[----:B------:R-:W-:Y:S02]  /*1070*/  FFMA R0, R0, R5, 1 ;  /* 0x3f80000000007423 */ /* 0x000fe40000000005 */
[----:B------:R-:W-:Y:S01]  /*1080*/  @!P0 IMAD.IADD R11, R11, 0x1, -R6 ;  /* 0x000000010b0b8824 */ /* 0x000fe200078e0a06 */
[----:B------:R-:W-:Y:S01]  /*1090*/  ISETP.GT.U32.AND P0, PT, R4, 0x727fffff, PT ;  /* 0x727fffff0400780c */ /* 0x000fe20003f04070 */
[----:B------:R-:W-:Y:S02]  /*10a0*/  FMUL R7, R7, R0 ;  /* 0x0000000007077220 */ /* 0x000fe40000400000 */
[----:B------:R-:W-:-:S04]  /*10b0*/  IMAD.MOV.U32 R6, RZ, RZ, R11 ;  /* 0x000000ffff067224 */ /* 0x000fc800078e000b */
[----:B------:R-:W-:Y:S01]  /*10c0*/  @!P1 IMAD.MOV R6, RZ, RZ, -R6 ;  /* 0x000000ffff069224 */ /* 0x000fe200078e0a06 */
[----:B------:R-:W-:-:S05]  /*10d0*/  @!P3 LOP3.LUT R6, RZ, R13, RZ, 0x33, !PT ;  /* 0x0000000dff06b212 */ /* 0x000fca00078e33ff */
[----:B01----:R-:W-:Y:S05]  /*10e0*/  @!P0 BRA `(.L_x_12) ;  /* 0x0000000000108947 */ /* 0x003fea0003800000 */
[----:B------:R-:W-:Y:S02]  /*10f0*/  MOV R0, R3 ;  /* 0x0000000300007202 */ /* 0x000fe40000000f00 */
[----:B------:R-:W-:-:S07]  /*1100*/  MOV R5, 0x1120 ;  /* 0x0000112000057802 */ /* 0x000fce0000000f00 */
[----:B------:R-:W-:Y:S05]  /*1110*/  CALL.REL.NOINC `($__internal_1_$__cuda_sm20_sqrt_rn_f32_slowpath) ;  /* 0x0000000800487944 */ /* 0x000fea0003c00000 */
[----:B------:R-:W-:Y:S05]  /*1120*/  BRA `(.L_x_13) ;  /* 0x0000000000107947 */ /* 0x000fea0003800000 */
.L_x_12:
[----:B------:R-:W-:Y:S01]  /*1130*/  FMUL.FTZ R4, R3, R8 ;  /* 0x0000000803047220 */ /* 0x000fe20000410000 */
[----:B------:R-:W-:-:S03]  /*1140*/  FMUL.FTZ R0, R8, 0.5 ;  /* 0x3f00000008007820 */ /* 0x000fc60000410000 */
[----:B------:R-:W-:-:S04]  /*1150*/  FFMA R3, -R4, R4, R3 ;  /* 0x0000000404037223 */ /* 0x000fc80000000103 */
[----:B------:R-:W-:-:S07]  /*1160*/  FFMA R4, R3, R0, R4 ;  /* 0x0000000003047223 */ /* 0x000fce0000000004 */
.L_x_13:
[----:B------:R-:W-:Y:S05]  /*1170*/  BSYNC.RECONVERGENT B0 ;  /* 0x0000000000007941 */ /* 0x000fea0003800200 */
.L_x_11:
[----:B------:R-:W0:Y:S01]  /*1180*/  MUFU.RCP R0, R7 ;  /* 0x0000000700007308 */ /* 0x000e220000001000 */
[----:B------:R-:W-:Y:S07]  /*1190*/  BSSY.RECONVERGENT B0, `(.L_x_14) ;  /* 0x000000d000007945 */ /* 0x000fee0003800200 */
[----:B------:R-:W1:Y:S01]  /*11a0*/  FCHK P0, R4, R7 ;  /* 0x0000000704007302 */ /* 0x000e620000000000 */
[----:B0-----:R-:W-:-:S04]  /*11b0*/  FFMA R3, -R7, R0, 1 ;  /* 0x3f80000007037423 */ /* 0x001fc80000000100 */
[----:B------:R-:W-:-:S04]  /*11c0*/  FFMA R0, R0, R3, R0 ;  /* 0x0000000300007223 */ /* 0x000fc80000000000 */
[----:B------:R-:W-:-:S04]  /*11d0*/  FFMA R3, R0, R4, RZ ;  /* 0x0000000400037223 */ /* 0x000fc800000000ff */
[----:B------:R-:W-:-:S04]  /*11e0*/  FFMA R8, -R7, R3, R4 ;  /* 0x0000000307087223 */ /* 0x000fc80000000104 */
[----:B------:R-:W-:Y:S01]  /*11f0*/  FFMA R3, R0, R8, R3 ;  /* 0x0000000800037223 */ /* 0x000fe20000000003 */
[----:B-1----:R-:W-:Y:S06]  /*1200*/  @!P0 BRA `(.L_x_15) ;  /* 0x0000000000148947 */ /* 0x002fec0003800000 */
[----:B------:R-:W-:Y:S01]  /*1210*/  IMAD.MOV.U32 R0, RZ, RZ, R4 ;  /* 0x000000ffff007224 */ /* 0x000fe200078e0004 */
[----:B------:R-:W-:Y:S01]  /*1220*/  MOV R8, 0x1250 ;  /* 0x0000125000087802 */ /* 0x000fe20000000f00 */
[----:B------:R-:W-:-:S07]  /*1230*/  IMAD.MOV.U32 R3, RZ, RZ, R7 ;  /* 0x000000ffff037224 */ /* 0x000fce00078e0007 */
[----:B------:R-:W-:Y:S05]  /*1240*/  CALL.REL.NOINC `($__internal_2_$__cuda_sm3x_div_rn_noftz_f32_slowpath) ;  /* 0x0000000800547944 */ /* 0x000fea0003c00000 */
[----:B------:R-:W-:-:S07]  /*1250*/  IMAD.MOV.U32 R3, RZ, RZ, R0 ;  /* 0x000000ffff037224 */ /* 0x000fce00078e0000 */
.L_x_15:
[----:B------:R-:W-:Y:S05]  /*1260*/  BSYNC.RECONVERGENT B0 ;  /* 0x0000000000007941 */ /* 0x000fea0003800200 */
.L_x_14:
[----:B------:R-:W0:Y:S01]  /*1270*/  LDC.64 R8, c[0x0][0x388] ;  /* 0x0000e200ff087b82 */ /* 0x000e220000000a00 */
[----:B------:R-:W-:Y:S02]  /*1280*/  IMAD.MOV.U32 R4, RZ, RZ, 0x1 ;  /* 0x00000001ff047424 */ /* 0x000fe400078e00ff */
[----:B0-----:R-:W-:-:S06]  /*1290*/  FMUL R8, R8, R9 ;  /* 0x0000000908087220 */ /* 0x001fcc0000400000 */
[----:B------:R-:W0:Y:S08]  /*12a0*/  F2F.F64.F32 R8, R8 ;  /* 0x0000000800087310 */ /* 0x000e300000201800 */
[----:B0-----:R-:W0:Y:S02]  /*12b0*/  MUFU.RCP64H R5, R9 ;  /* 0x0000000900057308 */ /* 0x001e240000001800 */
[----:B0-----:R-:W-:-:S08]  /*12c0*/  DFMA R10, -R8, R4, 1 ;  /* 0x3ff00000080a742b */ /* 0x001fd00000000104 */
[----:B------:R-:W-:-:S08]  /*12d0*/  DFMA R10, R10, R10, R10 ;  /* 0x0000000a0a0a722b */ /* 0x000fd0000000000a */
[----:B------:R-:W-:-:S08]  /*12e0*/  DFMA R10, R4, R10, R4 ;  /* 0x0000000a040a722b */ /* 0x000fd00000000004 */
[----:B------:R-:W-:-:S08]  /*12f0*/  DFMA R4, -R8, R10, 1 ;  /* 0x3ff000000804742b */ /* 0x000fd0000000010a */
[----:B------:R-:W-:-:S08]  /*1300*/  DFMA R4, R10, R4, R10 ;  /* 0x000000040a04722b */ /* 0x000fd0000000000a */
[----:B------:R-:W-:-:S08]  /*1310*/  DMUL R10, R4, 2 ;  /* 0x40000000040a7828 */ /* 0x000fd00000000000 */
[----:B------:R-:W-:-:S08]  /*1320*/  DFMA R12, -R8, R10, 2 ;  /* 0x40000000080c742b */ /* 0x000fd0000000010a */
[----:B------:R-:W-:-:S10]  /*1330*/  DFMA R4, R4, R12, R10 ;  /* 0x0000000c0404722b */ /* 0x000fd4000000000a */
[----:B------:R-:W-:-:S05]  /*1340*/  FFMA R0, RZ, R9, R5 ;  /* 0x00000009ff007223 */ /* 0x000fca0000000005 */
[----:B------:R-:W-:-:S13]  /*1350*/  FSETP.GT.AND P0, PT, |R0|, 1.469367938527859385e-39, PT ;  /* 0x001000000000780b */ /* 0x000fda0003f04200 */
[----:B------:R-:W-:Y:S05]  /*1360*/  @P0 BRA `(.L_x_16) ;  /* 0x0000000000100947 */ /* 0x000fea0003800000 */
[----:B------:R-:W-:-:S07]  /*1370*/  MOV R0, 0x1390 ;  /* 0x0000139000007802 */ /* 0x000fce0000000f00 */
[----:B------:R-:W-:Y:S05]  /*1380*/  CALL.REL.NOINC `($__internal_0_$__cuda_sm20_div_rn_f64_full) ;  /* 0x0000000000787944 */ /* 0x000fea0003c00000 */
[----:B------:R-:W-:Y:S02]  /*1390*/  IMAD.MOV.U32 R4, RZ, RZ, R12 ;  /* 0x000000ffff047224 */ /* 0x000fe400078e000c */
[----:B------:R-:W-:-:S07]  /*13a0*/  IMAD.MOV.U32 R5, RZ, RZ, R13 ;  /* 0x000000ffff057224 */ /* 0x000fce00078e000d */
.L_x_16:
[----:B------:R-:W0:Y:S01]  /*13b0*/  LDC R9, c[0x0][0x388] ;  /* 0x0000e200ff097b82 */ /* 0x000e220000000800 */
[----:B------:R1:W2:Y:S01]  /*13c0*/  F2I.F64.TRUNC R4, R4 ;  /* 0x0000000400047311 */ /* 0x0002a2000030d100 */
[----:B------:R-:W-:Y:S07]  /*13d0*/  BSSY.RECONVERGENT B0, `(.L_x_17) ;  /* 0x000000e000007945 */ /* 0x000fee0003800200 */
[----:B0-----:R-:W0:Y:S08]  /*13e0*/  MUFU.RCP R0, R9 ;  /* 0x0000000900007308 */ /* 0x001e300000001000 */
[----:B------:R-:W3:Y:S01]  /*13f0*/  FCHK P0, R3, R9 ;  /* 0x0000000903007302 */ /* 0x000ee20000000000 */
[----:B0-----:R-:W-:-:S04]  /*1400*/  FFMA R7, R0, -R9, 1 ;  /* 0x3f80000000077423 */ /* 0x001fc80000000809 */
[----:B------:R-:W-:-:S04]  /*1410*/  FFMA R0, R0, R7, R0 ;  /* 0x0000000700007223 */ /* 0x000fc80000000000 */
[----:B------:R-:W-:-:S04]  /*1420*/  FFMA R8, R0, R3, RZ ;  /* 0x0000000300087223 */ /* 0x000fc800000000ff */
[----:B------:R-:W-:-:S04]  /*1430*/  FFMA R7, R8, -R9, R3 ;  /* 0x8000000908077223 */ /* 0x000fc80000000003 */
[----:B------:R-:W-:Y:S01]  /*1440*/  FFMA R0, R0, R7, R8 ;  /* 0x0000000700007223 */ /* 0x000fe20000000008 */
[----:B-123--:R-:W-:Y:S06]  /*1450*/  @!P0 BRA `(.L_x_18) ;  /* 0x0000000000148947 */ /* 0x00efec0003800000 */
[----:B------:R-:W0:Y:S01]  /*1460*/  LDCU UR4, c[0x0][0x388] ;  /* 0x00007100ff0477ac */ /* 0x000e220008000800 */
[----:B------:R-:W-:Y:S02]  /*1470*/  MOV R0, R3 ;  /* 0x0000000300007202 */ /* 0x000fe40000000f00 */
[----:B------:R-:W-:Y:S01]  /*1480*/  MOV R8, 0x14b0 ;  /* 0x000014b000087802 */ /* 0x000fe20000000f00 */
[----:B0-----:R-:W-:-:S07]  /*1490*/  IMAD.U32 R3, RZ, RZ, UR4 ;  /* 0x00000004ff037e24 */ /* 0x001fce000f8e00ff */
[----:B------:R-:W-:Y:S05]  /*14a0*/  CALL.REL.NOINC `($__internal_2_$__cuda_sm3x_div_rn_noftz_f32_slowpath) ;  /* 0x0000000400bc7944 */ /* 0x000fea0003c00000 */
.L_x_18:
[----:B------:R-:W-:Y:S05]  /*14b0*/  BSYNC.RECONVERGENT B0 ;  /* 0x0000000000007941 */ /* 0x000fea0003800200 */
.L_x_17:
[----:B------:R-:W0:Y:S01]  /*14c0*/  LDCU UR4, c[0x0][0x3c8] ;  /* 0x00007900ff0477ac */ /* 0x000e220008000800 */
[----:B------:R-:W0:Y:S02]  /*14d0*/  F2I.TRUNC.NTZ R3, R0 ;  /* 0x0000000000037305 */ /* 0x000e24000020f100 */
[C---:B0-----:R-:W-:Y:S01]  /*14e0*/  IADD3 R5, PT, PT, R3.reuse, UR4, R4 ;  /* 0x0000000403057c10 */ /* 0x041fe2000fffe004 */
[----:B------:R-:W-:-:S03]  /*14f0*/  VIADD R3, R3, -UR4 ;  /* 0x8000000403037c36 */ /* 0x000fc60008000000 */
[----:B------:R-:W-:-:S04]  /*1500*/  ISETP.GE.AND P0, PT, R6, R5, PT ;  /* 0x000000050600720c */ /* 0x000fc80003f06270 */
[----:B------:R-:W-:-:S13]  /*1510*/  ISETP.LE.OR P0, PT, R6, R3, P0 ;  /* 0x000000030600720c */ /* 0x000fda0000703670 */
[----:B------:R-:W-:Y:S05]  /*1520*/  @P0 EXIT ;  /* 0x000000000000094d */ /* 0x000fea0003800000 */
[----:B------:R-:W0:Y:S02]  /*1530*/  LDC.64 R4, c[0x0][0x3c0] ;  /* 0x0000f000ff047b82 */ /* 0x000e240000000a00 */
[----:B0-----:R-:W-:-:S05]  /*1540*/  IMAD.WIDE R2, R2, 0x4, R4 ;  /* 0x0000000402027825 */ /* 0x001fca00078e0204 */
[----:B------:R-:W-:Y:S01]  /*1550*/  STG.E desc[UR6][R2.64], RZ ;  /* 0x000000ff02007986 */ /* 0x000fe2000c101906 */
[----:B------:R-:W-:Y:S05]  /*1560*/  EXIT ;  /* 0x000000000000794d */ /* 0x000fea0003800000 */
        .weak           $__internal_0_$__cuda_sm20_div_rn_f64_full
        .type           $__internal_0_$__cuda_sm20_div_rn_f64_full,@function
        .size           $__internal_0_$__cuda_sm20_div_rn_f64_full,($__internal_1_$__cuda_sm20_sqrt_rn_f32_slowpath - $__internal_0_$__cuda_sm20_div_rn_f64_full)
$__internal_0_$__cuda_sm20_div_rn_f64_full:
[C---:B------:R-:W-:Y:S01]  /*1570*/  FSETP.GEU.AND P0, PT, |R9|.reuse, 1.469367938527859385e-39, PT ;  /* 0x001000000900780b */ /* 0x040fe20003f0e200 */
[----:B------:R-:W-:Y:S01]  /*1580*/  IMAD.MOV.U32 R10, RZ, RZ, 0x1 ;  /* 0x00000001ff0a7424 */ /* 0x000fe200078e00ff */
[C---:B------:R-:W-:Y:S01]  /*1590*/  LOP3.LUT R4, R9.reuse, 0x800fffff, RZ, 0xc0, !PT ;  /* 0x800fffff09047812 */ /* 0x040fe200078ec0ff */
[----:B------:R-:W-:Y:S01]  /*15a0*/  IMAD.MOV.U32 R7, RZ, RZ, 0x1ca00000 ;  /* 0x1ca00000ff077424 */ /* 0x000fe200078e00ff */
[----:B------:R-:W-:Y:S01]  /*15b0*/  LOP3.LUT R16, R9, 0x7ff00000, RZ, 0xc0, !PT ;  /* 0x7ff0000009107812 */ /* 0x000fe200078ec0ff */
[----:B------:R-:W-:Y:S01]  /*15c0*/  IMAD.MOV.U32 R14, RZ, RZ, RZ ;  /* 0x000000ffff0e7224 */ /* 0x000fe200078e00ff */
[----:B------:R-:W-:Y:S01]  /*15d0*/  LOP3.LUT R5, R4, 0x3ff00000, RZ, 0xfc, !PT ;  /* 0x3ff0000004057812 */ /* 0x000fe200078efcff */
[----:B------:R-:W-:Y:S01]  /*15e0*/  IMAD.MOV.U32 R4, RZ, RZ, R8 ;  /* 0x000000ffff047224 */ /* 0x000fe200078e0008 */
[----:B------:R-:W-:Y:S01]  /*15f0*/  MOV R19, 0x40000000 ;  /* 0x4000000000137802 */ /* 0x000fe20000000f00 */
[----:B------:R-:W-:Y:S01]  /*1600*/  IMAD.MOV.U32 R18, RZ, RZ, R16 ;  /* 0x000000ffff127224 */ /* 0x000fe200078e0010 */
[----:B------:R-:W-:-:S03]  /*1610*/  ISETP.LE.U32.AND P1, PT, R16, 0x40000000, PT ;  /* 0x400000001000780c */ /* 0x000fc60003f23070 */
[----:B------:R-:W-:Y:S01]  /*1620*/  @!P0 DMUL R4, R8, 8.98846567431157953865e+307 ;  /* 0x7fe0000008048828 */ /* 0x000fe20000000000 */
[----:B------:R-:W-:Y:S01]  /*1630*/  VIADD R20, R19, 0xffffffff ;  /* 0xffffffff13147836 */ /* 0x000fe20000000000 */
[----:B------:R-:W-:-:S04]  /*1640*/  SEL R15, R7, 0x63400000, !P1 ;  /* 0x63400000070f7807 */ /* 0x000fc80004800000 */
[----:B------:R-:W0:Y:S04]  /*1650*/  MUFU.RCP64H R11, R5 ;  /* 0x00000005000b7308 */ /* 0x000e280000001800 */
[----:B------:R-:W-:Y:S02]  /*1660*/  @!P0 LOP3.LUT R18, R5, 0x7ff00000, RZ, 0xc0, !PT ;  /* 0x7ff0000005128812 */ /* 0x000fe400078ec0ff */
[----:B------:R-:W-:-:S03]  /*1670*/  ISETP.GT.U32.AND P0, PT, R20, 0x7feffffe, PT ;  /* 0x7feffffe1400780c */ /* 0x000fc60003f04070 */
[----:B------:R-:W-:-:S05]  /*1680*/  VIADD R20, R18, 0xffffffff ;  /* 0xffffffff12147836 */ /* 0x000fca0000000000 */
[----:B------:R-:W-:Y:S01]  /*1690*/  ISETP.GT.U32.OR P0, PT, R20, 0x7feffffe, P0 ;  /* 0x7feffffe1400780c */ /* 0x000fe20000704470 */
[----:B0-----:R-:W-:-:S08]  /*16a0*/  DFMA R12, R10, -R4, 1 ;  /* 0x3ff000000a0c742b */ /* 0x001fd00000000804 */
[----:B------:R-:W-:-:S08]  /*16b0*/  DFMA R12, R12, R12, R12 ;  /* 0x0000000c0c0c722b */ /* 0x000fd0000000000c */
[----:B------:R-:W-:-:S08]  /*16c0*/  DFMA R10, R10, R12, R10 ;  /* 0x0000000c0a0a722b */ /* 0x000fd0000000000a */
[----:B------:R-:W-:-:S08]  /*16d0*/  DFMA R12, R10, -R4, 1 ;  /* 0x3ff000000a0c742b */ /* 0x000fd00000000804 */
[----:B------:R-:W-:-:S08]  /*16e0*/  DFMA R10, R10, R12, R10 ;  /* 0x0000000c0a0a722b */ /* 0x000fd0000000000a */
[----:B------:R-:W-:-:S08]  /*16f0*/  DMUL R12, R10, R14 ;  /* 0x0000000e0a0c7228 */ /* 0x000fd00000000000 */
[----:B------:R-:W-:-:S08]  /*1700*/  DFMA R16, R12, -R4, R14 ;  /* 0x800000040c10722b */ /* 0x000fd0000000000e */
[----:B------:R-:W-:Y:S01]  /*1710*/  DFMA R10, R10, R16, R12 ;  /* 0x000000100a0a722b */ /* 0x000fe2000000000c */
[----:B------:R-:W-:Y:S10]  /*1720*/  @P0 BRA `(.L_x_19) ;  /* 0x0000000000740947 */ /* 0x000ff40003800000 */
[----:B------:R-:W-:Y:S01]  /*1730*/  LOP3.LUT R16, R9, 0x7ff00000, RZ, 0xc0, !PT ;  /* 0x7ff0000009107812 */ /* 0x000fe200078ec0ff */
[----:B------:R-:W-:-:S03]  /*1740*/  IMAD.MOV.U32 R12, RZ, RZ, 0x40000000 ;  /* 0x40000000ff0c7424 */ /* 0x000fc600078e00ff */
[----:B------:R-:W-:Y:S01]  /*1750*/  ISETP.LE.U32.AND P0, PT, R16, 0x40000000, PT ;  /* 0x400000001000780c */ /* 0x000fe20003f03070 */
[----:B------:R-:W-:Y:S02]  /*1760*/  IMAD.MOV R13, RZ, RZ, -R16 ;  /* 0x000000ffff0d7224 */ /* 0x000fe400078e0a10 */
[----:B------:R-:W-:Y:S01]  /*1770*/  IMAD.MOV.U32 R16, RZ, RZ, RZ ;  /* 0x000000ffff107224 */ /* 0x000fe200078e00ff */
[----:B------:R-:W-:Y:S02]  /*1780*/  SEL R7, R7, 0x63400000, !P0 ;  /* 0x6340000007077807 */ /* 0x000fe40004000000 */
[----:B------:R-:W-:-:S04]  /*1790*/  VIADDMNMX R12, R13, R12, 0xb9600000, !PT ;  /* 0xb96000000d0c7446 */ /* 0x000fc8000780010c */
[----:B------:R-:W-:-:S05]  /*17a0*/  VIMNMX R12, PT, PT, R12, 0x46a00000, PT ;  /* 0x46a000000c0c7848 */ /* 0x000fca0003fe0100 */
[----:B------:R-:W-:-:S05]  /*17b0*/  IMAD.IADD R7, R12, 0x1, -R7 ;  /* 0x000000010c077824 */ /* 0x000fca00078e0a07 */
[----:B------:R-:W-:-:S06]  /*17c0*/  IADD3 R17, PT, PT, R7, 0x7fe00000, RZ ;  /* 0x7fe0000007117810 */ /* 0x000fcc0007ffe0ff */
[----:B------:R-:W-:-:S10]  /*17d0*/  DMUL R12, R10, R16 ;  /* 0x000000100a0c7228 */ /* 0x000fd40000000000 */
[----:B------:R-:W-:-:S13]  /*17e0*/  FSETP.GTU.AND P0, PT, |R13|, 1.469367938527859385e-39, PT ;  /* 0x001000000d00780b */ /* 0x000fda0003f0c200 */
[----:B------:R-:W-:Y:S05]  /*17f0*/  @P0 BRA `(.L_x_20) ;  /* 0x0000000000840947 */ /* 0x000fea0003800000 */
[----:B------:R-:W-:Y:S01]  /*1800*/  DFMA R4, R10, -R4, R14 ;  /* 0x800000040a04722b */ /* 0x000fe2000000000e */
[----:B------:R-:W-:-:S09]  /*1810*/  IMAD.MOV.U32 R16, RZ, RZ, RZ ;  /* 0x000000ffff107224 */ /* 0x000fd200078e00ff */
[C---:B------:R-:W-:Y:S02]  /*1820*/  FSETP.NEU.AND P0, PT, R5.reuse, RZ, PT ;  /* 0x000000ff0500720b */ /* 0x040fe40003f0d000 */
[----:B------:R-:W-:-:S04]  /*1830*/  LOP3.LUT R9, R5, 0x80000000, R9, 0x48, !PT ;  /* 0x8000000005097812 */ /* 0x000fc800078e4809 */
[----:B------:R-:W-:-:S07]  /*1840*/  LOP3.LUT R17, R9, R17, RZ, 0xfc, !PT ;  /* 0x0000001109117212 */ /* 0x000fce00078efcff */
[----:B------:R-:W-:Y:S05]  /*1850*/  @!P0 BRA `(.L_x_20) ;  /* 0x00000000006c8947 */ /* 0x000fea0003800000 */
[----:B------:R-:W-:Y:S01]  /*1860*/  IMAD.MOV R5, RZ, RZ, -R7 ;  /* 0x000000ffff057224 */ /* 0x000fe200078e0a07 */
[----:B------:R-:W-:Y:S01]  /*1870*/  IADD3 R7, PT, PT, -R7, -0x43300000, RZ ;  /* 0xbcd0000007077810 */ /* 0x000fe20007ffe1ff */
[----:B------:R-:W-:-:S06]  /*1880*/  IMAD.MOV.U32 R4, RZ, RZ, RZ ;  /* 0x000000ffff047224 */ /* 0x000fcc00078e00ff */
[----:B------:R-:W-:Y:S02]  /*1890*/  DFMA R4, R12, -R4, R10 ;  /* 0x800000040c04722b */ /* 0x000fe4000000000a */
[----:B------:R-:W-:-:S08]  /*18a0*/  DMUL.RP R10, R10, R16 ;  /* 0x000000100a0a7228 */ /* 0x000fd00000008000 */
[----:B------:R-:W-:Y:S02]  /*18b0*/  FSETP.NEU.AND P0, PT, |R5|, R7, PT ;  /* 0x000000070500720b */ /* 0x000fe40003f0d200 */
[----:B------:R-:W-:Y:S02]  /*18c0*/  LOP3.LUT R9, R11, R9, RZ, 0x3c, !PT ;  /* 0x000000090b097212 */ /* 0x000fe400078e3cff */
[----:B------:R-:W-:Y:S02]  /*18d0*/  FSEL R12, R10, R12, !P0 ;  /* 0x0000000c0a0c7208 */ /* 0x000fe40004000000 */
[----:B------:R-:W-:Y:S01]  /*18e0*/  FSEL R13, R9, R13, !P0 ;  /* 0x0000000d090d7208 */ /* 0x000fe20004000000 */
[----:B------:R-:W-:Y:S06]  /*18f0*/  BRA `(.L_x_20) ;  /* 0x0000000000447947 */ /* 0x000fec0003800000 */
.L_x_19:
[----:B------:R-:W-:-:S14]  /*1900*/  DSETP.NAN.AND P0, PT, R8, R8, PT ;  /* 0x000000080800722a */ /* 0x000fdc0003f08000 */
[----:B------:R-:W-:Y:S05]  /*1910*/  @P0 BRA `(.L_x_21) ;  /* 0x0000000000340947 */ /* 0x000fea0003800000 */
[----:B------:R-:W-:Y:S01]  /*1920*/  ISETP.NE.AND P0, PT, R19, R18, PT ;  /* 0x000000121300720c */ /* 0x000fe20003f05270 */
[----:B------:R-:W-:Y:S02]  /*1930*/  IMAD.MOV.U32 R12, RZ, RZ, 0x0 ;  /* 0x00000000ff0c7424 */ /* 0x000fe400078e00ff */
[----:B------:R-:W-:-:S10]  /*1940*/  IMAD.MOV.U32 R13, RZ, RZ, -0x80000 ;  /* 0xfff80000ff0d7424 */ /* 0x000fd400078e00ff */
[----:B------:R-:W-:Y:S05]  /*1950*/  @!P0 BRA `(.L_x_20) ;  /* 0x00000000002c8947 */ /* 0x000fea0003800000 */
[----:B------:R-:W-:Y:S02]  /*1960*/  ISETP.NE.AND P0, PT, R19, 0x7ff00000, PT ;  /* 0x7ff000001300780c */ /* 0x000fe40003f05270 */
[----:B------:R-:W-:Y:S02]  /*1970*/  LOP3.LUT R8, R9, 0x40000000, RZ, 0x3c, !PT ;  /* 0x4000000009087812 */ /* 0x000fe400078e3cff */
[----:B------:R-:W-:Y:S02]  /*1980*/  ISETP.EQ.OR P0, PT, R18, RZ, !P0 ;  /* 0x000000ff1200720c */ /* 0x000fe40004702670 */
[----:B------:R-:W-:-:S11]  /*1990*/  LOP3.LUT R13, R8, 0x80000000, RZ, 0xc0, !PT ;  /* 0x80000000080d7812 */ /* 0x000fd600078ec0ff */
[----:B------:R-:W-:Y:S02]  /*19a0*/  @P0 LOP3.LUT R4, R13, 0x7ff00000, RZ, 0xfc, !PT ;  /* 0x7ff000000d040812 */ /* 0x000fe400078efcff */
[----:B------:R-:W-:Y:S01]  /*19b0*/  @!P0 MOV R12, RZ ;  /* 0x000000ff000c8202 */ /* 0x000fe20000000f00 */
[----:B------:R-:W-:Y:S02]  /*19c0*/  @P0 IMAD.MOV.U32 R12, RZ, RZ, RZ ;  /* 0x000000ffff0c0224 */ /* 0x000fe400078e00ff */
[----:B------:R-:W-:Y:S01]  /*19d0*/  @P0 IMAD.MOV.U32 R13, RZ, RZ, R4 ;  /* 0x000000ffff0d0224 */ /* 0x000fe200078e0004 */
[----:B------:R-:W-:Y:S06]  /*19e0*/  BRA `(.L_x_20) ;  /* 0x0000000000087947 */ /* 0x000fec0003800000 */
.L_x_21:
[----:B------:R-:W-:Y:S01]  /*19f0*/  LOP3.LUT R13, R9, 0x80000, RZ, 0xfc, !PT ;  /* 0x00080000090d7812 */ /* 0x000fe200078efcff */
[----:B------:R-:W-:-:S07]  /*1a00*/  IMAD.MOV.U32 R12, RZ, RZ, R8 ;  /* 0x000000ffff0c7224 */ /* 0x000fce00078e0008 */
.L_x_20:
[----:B------:R-:W-:Y:S02]  /*1a10*/  IMAD.MOV.U32 R4, RZ, RZ, R0 ;  /* 0x000000ffff047224 */ /* 0x000fe400078e0000 */
[----:B------:R-:W-:-:S04]  /*1a20*/  IMAD.MOV.U32 R5, RZ, RZ, 0x0 ;  /* 0x00000000ff057424 */ /* 0x000fc800078e00ff */
[----:B------:R-:W-:Y:S05]  /*1a30*/  RET.REL.NODEC R4 `(_Z15mute_directwaveiiffffiiiiPfS_S_S_i) ;  /* 0xffffffe404707950 */ /* 0x000fea0003c3ffff */
        .weak           $__internal_1_$__cuda_sm20_sqrt_rn_f32_slowpath
        .type           $__internal_1_$__cuda_sm20_sqrt_rn_f32_slowpath,@function
        .size           $__internal_1_$__cuda_sm20_sqrt_rn_f32_slowpath,($__internal_2_$__cuda_sm3x_div_rn_noftz_f32_slowpath - $__internal_1_$__cuda_sm20_sqrt_rn_f32_slowpath)
$__internal_1_$__cuda_sm20_sqrt_rn_f32_slowpath:
[----:B------:R-:W-:-:S13]  /*1a40*/  LOP3.LUT P0, RZ, R0, 0x7fffffff, RZ, 0xc0, !PT ;  /* 0x7fffffff00ff7812 */ /* 0x000fda000780c0ff */
[----:B------:R-:W-:Y:S01]  /*1a50*/  @!P0 IMAD.MOV.U32 R4, RZ, RZ, R0 ;  /* 0x000000ffff048224 */ /* 0x000fe200078e0000 */
[----:B------:R-:W-:Y:S06]  /*1a60*/  @!P0 BRA `(.L_x_22) ;  /* 0x0000000000408947 */ /* 0x000fec0003800000 */
[----:B------:R-:W-:-:S13]  /*1a70*/  FSETP.GEU.FTZ.AND P0, PT, R0, RZ, PT ;  /* 0x000000ff0000720b */ /* 0x000fda0003f1e000 */
[----:B------:R-:W-:Y:S01]  /*1a80*/  @!P0 MOV R4, 0x7fffffff ;  /* 0x7fffffff00048802 */ /* 0x000fe20000000f00 */
[----:B------:R-:W-:Y:S06]  /*1a90*/  @!P0 BRA `(.L_x_22) ;  /* 0x0000000000348947 */ /* 0x000fec0003800000 */
[----:B------:R-:W-:-:S13]  /*1aa0*/  FSETP.GTU.FTZ.AND P0, PT, |R0|, +INF , PT ;  /* 0x7f8000000000780b */ /* 0x000fda0003f1c200 */
[----:B------:R-:W-:Y:S01]  /*1ab0*/  @P0 FADD.FTZ R4, R0, 1 ;  /* 0x3f80000000040421 */ /* 0x000fe20000010000 */
[----:B------:R-:W-:Y:S06]  /*1ac0*/  @P0 BRA `(.L_x_22) ;  /* 0x0000000000280947 */ /* 0x000fec0003800000 */
[----:B------:R-:W-:-:S13]  /*1ad0*/  FSETP.NEU.FTZ.AND P0, PT, |R0|, +INF , PT ;  /* 0x7f8000000000780b */ /* 0x000fda0003f1d200 */
[----:B------:R-:W-:-:S04]  /*1ae0*/  @P0 FFMA R8, R0, 1.84467440737095516160e+19, RZ ;  /* 0x5f80000000080823 */ /* 0x000fc800000000ff */
[----:B------:R-:W0:Y:S02]  /*1af0*/  @P0 MUFU.RSQ R9, R8 ;  /* 0x0000000800090308 */ /* 0x000e240000001400 */
[----:B0-----:R-:W-:Y:S01]  /*1b00*/  @P0 FMUL.FTZ R11, R8, R9 ;  /* 0x00000009080b0220 */ /* 0x001fe20000410000 */
[----:B------:R-:W-:-:S03]  /*1b10*/  @P0 FMUL.FTZ R9, R9, 0.5 ;  /* 0x3f00000009090820 */ /* 0x000fc60000410000 */
[----:B------:R-:W-:-:S04]  /*1b20*/  @P0 FADD.FTZ R4, -R11, -RZ ;  /* 0x800000ff0b040221 */ /* 0x000fc80000010100 */
[----:B------:R-:W-:Y:S01]  /*1b30*/  @P0 FFMA R10, R11, R4, R8 ;  /* 0x000000040b0a0223 */ /* 0x000fe20000000008 */
[----:B------:R-:W-:-:S03]  /*1b40*/  @!P0 IMAD.MOV.U32 R4, RZ, RZ, R0 ;  /* 0x000000ffff048224 */ /* 0x000fc600078e0000 */
[----:B------:R-:W-:-:S04]  /*1b50*/  @P0 FFMA R9, R10, R9, R11 ;  /* 0x000000090a090223 */ /* 0x000fc8000000000b */
[----:B------:R-:W-:-:S07]  /*1b60*/  @P0 FMUL.FTZ R4, R9, 2.3283064365386962891e-10 ;  /* 0x2f80000009040820 */ /* 0x000fce0000410000 */
.L_x_22:
[----:B------:R-:W-:Y:S02]  /*1b70*/  IMAD.MOV.U32 R8, RZ, RZ, R5 ;  /* 0x000000ffff087224 */ /* 0x000fe400078e0005 */
[----:B------:R-:W-:-:S04]  /*1b80*/  IMAD.MOV.U32 R9, RZ, RZ, 0x0 ;  /* 0x00000000ff097424 */ /* 0x000fc800078e00ff */
[----:B------:R-:W-:Y:S05]  /*1b90*/  RET.REL.NODEC R8 `(_Z15mute_directwaveiiffffiiiiPfS_S_S_i) ;  /* 0xffffffe408187950 */ /* 0x000fea0003c3ffff */
        .weak           $__internal_2_$__cuda_sm3x_div_rn_noftz_f32_slowpath
        .type           $__internal_2_$__cuda_sm3x_div_rn_noftz_f32_slowpath,@function
        .size           $__internal_2_$__cuda_sm3x_div_rn_noftz_f32_slowpath,($_Z15mute_directwaveiiffffiiiiPfS_S_S_i$__internal_accurate_pow - $__internal_2_$__cuda_sm3x_div_rn_noftz_f32_slowpath)
$__internal_2_$__cuda_sm3x_div_rn_noftz_f32_slowpath:
[----:B------:R-:W-:Y:S01]  /*1ba0*/  SHF.R.U32.HI R7, RZ, 0x17, R3 ;  /* 0x00000017ff077819 */ /* 0x000fe20000011603 */
[----:B------:R-:W-:Y:S01]  /*1bb0*/  BSSY.RECONVERGENT B1, `(.L_x_23) ;  /* 0x0000062000017945 */ /* 0x000fe20003800200 */
[----:B------:R-:W-:Y:S02]  /*1bc0*/  SHF.R.U32.HI R5, RZ, 0x17, R0 ;  /* 0x00000017ff057819 */ /* 0x000fe40000011600 */
[----:B------:R-:W-:Y:S02]  /*1bd0*/  LOP3.LUT R14, R7, 0xff, RZ, 0xc0, !PT ;  /* 0x000000ff070e7812 */ /* 0x000fe400078ec0ff */
[----:B------:R-:W-:-:S03]  /*1be0*/  LOP3.LUT R11, R5, 0xff, RZ, 0xc0, !PT ;  /* 0x000000ff050b7812 */ /* 0x000fc600078ec0ff */
[----:B------:R-:W-:Y:S02]  /*1bf0*/  VIADD R9, R14, 0xffffffff ;  /* 0xffffffff0e097836 */ /* 0x000fe40000000000 */
[----:B------:R-:W-:-:S03]  /*1c00*/  VIADD R7, R11, 0xffffffff ;  /* 0xffffffff0b077836 */ /* 0x000fc60000000000 */
[----:B------:R-:W-:-:S04]  /*1c10*/  ISETP.GT.U32.AND P0, PT, R9, 0xfd, PT ;  /* 0x000000fd0900780c */ /* 0x000fc80003f04070 */
[----:B------:R-:W-:-:S13]  /*1c20*/  ISETP.GT.U32.OR P0, PT, R7, 0xfd, P0 ;  /* 0x000000fd0700780c */ /* 0x000fda0000704470 */
[----:B------:R-:W-:Y:S01]  /*1c30*/  @!P0 IMAD.MOV.U32 R5, RZ, RZ, RZ ;  /* 0x000000ffff058224 */ /* 0x000fe200078e00ff */
[----:B------:R-:W-:Y:S06]  /*1c40*/  @!P0 BRA `(.L_x_24) ;  /* 0x00000000005c8947 */ /* 0x000fec0003800000 */
[----:B------:R-:W-:Y:S02]  /*1c50*/  FSETP.GTU.FTZ.AND P0, PT, |R0|, +INF , PT ;  /* 0x7f8000000000780b */ /* 0x000fe40003f1c200 */
[----:B------:R-:W-:-:S04]  /*1c60*/  FSETP.GTU.FTZ.AND P1, PT, |R3|, +INF , PT ;  /* 0x7f8000000300780b */ /* 0x000fc80003f3c200 */
[----:B------:R-:W-:-:S13]  /*1c70*/  PLOP3.LUT P0, PT, P0, P1, PT, 0xf8, 0x8f ;  /* 0x00000000008f781c */ /* 0x000fda0000703f70 */
[----:B------:R-:W-:Y:S05]  /*1c80*/  @P0 BRA `(.L_x_25) ;  /* 0x00000004004c0947 */ /* 0x000fea0003800000 */
[----:B------:R-:W-:-:S13]  /*1c90*/  LOP3.LUT P0, RZ, R3, 0x7fffffff, R0, 0xc8, !PT ;  /* 0x7fffffff03ff7812 */ /* 0x000fda000780c800 */
[----:B------:R-:W-:Y:S05]  /*1ca0*/  @!P0 BRA `(.L_x_26) ;  /* 0x00000004003c8947 */ /* 0x000fea0003800000 */
[C---:B------:R-:W-:Y:S02]  /*1cb0*/  FSETP.NEU.FTZ.AND P0, PT, |R0|.reuse, +INF , PT ;  /* 0x7f8000000000780b */ /* 0x040fe40003f1d200 */
[----:B------:R-:W-:Y:S02]  /*1cc0*/  FSETP.NEU.FTZ.AND P2, PT, |R3|, +INF , PT ;  /* 0x7f8000000300780b */ /* 0x000fe40003f5d200 */
[----:B------:R-:W-:-:S11]  /*1cd0*/  FSETP.NEU.FTZ.AND P1, PT, |R0|, +INF , PT ;  /* 0x7f8000000000780b */ /* 0x000fd60003f3d200 */
[----:B------:R-:W-:Y:S05]  /*1ce0*/  @!P2 BRA !P0, `(.L_x_26) ;  /* 0x00000004002ca947 */ /* 0x000fea0004000000 */
[----:B------:R-:W-:-:S04]  /*1cf0*/  LOP3.LUT P0, RZ, R0, 0x7fffffff, RZ, 0xc0, !PT ;  /* 0x7fffffff00ff7812 */ /* 0x000fc8000780c0ff */
[----:B------:R-:W-:-:S13]  /*1d00*/  PLOP3.LUT P0, PT, P2, P0, PT, 0x2f, 0xf2 ;  /* 0x0000000000f2781c */ /* 0x000fda0001700577 */
[----:B------:R-:W-:Y:S05]  /*1d10*/  @P0 BRA `(.L_x_27) ;  /* 0x0000000400180947 */ /* 0x000fea0003800000 */
[----:B------:R-:W-:-:S04]  /*1d20*/  LOP3.LUT P0, RZ, R3, 0x7fffffff, RZ, 0xc0, !PT ;  /* 0x7fffffff03ff7812 */ /* 0x000fc8000780c0ff */
[----:B------:R-:W-:-:S13]  /*1d30*/  PLOP3.LUT P0, PT, P1, P0, PT, 0x2f, 0xf2 ;  /* 0x0000000000f2781c */ /* 0x000fda0000f00577 */
[----:B------:R-:W-:Y:S05]  /*1d40*/  @P0 BRA `(.L_x_28) ;  /* 0x0000000400000947 */ /* 0x000fea0003800000 */
[----:B------:R-:W-:Y:S02]  /*1d50*/  ISETP.GE.AND P0, PT, R7, RZ, PT ;  /* 0x000000ff0700720c */ /* 0x000fe40003f06270 */
[----:B------:R-:W-:-:S11]  /*1d60*/  ISETP.GE.AND P1, PT, R9, RZ, PT ;  /* 0x000000ff0900720c */ /* 0x000fd60003f26270 */
[----:B------:R-:W-:Y:S01]  /*1d70*/  @P0 MOV R5, RZ ;  /* 0x000000ff00050202 */ /* 0x000fe20000000f00 */
[----:B------:R-:W-:Y:S02]  /*1d80*/  @!P0 IMAD.MOV.U32 R5, RZ, RZ, -0x40 ;  /* 0xffffffc0ff058424 */ /* 0x000fe400078e00ff */
[----:B------:R-:W-:Y:S01]  /*1d90*/  @!P0 FFMA R0, R0, 1.84467440737095516160e+19, RZ ;  /* 0x5f80000000008823 */ /* 0x000fe200000000ff */
[----:B------:R-:W-:Y:S01]  /*1da0*/  @!P1 FFMA R3, R3, 1.84467440737095516160e+19, RZ ;  /* 0x5f80000003039823 */ /* 0x000fe200000000ff */
[----:B------:R-:W-:-:S07]  /*1db0*/  @!P1 VIADD R5, R5, 0x40 ;  /* 0x0000004005059836 */ /* 0x000fce0000000000 */
.L_x_24:
[----:B------:R-:W-:Y:S01]  /*1dc0*/  LEA R10, R14, 0xc0800000, 0x17 ;  /* 0xc08000000e0a7811 */ /* 0x000fe200078eb8ff */
[----:B------:R-:W-:Y:S04]  /*1dd0*/  BSSY.RECONVERGENT B2, `(.L_x_29) ;  /* 0x0000036000027945 */ /* 0x000fe80003800200 */
[----:B------:R-:W-:Y:S02]  /*1de0*/  IMAD.IADD R10, R3, 0x1, -R10 ;  /* 0x00000001030a7824 */ /* 0x000fe400078e0a0a */
[----:B------:R-:W-:Y:S02]  /*1df0*/  VIADD R3, R11, 0xffffff81 ;  /* 0xffffff810b037836 */ /* 0x000fe40000000000 */
[----:B------:R0:W1:Y:S01]  /*1e00*/  MUFU.RCP R7, R10 ;  /* 0x0000000a00077308 */ /* 0x0000620000001000 */
[----:B------:R-:W-:Y:S01]  /*1e10*/  FADD.FTZ R9, -R10, -RZ ;  /* 0x800000ff0a097221 */ /* 0x000fe20000010100 */
[C---:B------:R-:W-:Y:S01]  /*1e20*/  IMAD R0, R3.reuse, -0x800000, R0 ;  /* 0xff80000003007824 */ /* 0x040fe200078e0200 */
[----:B0-----:R-:W-:-:S05]  /*1e30*/  IADD3 R10, PT, PT, R3, 0x7f, -R14 ;  /* 0x0000007f030a7810 */ /* 0x001fca0007ffe80e */
[----:B------:R-:W-:Y:S02]  /*1e40*/  IMAD.IADD R10, R10, 0x1, R5 ;  /* 0x000000010a0a7824 */ /* 0x000fe400078e0205 */
[----:B-1----:R-:W-:-:S04]  /*1e50*/  FFMA R12, R7, R9, 1 ;  /* 0x3f800000070c7423 */ /* 0x002fc80000000009 */
[----:B------:R-:W-:-:S04]  /*1e60*/  FFMA R16, R7, R12, R7 ;  /* 0x0000000c07107223 */ /* 0x000fc80000000007 */
[----:B------:R-:W-:-:S04]  /*1e70*/  FFMA R7, R0, R16, RZ ;  /* 0x0000001000077223 */ /* 0x000fc800000000ff */
[----:B------:R-:W-:-:S04]  /*1e80*/  FFMA R12, R9, R7, R0 ;  /* 0x00000007090c7223 */ /* 0x000fc80000000000 */
[----:B------:R-:W-:-:S04]  /*1e90*/  FFMA R7, R16, R12, R7 ;  /* 0x0000000c10077223 */ /* 0x000fc80000000007 */
[----:B------:R-:W-:-:S04]  /*1ea0*/  FFMA R12, R9, R7, R0 ;  /* 0x00000007090c7223 */ /* 0x000fc80000000000 */
[----:B------:R-:W-:-:S05]  /*1eb0*/  FFMA R0, R16, R12, R7 ;  /* 0x0000000c10007223 */ /* 0x000fca0000000007 */
[----:B------:R-:W-:-:S04]  /*1ec0*/  SHF.R.U32.HI R3, RZ, 0x17, R0 ;  /* 0x00000017ff037819 */ /* 0x000fc80000011600 */
[----:B------:R-:W-:-:S05]  /*1ed0*/  LOP3.LUT R3, R3, 0xff, RZ, 0xc0, !PT ;  /* 0x000000ff03037812 */ /* 0x000fca00078ec0ff */
[----:B------:R-:W-:-:S05]  /*1ee0*/  IMAD.IADD R9, R3, 0x1, R10 ;  /* 0x0000000103097824 */ /* 0x000fca00078e020a */
[----:B------:R-:W-:-:S04]  /*1ef0*/  IADD3 R3, PT, PT, R9, -0x1, RZ ;  /* 0xffffffff09037810 */ /* 0x000fc80007ffe0ff */
[----:B------:R-:W-:-:S13]  /*1f00*/  ISETP.GE.U32.AND P0, PT, R3, 0xfe, PT ;  /* 0x000000fe0300780c */ /* 0x000fda0003f06070 */
[----:B------:R-:W-:Y:S05]  /*1f10*/  @!P0 BRA `(.L_x_30) ;  /* 0x0000000000808947 */ /* 0x000fea0003800000 */
[----:B------:R-:W-:-:S13]  /*1f20*/  ISETP.GT.AND P0, PT, R9, 0xfe, PT ;  /* 0x000000fe0900780c */ /* 0x000fda0003f04270 */
[----:B------:R-:W-:Y:S05]  /*1f30*/  @P0 BRA `(.L_x_31) ;  /* 0x00000000006c0947 */ /* 0x000fea0003800000 */
[----:B------:R-:W-:-:S13]  /*1f40*/  ISETP.GE.AND P0, PT, R9, 0x1, PT ;  /* 0x000000010900780c */ /* 0x000fda0003f06270 */
[----:B------:R-:W-:Y:S05]  /*1f50*/  @P0 BRA `(.L_x_32) ;  /* 0x0000000000740947 */ /* 0x000fea0003800000 */
[----:B------:R-:W-:Y:S02]  /*1f60*/  ISETP.GE.AND P0, PT, R9, -0x18, PT ;  /* 0xffffffe80900780c */ /* 0x000fe40003f06270 */
[----:B------:R-:W-:-:S11]  /*1f70*/  LOP3.LUT R0, R0, 0x80000000, RZ, 0xc0, !PT ;  /* 0x8000000000007812 */ /* 0x000fd600078ec0ff */
[----:B------:R-:W-:Y:S05]  /*1f80*/  @!P0 BRA `(.L_x_32) ;  /* 0x0000000000688947 */ /* 0x000fea0003800000 */
[CCC-:B------:R-:W-:Y:S01]  /*1f90*/  FFMA.RZ R3, R16.reuse, R12.reuse, R7.reuse ;  /* 0x0000000c10037223 */ /* 0x1c0fe2000000c007 */
[CCC-:B------:R-:W-:Y:S01]  /*1fa0*/  FFMA.RM R10, R16.reuse, R12.reuse, R7.reuse ;  /* 0x0000000c100a7223 */ /* 0x1c0fe20000004007 */
[C---:B------:R-:W-:Y:S02]  /*1fb0*/  ISETP.NE.AND P2, PT, R9.reuse, RZ, PT ;  /* 0x000000ff0900720c */ /* 0x040fe40003f45270 */
[----:B------:R-:W-:Y:S02]  /*1fc0*/  ISETP.NE.AND P1, PT, R9, RZ, PT ;  /* 0x000000ff0900720c */ /* 0x000fe40003f25270 */
[----:B------:R-:W-:Y:S01]  /*1fd0*/  LOP3.LUT R5, R3, 0x7fffff, RZ, 0xc0, !PT ;  /* 0x007fffff03057812 */ /* 0x000fe200078ec0ff */
[----:B------:R-:W-:Y:S01]  /*1fe0*/  FFMA.RP R3, R16, R12, R7 ;  /* 0x0000000c10037223 */ /* 0x000fe20000008007 */
[----:B------:R-:W-:Y:S02]  /*1ff0*/  VIADD R12, R9, 0x20 ;  /* 0x00000020090c7836 */ /* 0x000fe40000000000 */
[----:B------:R-:W-:Y:S01]  /*2000*/  LOP3.LUT R5, R5, 0x800000, RZ, 0xfc, !PT ;  /* 0x0080000005057812 */ /* 0x000fe200078efcff */
[----:B------:R-:W-:Y:S01]  /*2010*/  IMAD.MOV R7, RZ, RZ, -R9 ;  /* 0x000000ffff077224 */ /* 0x000fe200078e0a09 */
[----:B------:R-:W-:-:S02]  /*2020*/  FSETP.NEU.FTZ.AND P0, PT, R3, R10, PT ;  /* 0x0000000a0300720b */ /* 0x000fc40003f1d000 */
[----:B------:R-:W-:Y:S02]  /*2030*/  SHF.L.U32 R12, R5, R12, RZ ;  /* 0x0000000c050c7219 */ /* 0x000fe400000006ff */
[----:B------:R-:W-:Y:S02]  /*2040*/  SEL R10, R7, RZ, P2 ;  /* 0x000000ff070a7207 */ /* 0x000fe40001000000 */
[----:B------:R-:W-:Y:S02]  /*2050*/  ISETP.NE.AND P1, PT, R12, RZ, P1 ;  /* 0x000000ff0c00720c */ /* 0x000fe40000f25270 */
[----:B------:R-:W-:Y:S02]  /*2060*/  SHF.R.U32.HI R10, RZ, R10, R5 ;  /* 0x0000000aff0a7219 */ /* 0x000fe40000011605 */
[----:B------:R-:W-:Y:S02]  /*2070*/  PLOP3.LUT P0, PT, P0, P1, PT, 0xf8, 0x8f ;  /* 0x00000000008f781c */ /* 0x000fe40000703f70 */
[----:B------:R-:W-:-:S02]  /*2080*/  SHF.R.U32.HI R12, RZ, 0x1, R10 ;  /* 0x00000001ff0c7819 */ /* 0x000fc4000001160a */
[----:B------:R-:W-:-:S04]  /*2090*/  SEL R3, RZ, 0x1, !P0 ;  /* 0x00000001ff037807 */ /* 0x000fc80004000000 */
[----:B------:R-:W-:-:S04]  /*20a0*/  LOP3.LUT R3, R3, 0x1, R12, 0xf8, !PT ;  /* 0x0000000103037812 */ /* 0x000fc800078ef80c */
[----:B------:R-:W-:-:S05]  /*20b0*/  LOP3.LUT R3, R3, R10, RZ, 0xc0, !PT ;  /* 0x0000000a03037212 */ /* 0x000fca00078ec0ff */
[----:B------:R-:W-:-:S05]  /*20c0*/  IMAD.IADD R3, R12, 0x1, R3 ;  /* 0x000000010c037824 */ /* 0x000fca00078e0203 */
[----:B------:R-:W-:Y:S01]  /*20d0*/  LOP3.LUT R0, R3, R0, RZ, 0xfc, !PT ;  /* 0x0000000003007212 */ /* 0x000fe200078efcff */
[----:B------:R-:W-:Y:S06]  /*20e0*/  BRA `(.L_x_32) ;  /* 0x0000000000107947 */ /* 0x000fec0003800000 */
.L_x_31:
[----:B------:R-:W-:-:S04]  /*20f0*/  LOP3.LUT R0, R0, 0x80000000, RZ, 0xc0, !PT ;  /* 0x8000000000007812 */ /* 0x000fc800078ec0ff */
[----:B------:R-:W-:Y:S01]  /*2100*/  LOP3.LUT R0, R0, 0x7f800000, RZ, 0xfc, !PT ;  /* 0x7f80000000007812 */ /* 0x000fe200078efcff */
[----:B------:R-:W-:Y:S06]  /*2110*/  BRA `(.L_x_32) ;  /* 0x0000000000047947 */ /* 0x000fec0003800000 */
.L_x_30:
[----:B------:R-:W-:-:S07]  /*2120*/  IMAD R0, R10, 0x800000, R0 ;  /* 0x008000000a007824 */ /* 0x000fce00078e0200 */
.L_x_32:
[----:B------:R-:W-:Y:S05]  /*2130*/  BSYNC.RECONVERGENT B2 ;  /* 0x0000000000027941 */ /* 0x000fea0003800200 */
.L_x_29:
[----:B------:R-:W-:Y:S05]  /*2140*/  BRA `(.L_x_33) ;  /* 0x0000000000207947 */ /* 0x000fea0003800000 */
.L_x_28:
[----:B------:R-:W-:-:S04]  /*2150*/  LOP3.LUT R0, R3, 0x80000000, R0, 0x48, !PT ;  /* 0x8000000003007812 */ /* 0x000fc800078e4800 */
[----:B------:R-:W-:Y:S01]  /*2160*/  LOP3.LUT R0, R0, 0x7f800000, RZ, 0xfc, !PT ;  /* 0x7f80000000007812 */ /* 0x000fe200078efcff */
[----:B------:R-:W-:Y:S06]  /*2170*/  BRA `(.L_x_33) ;  /* 0x0000000000147947 */ /* 0x000fec0003800000 */
.L_x_27:
[----:B------:R-:W-:Y:S01]  /*2180*/  LOP3.LUT R0, R3, 0x80000000, R0, 0x48, !PT ;  /* 0x8000000003007812 */ /* 0x000fe200078e4800 */
[----:B------:R-:W-:Y:S06]  /*2190*/  BRA `(.L_x_33) ;  /* 0x00000000000c7947 */ /* 0x000fec0003800000 */
.L_x_26:
[----:B------:R-:W0:Y:S01]  /*21a0*/  MUFU.RSQ R0, -QNAN ;  /* 0xffc0000000007908 */ /* 0x000e220000001400 */
[----:B------:R-:W-:Y:S05]  /*21b0*/  BRA `(.L_x_33) ;  /* 0x0000000000047947 */ /* 0x000fea0003800000 */
.L_x_25:
[----:B------:R-:W-:-:S07]  /*21c0*/  FADD.FTZ R0, R0, R3 ;  /* 0x0000000300007221 */ /* 0x000fce0000010000 */
.L_x_33:
[----:B------:R-:W-:Y:S05]  /*21d0*/  BSYNC.RECONVERGENT B1 ;  /* 0x0000000000017941 */ /* 0x000fea0003800200 */
.L_x_23:
[----:B------:R-:W-:-:S04]  /*21e0*/  IMAD.MOV.U32 R9, RZ, RZ, 0x0 ;  /* 0x00000000ff097424 */ /* 0x000fc800078e00ff */
[----:B0-----:R-:W-:Y:S05]  /*21f0*/  RET.REL.NODEC R8 `(_Z15mute_directwaveiiffffiiiiPfS_S_S_i) ;  /* 0xffffffdc08807950 */ /* 0x001fea0003c3ffff */
        .type           $_Z15mute_directwaveiiffffiiiiPfS_S_S_i$__internal_accurate_pow,@function
        .size           $_Z15mute_directwaveiiffffiiiiPfS_S_S_i$__internal_accurate_pow,(.L_x_199 - $_Z15mute_directwaveiiffffiiiiPfS_S_S_i$__internal_accurate_pow)
$_Z15mute_directwaveiiffffiiiiPfS_S_S_i$__internal_accurate_pow:
[----:B------:R-:W-:Y:S01]  /*2200*/  ISETP.GT.U32.AND P0, PT, R27, 0xfffff, PT ;  /* 0x000fffff1b00780c */ /* 0x000fe20003f04070 */
[----:B------:R-:W-:Y:S01]  /*2210*/  IMAD.MOV.U32 R6, RZ, RZ, R10 ;  /* 0x000000ffff067224 */ /* 0x000fe200078e000a */
[----:B------:R-:W-:Y:S01]  /*2220*/  MOV R7, R27 ;  /* 0x0000001b00077202 */ /* 0x000fe20000000f00 */
[--C-:B------:R-:W-:Y:S01]  /*2230*/  IMAD.MOV.U32 R8, RZ, RZ, R27.reuse ;  /* 0x000000ffff087224 */ /* 0x100fe200078e001b */
[----:B------:R-:W-:Y:S01]  /*2240*/  MOV R16, 0x41ad3b5a ;  /* 0x41ad3b5a00107802 */ /* 0x000fe20000000f00 */
[----:B------:R-:W-:Y:S01]  /*2250*/  IMAD.MOV.U32 R14, RZ, RZ, RZ ;  /* 0x000000ffff0e7224 */ /* 0x000fe200078e00ff */
[----:B------:R-:W-:Y:S01]  /*2260*/  UMOV UR4, 0x7d2cafe2 ;  /* 0x7d2cafe200047882 */ /* 0x000fe20000000000 */
[----:B------:R-:W-:Y:S01]  /*2270*/  IMAD.MOV.U32 R17, RZ, RZ, 0x3ed0f5d2 ;  /* 0x3ed0f5d2ff117424 */ /* 0x000fe200078e00ff */
[----:B------:R-:W-:Y:S01]  /*2280*/  UMOV UR5, 0x3eb0f5ff ;  /* 0x3eb0f5ff00057882 */ /* 0x000fe20000000000 */
[----:B------:R-:W-:Y:S01]  /*2290*/  SHF.R.U32.HI R27, RZ, 0x14, R27 ;  /* 0x00000014ff1b7819 */ /* 0x000fe2000001161b */
[----:B------:R-:W-:Y:S01]  /*22a0*/  UMOV UR6, 0x3b39803f ;  /* 0x3b39803f00067882 */ /* 0x000fe20000000000 */
[----:B------:R-:W-:-:S02]  /*22b0*/  UMOV UR7, 0x3c7abc9e ;  /* 0x3c7abc9e00077882 */ /* 0x000fc40000000000 */
[----:B------:R-:W-:-:S10]  /*22c0*/  @!P0 DMUL R6, R6, 1.80143985094819840000e+16 ;  /* 0x4350000006068828 */ /* 0x000fd40000000000 */
[----:B------:R-:W-:Y:S01]  /*22d0*/  @!P0 IMAD.MOV.U32 R8, RZ, RZ, R7 ;  /* 0x000000ffff088224 */ /* 0x000fe200078e0007 */
[----:B------:R-:W-:Y:S01]  /*22e0*/  @!P0 LEA.HI R27, R7, 0xffffffca, RZ, 0xc ;  /* 0xffffffca071b8811 */ /* 0x000fe200078f60ff */
[----:B------:R-:W-:-:S03]  /*22f0*/  @!P0 IMAD.MOV.U32 R10, RZ, RZ, R6 ;  /* 0x000000ffff0a8224 */ /* 0x000fc600078e0006 */
[----:B------:R-:W-:Y:S01]  /*2300*/  LOP3.LUT R8, R8, 0x800fffff, RZ, 0xc0, !PT ;  /* 0x800fffff08087812 */ /* 0x000fe200078ec0ff */
[----:B------:R-:W-:-:S03]  /*2310*/  VIADD R6, R27, 0xfffffc01 ;  /* 0xfffffc011b067836 */ /* 0x000fc60000000000 */
[----:B------:R-:W-:-:S04]  /*2320*/  LOP3.LUT R11, R8, 0x3ff00000, RZ, 0xfc, !PT ;  /* 0x3ff00000080b7812 */ /* 0x000fc800078efcff */
[----:B------:R-:W-:-:S13]  /*2330*/  ISETP.GE.U32.AND P1, PT, R11, 0x3ff6a09f, PT ;  /* 0x3ff6a09f0b00780c */ /* 0x000fda0003f26070 */
[----:B------:R-:W-:Y:S02]  /*2340*/  @P1 VIADD R9, R11, 0xfff00000 ;  /* 0xfff000000b091836 */ /* 0x000fe40000000000 */
[----:B------:R-:W-:Y:S02]  /*2350*/  @P1 VIADD R6, R27, 0xfffffc02 ;  /* 0xfffffc021b061836 */ /* 0x000fe40000000000 */
[----:B------:R-:W-:-:S06]  /*2360*/  @P1 IMAD.MOV.U32 R11, RZ, RZ, R9 ;  /* 0x000000ffff0b1224 */ /* 0x000fcc00078e0009 */
[C---:B------:R-:W-:Y:S02]  /*2370*/  DADD R12, R10.reuse, 1 ;  /* 0x3ff000000a0c7429 */ /* 0x040fe40000000000 */
[----:B------:R-:W-:-:S04]  /*2380*/  DADD R10, R10, -1 ;  /* 0xbff000000a0a7429 */ /* 0x000fc80000000000 */
[----:B------:R-:W0:Y:S02]  /*2390*/  MUFU.RCP64H R15, R13 ;  /* 0x0000000d000f7308 */ /* 0x000e240000001800 */
[----:B0-----:R-:W-:-:S08]  /*23a0*/  DFMA R8, -R12, R14, 1 ;  /* 0x3ff000000c08742b */ /* 0x001fd0000000010e */
[----:B------:R-:W-:-:S08]  /*23b0*/  DFMA R8, R8, R8, R8 ;  /* 0x000000080808722b */ /* 0x000fd00000000008 */
[----:B------:R-:W-:-:S08]  /*23c0*/  DFMA R14, R14, R8, R14 ;  /* 0x000000080e0e722b */ /* 0x000fd0000000000e */
[----:B------:R-:W-:-:S08]  /*23d0*/  DMUL R8, R10, R14 ;  /* 0x0000000e0a087228 */ /* 0x000fd00000000000 */
[----:B------:R-:W-:-:S08]  /*23e0*/  DFMA R8, R10, R14, R8 ;  /* 0x0000000e0a08722b */ /* 0x000fd00000000008 */
[----:B------:R-:W-:-:S08]  /*23f0*/  DMUL R20, R8, R8 ;  /* 0x0000000808147228 */ /* 0x000fd00000000000 */
[----:B------:R-:W-:Y:S01]  /*2400*/  DFMA R12, R20, UR4, R16 ;  /* 0x00000004140c7c2b */ /* 0x000fe20008000010 */
[----:B------:R-:W-:Y:S01]  /*2410*/  UMOV UR4, 0x75488a3f ;  /* 0x75488a3f00047882 */ /* 0x000fe20000000000 */
[----:B------:R-:W-:-:S06]  /*2420*/  UMOV UR5, 0x3ef3b20a ;  /* 0x3ef3b20a00057882 */ /* 0x000fcc0000000000 */
[----:B------:R-:W-:Y:S01]  /*2430*/  DFMA R12, R20, R12, UR4 ;  /* 0x00000004140c7e2b */ /* 0x000fe2000800000c */
[----:B------:R-:W-:Y:S01]  /*2440*/  UMOV UR4, 0xe4faecd5 ;  /* 0xe4faecd500047882 */ /* 0x000fe20000000000 */
[----:B------:R-:W-:-:S06]  /*2450*/  UMOV UR5, 0x3f1745cd ;  /* 0x3f1745cd00057882 */ /* 0x000fcc0000000000 */
[----:B------:R-:W-:Y:S01]  /*2460*/  DFMA R12, R20, R12, UR4 ;  /* 0x00000004140c7e2b */ /* 0x000fe2000800000c */
[----:B------:R-:W-:Y:S01]  /*2470*/  UMOV UR4, 0x258a578b ;  /* 0x258a578b00047882 */ /* 0x000fe20000000000 */
[----:B------:R-:W-:-:S06]  /*2480*/  UMOV UR5, 0x3f3c71c7 ;  /* 0x3f3c71c700057882 */ /* 0x000fcc0000000000 */
[----:B------:R-:W-:Y:S01]  /*2490*/  DFMA R18, R20, R12, UR4 ;  /* 0x0000000414127e2b */ /* 0x000fe2000800000c */
[----:B------:R-:W-:Y:S01]  /*24a0*/  UMOV UR4, 0x9242b910 ;  /* 0x9242b91000047882 */ /* 0x000fe20000000000 */
[----:B------:R-:W-:Y:S01]  /*24b0*/  UMOV UR5, 0x3f624924 ;  /* 0x3f62492400057882 */ /* 0x000fe20000000000 */
[----:B------:R-:W-:-:S05]  /*24c0*/  DADD R12, R10, -R8 ;  /* 0x000000000a0c7229 */ /* 0x000fca0000000808 */
[----:B------:R-:W-:Y:S01]  /*24d0*/  DFMA R18, R20, R18, UR4 ;  /* 0x0000000414127e2b */ /* 0x000fe20008000012 */
[----:B------:R-:W-:Y:S01]  /*24e0*/  UMOV UR4, 0x99999dfb ;  /* 0x99999dfb00047882 */ /* 0x000fe20000000000 */
[----:B------:R-:W-:Y:S01]  /*24f0*/  UMOV UR5, 0x3f899999 ;  /* 0x3f89999900057882 */ /* 0x000fe20000000000 */
[----:B------:R-:W-:-:S05]  /*2500*/  DADD R12, R12, R12 ;  /* 0x000000000c0c7229 */ /* 0x000fca000000000c */
[----:B------:R-:W-:Y:S01]  /*2510*/  DFMA R18, R20, R18, UR4 ;  /* 0x0000000414127e2b */ /* 0x000fe20008000012 */
[----:B------:R-:W-:Y:S01]  /*2520*/  UMOV UR4, 0x55555555 ;  /* 0x5555555500047882 */ /* 0x000fe20000000000 */
[----:B------:R-:W-:Y:S01]  /*2530*/  UMOV UR5, 0x3fb55555 ;  /* 0x3fb5555500057882 */ /* 0x000fe20000000000 */
[----:B------:R-:W-:-:S05]  /*2540*/  DFMA R12, R10, -R8, R12 ;  /* 0x800000080a0c722b */ /* 0x000fca000000000c */
[----:B------:R-:W-:-:S03]  /*2550*/  DFMA R10, R20, R18, UR4 ;  /* 0x00000004140a7e2b */ /* 0x000fc60008000012 */
[----:B------:R-:W-:Y:S02]  /*2560*/  DMUL R12, R14, R12 ;  /* 0x0000000c0e0c7228 */ /* 0x000fe40000000000 */
[----:B------:R-:W-:-:S03]  /*2570*/  DMUL R14, R8, R8 ;  /* 0x00000008080e7228 */ /* 0x000fc60000000000 */
[----:B------:R-:W-:Y:S01]  /*2580*/  DADD R16, -R10, UR4 ;  /* 0x000000040a107e29 */ /* 0x000fe20008000100 */
[----:B------:R-:W-:Y:S01]  /*2590*/  UMOV UR4, 0xb9e7b0 ;  /* 0x00b9e7b000047882 */ /* 0x000fe20000000000 */
[----:B------:R-:W-:-:S03]  /*25a0*/  UMOV UR5, 0x3c46a4cb ;  /* 0x3c46a4cb00057882 */ /* 0x000fc60000000000 */
[----:B------:R-:W-:-:S03]  /*25b0*/  DFMA R22, R8, R8, -R14 ;  /* 0x000000080816722b */ /* 0x000fc6000000080e */
[----:B------:R-:W-:Y:S02]  /*25c0*/  DFMA R16, R20, R18, R16 ;  /* 0x000000121410722b */ /* 0x000fe40000000010 */
[----:B------:R-:W-:Y:S01]  /*25d0*/  DMUL R18, R8, R14 ;  /* 0x0000000e08127228 */ /* 0x000fe20000000000 */
[----:B------:R-:W-:Y:S02]  /*25e0*/  VIADD R21, R13, 0x100000 ;  /* 0x001000000d157836 */ /* 0x000fe40000000000 */
[----:B------:R-:W-:-:S03]  /*25f0*/  IMAD.MOV.U32 R20, RZ, RZ, R12 ;  /* 0x000000ffff147224 */ /* 0x000fc600078e000c */
[----:B------:R-:W-:Y:S01]  /*2600*/  DADD R16, R16, -UR4 ;  /* 0x8000000410107e29 */ /* 0x000fe20008000000 */
[----:B------:R-:W-:Y:S01]  /*2610*/  UMOV UR4, 0x80000000 ;  /* 0x8000000000047882 */ /* 0x000fe20000000000 */
[----:B------:R-:W-:Y:S01]  /*2620*/  UMOV UR5, 0x43300000 ;  /* 0x4330000000057882 */ /* 0x000fe20000000000 */
[C---:B------:R-:W-:Y:S02]  /*2630*/  DFMA R20, R8.reuse, R20, R22 ;  /* 0x000000140814722b */ /* 0x040fe40000000016 */
[----:B------:R-:W-:-:S08]  /*2640*/  DFMA R22, R8, R14, -R18 ;  /* 0x0000000e0816722b */ /* 0x000fd00000000812 */
[----:B------:R-:W-:Y:S02]  /*2650*/  DFMA R22, R12, R14, R22 ;  /* 0x0000000e0c16722b */ /* 0x000fe40000000016 */
[----:B------:R-:W-:-:S06]  /*2660*/  DADD R14, R10, R16 ;  /* 0x000000000a0e7229 */ /* 0x000fcc0000000010 */
[----:B------:R-:W-:Y:S02]  /*2670*/  DFMA R20, R8, R20, R22 ;  /* 0x000000140814722b */ /* 0x000fe40000000016 */
[----:B------:R-:W-:Y:S02]  /*2680*/  DADD R22, R10, -R14 ;  /* 0x000000000a167229 */ /* 0x000fe4000000080e */
[----:B------:R-:W-:-:S06]  /*2690*/  DMUL R10, R14, R18 ;  /* 0x000000120e0a7228 */ /* 0x000fcc0000000000 */
[----:B------:R-:W-:Y:S02]  /*26a0*/  DADD R22, R16, R22 ;  /* 0x0000000010167229 */ /* 0x000fe40000000016 */
[----:B------:R-:W-:-:S08]  /*26b0*/  DFMA R16, R14, R18, -R10 ;  /* 0x000000120e10722b */ /* 0x000fd0000000080a */
[----:B------:R-:W-:-:S08]  /*26c0*/  DFMA R16, R14, R20, R16 ;  /* 0x000000140e10722b */ /* 0x000fd00000000010 */
[----:B------:R-:W-:-:S08]  /*26d0*/  DFMA R22, R22, R18, R16 ;  /* 0x000000121616722b */ /* 0x000fd00000000010 */
[----:B------:R-:W-:-:S08]  /*26e0*/  DADD R14, R10, R22 ;  /* 0x000000000a0e7229 */ /* 0x000fd00000000016 */
[--C-:B------:R-:W-:Y:S02]  /*26f0*/  DADD R16, R8, R14.reuse ;  /* 0x0000000008107229 */ /* 0x100fe4000000000e */
[----:B------:R-:W-:-:S06]  /*2700*/  DADD R10, R10, -R14 ;  /* 0x000000000a0a7229 */ /* 0x000fcc000000080e */
[----:B------:R-:W-:Y:S02]  /*2710*/  DADD R8, R8, -R16 ;  /* 0x0000000008087229 */ /* 0x000fe40000000810 */
[----:B------:R-:W-:-:S06]  /*2720*/  DADD R10, R22, R10 ;  /* 0x00000000160a7229 */ /* 0x000fcc000000000a */
[----:B------:R-:W-:-:S08]  /*2730*/  DADD R8, R14, R8 ;  /* 0x000000000e087229 */ /* 0x000fd00000000008 */
[----:B------:R-:W-:-:S08]  /*2740*/  DADD R8, R10, R8 ;  /* 0x000000000a087229 */ /* 0x000fd00000000008 */
[----:B------:R-:W-:Y:S01]  /*2750*/  DADD R12, R12, R8 ;  /* 0x000000000c0c7229 */ /* 0x000fe20000000008 */
[----:B------:R-:W-:Y:S01]  /*2760*/  LOP3.LUT R8, R6, 0x80000000, RZ, 0x3c, !PT ;  /* 0x8000000006087812 */ /* 0x000fe200078e3cff */
[----:B------:R-:W-:-:S06]  /*2770*/  IMAD.MOV.U32 R9, RZ, RZ, 0x43300000 ;  /* 0x43300000ff097424 */ /* 0x000fcc00078e00ff */
[----:B------:R-:W-:Y:S02]  /*2780*/  DADD R10, R16, R12 ;  /* 0x00000000100a7229 */ /* 0x000fe4000000000c */
[----:B------:R-:W-:Y:S01]  /*2790*/  DADD R8, R8, -UR4 ;  /* 0x8000000408087e29 */ /* 0x000fe20008000000 */
[----:B------:R-:W-:Y:S01]  /*27a0*/  UMOV UR4, 0xfefa39ef ;  /* 0xfefa39ef00047882 */ /* 0x000fe20000000000 */
[----:B------:R-:W-:-:S04]  /*27b0*/  UMOV UR5, 0x3fe62e42 ;  /* 0x3fe62e4200057882 */ /* 0x000fc80000000000 */
[--C-:B------:R-:W-:Y:S02]  /*27c0*/  DADD R16, R16, -R10.reuse ;  /* 0x0000000010107229 */ /* 0x100fe4000000080a */
[----:B------:R-:W-:-:S06]  /*27d0*/  DFMA R6, R8, UR4, R10 ;  /* 0x0000000408067c2b */ /* 0x000fcc000800000a */
[----:B------:R-:W-:Y:S02]  /*27e0*/  DADD R16, R12, R16 ;  /* 0x000000000c107229 */ /* 0x000fe40000000010 */
[----:B------:R-:W-:-:S08]  /*27f0*/  DFMA R14, R8, -UR4, R6 ;  /* 0x80000004080e7c2b */ /* 0x000fd00008000006 */
[----:B------:R-:W-:-:S08]  /*2800*/  DADD R14, -R10, R14 ;  /* 0x000000000a0e7229 */ /* 0x000fd0000000010e */
[----:B------:R-:W-:-:S08]  /*2810*/  DADD R14, R16, -R14 ;  /* 0x00000000100e7229 */ /* 0x000fd0000000080e */
[----:B------:R-:W-:-:S08]  /*2820*/  DFMA R14, R8, UR6, R14 ;  /* 0x00000006080e7c2b */ /* 0x000fd0000800000e */
[----:B------:R-:W-:-:S08]  /*2830*/  DADD R8, R6, R14 ;  /* 0x0000000006087229 */ /* 0x000fd0000000000e */
[----:B------:R-:W-:Y:S02]  /*2840*/  DADD R6, R6, -R8 ;  /* 0x0000000006067229 */ /* 0x000fe40000000808 */
[----:B------:R-:W-:-:S06]  /*2850*/  DMUL R10, R8, 2 ;  /* 0x40000000080a7828 */ /* 0x000fcc0000000000 */
[----:B------:R-:W-:Y:S02]  /*2860*/  DADD R14, R14, R6 ;  /* 0x000000000e0e7229 */ /* 0x000fe40000000006 */
[----:B------:R-:W-:Y:S01]  /*2870*/  DFMA R8, R8, 2, -R10 ;  /* 0x400000000808782b */ /* 0x000fe2000000080a */
[----:B------:R-:W-:Y:S01]  /*2880*/  MOV R6, 0x652b82fe ;  /* 0x652b82fe00067802 */ /* 0x000fe20000000f00 */
[----:B------:R-:W-:-:S06]  /*2890*/  IMAD.MOV.U32 R7, RZ, RZ, 0x3ff71547 ;  /* 0x3ff71547ff077424 */ /* 0x000fcc00078e00ff */
[----:B------:R-:W-:-:S08]  /*28a0*/  DFMA R14, R14, 2, R8 ;  /* 0x400000000e0e782b */ /* 0x000fd00000000008 */
[----:B------:R-:W-:-:S08]  /*28b0*/  DADD R8, R10, R14 ;  /* 0x000000000a087229 */ /* 0x000fd0000000000e */
[----:B------:R-:W-:Y:S02]  /*28c0*/  DFMA R6, R8, R6, 6.75539944105574400000e+15 ;  /* 0x433800000806742b */ /* 0x000fe40000000006 */
[----:B------:R-:W-:Y:S01]  /*28d0*/  FSETP.GEU.AND P0, PT, |R9|, 4.1917929649353027344, PT ;  /* 0x4086232b0900780b */ /* 0x000fe20003f0e200 */
[----:B------:R-:W-:-:S05]  /*28e0*/  DADD R10, R10, -R8 ;  /* 0x000000000a0a7229 */ /* 0x000fca0000000808 */
[----:B------:R-:W-:-:S03]  /*28f0*/  DADD R12, R6, -6.75539944105574400000e+15 ;  /* 0xc3380000060c7429 */ /* 0x000fc60000000000 */
[----:B------:R-:W-:-:S05]  /*2900*/  DADD R14, R14, R10 ;  /* 0x000000000e0e7229 */ /* 0x000fca000000000a */
[----:B------:R-:W-:Y:S01]  /*2910*/  DFMA R16, R12, -UR4, R8 ;  /* 0x800000040c107c2b */ /* 0x000fe20008000008 */
[----:B------:R-:W-:Y:S01]  /*2920*/  UMOV UR4, 0x3b39803f ;  /* 0x3b39803f00047882 */ /* 0x000fe20000000000 */
[----:B------:R-:W-:-:S06]  /*2930*/  UMOV UR5, 0x3c7abc9e ;  /* 0x3c7abc9e00057882 */ /* 0x000fcc0000000000 */
[----:B------:R-:W-:Y:S01]  /*2940*/  DFMA R12, R12, -UR4, R16 ;  /* 0x800000040c0c7c2b */ /* 0x000fe20008000010 */
[----:B------:R-:W-:Y:S01]  /*2950*/  UMOV UR4, 0x69ce2bdf ;  /* 0x69ce2bdf00047882 */ /* 0x000fe20000000000 */
[----:B------:R-:W-:Y:S01]  /*2960*/  IMAD.MOV.U32 R16, RZ, RZ, -0x35dec16 ;  /* 0xfca213eaff107424 */ /* 0x000fe200078e00ff */
[----:B------:R-:W-:Y:S01]  /*2970*/  UMOV UR5, 0x3e5ade15 ;  /* 0x3e5ade1500057882 */ /* 0x000fe20000000000 */
[----:B------:R-:W-:-:S06]  /*2980*/  IMAD.MOV.U32 R17, RZ, RZ, 0x3e928af3 ;  /* 0x3e928af3ff117424 */ /* 0x000fcc00078e00ff */
        /* <DEDUP_REMOVED lines=24> */
[----:B------:R-:W-:-:S08]  /*2b10*/  DFMA R16, R12, R16, UR4 ;  /* 0x000000040c107e2b */ /* 0x000fd00008000010 */
[----:B------:R-:W-:-:S08]  /*2b20*/  DFMA R16, R12, R16, 1 ;  /* 0x3ff000000c10742b */ /* 0x000fd00000000010 */
[----:B------:R-:W-:-:S10]  /*2b30*/  DFMA R12, R12, R16, 1 ;  /* 0x3ff000000c0c742b */ /* 0x000fd40000000010 */
[----:B------:R-:W-:Y:S02]  /*2b40*/  IMAD R11, R6, 0x100000, R13 ;  /* 0x00100000060b7824 */ /* 0x000fe400078e020d */
[----:B------:R-:W-:Y:S01]  /*2b50*/  IMAD.MOV.U32 R10, RZ, RZ, R12 ;  /* 0x000000ffff0a7224 */ /* 0x000fe200078e000c */
[----:B------:R-:W-:Y:S06]  /*2b60*/  @!P0 BRA `(.L_x_34) ;  /* 0x0000000000308947 */ /* 0x000fec0003800000 */
[----:B------:R-:W-:Y:S01]  /*2b70*/  FSETP.GEU.AND P1, PT, |R9|, 4.2275390625, PT ;  /* 0x408748000900780b */ /* 0x000fe20003f2e200 */
[C---:B------:R-:W-:Y:S02]  /*2b80*/  DADD R10, R8.reuse, +INF ;  /* 0x7ff00000080a7429 */ /* 0x040fe40000000000 */
[----:B------:R-:W-:-:S08]  /*2b90*/  DSETP.GEU.AND P0, PT, R8, RZ, PT ;  /* 0x000000ff0800722a */ /* 0x000fd00003f0e000 */
[----:B------:R-:W-:Y:S02]  /*2ba0*/  FSEL R10, R10, RZ, P0 ;  /* 0x000000ff0a0a7208 */ /* 0x000fe40000000000 */
[----:B------:R-:W-:Y:S02]  /*2bb0*/  @!P1 LEA.HI R7, R6, R6, RZ, 0x1 ;  /* 0x0000000606079211 */ /* 0x000fe400078f08ff */
[----:B------:R-:W-:Y:S02]  /*2bc0*/  FSEL R11, R11, RZ, P0 ;  /* 0x000000ff0b0b7208 */ /* 0x000fe40000000000 */
[----:B------:R-:W-:-:S04]  /*2bd0*/  @!P1 SHF.R.S32.HI R7, RZ, 0x1, R7 ;  /* 0x00000001ff079819 */ /* 0x000fc80000011407 */
[----:B------:R-:W-:Y:S01]  /*2be0*/  @!P1 IADD3 R6, PT, PT, R6, -R7, RZ ;  /* 0x8000000706069210 */ /* 0x000fe20007ffe0ff */
[----:B------:R-:W-:-:S03]  /*2bf0*/  @!P1 IMAD R13, R7, 0x100000, R13 ;  /* 0x00100000070d9824 */ /* 0x000fc600078e020d */
[----:B------:R-:W-:Y:S01]  /*2c00*/  @!P1 LEA R7, R6, 0x3ff00000, 0x14 ;  /* 0x3ff0000006079811 */ /* 0x000fe200078ea0ff */
[----:B------:R-:W-:-:S06]  /*2c10*/  @!P1 IMAD.MOV.U32 R6, RZ, RZ, RZ ;  /* 0x000000ffff069224 */ /* 0x000fcc00078e00ff */
[----:B------:R-:W-:-:S11]  /*2c20*/  @!P1 DMUL R10, R12, R6 ;  /* 0x000000060c0a9228 */ /* 0x000fd60000000000 */
.L_x_34:
[----:B------:R-:W-:Y:S01]  /*2c30*/  DFMA R14, R14, R10, R10 ;  /* 0x0000000a0e0e722b */ /* 0x000fe2000000000a */
[----:B------:R-:W-:Y:S01]  /*2c40*/  IMAD.MOV.U32 R8, RZ, RZ, R0 ;  /* 0x000000ffff087224 */ /* 0x000fe200078e0000 */
[----:B------:R-:W-:Y:S01]  /*2c50*/  DSETP.NEU.AND P0, PT, |R10|, +INF , PT ;  /* 0x7ff000000a00742a */ /* 0x000fe20003f0d200 */
[----:B------:R-:W-:-:S07]  /*2c60*/  IMAD.MOV.U32 R9, RZ, RZ, 0x0 ;  /* 0x00000000ff097424 */ /* 0x000fce00078e00ff */
[----:B------:R-:W-:Y:S02]  /*2c70*/  FSEL R6, R10, R14, !P0 ;  /* 0x0000000e0a067208 */ /* 0x000fe40004000000 */
[----:B------:R-:W-:Y:S01]  /*2c80*/  FSEL R15, R11, R15, !P0 ;  /* 0x0000000f0b0f7208 */ /* 0x000fe20004000000 */
[----:B------:R-:W-:Y:S06]  /*2c90*/  RET.REL.NODEC R8 `(_Z15mute_directwaveiiffffiiiiPfS_S_S_i) ;  /* 0xffffffd008d87950 */ /* 0x000fec0003c3ffff */
.L_x_35:
[----:B------:R-:W-:-:S00]  /*2ca0*/  BRA `(.L_x_35) ;  /* 0xfffffffc00fc7947 */ /* 0x000fc0000383ffff */
[----:B------:R-:W-:-:S00]  /*2cb0*/  NOP ;  /* 0x0000000000007918 */ /* 0x000fc00000000000 */
        /* <DEDUP_REMOVED lines=12> */
.L_x_199:


//--------------------- .text._Z11shot_recordiiiiiiiPfS_ --------------------------
	.section	.text._Z11shot_recordiiiiiiiPfS_,"ax",@progbits
	.align	128
        .global         _Z11shot_recordiiiiiiiPfS_
        .type           _Z11shot_recordiiiiiiiPfS_,@function
        .size           _Z11shot_recordiiiiiiiPfS_,(.L_x_212 - _Z11shot_recordiiiiiiiPfS_)
        .other          _Z11shot_recordiiiiiiiPfS_,@"STO_CUDA_ENTRY STV_DEFAULT"
_Z11shot_recordiiiiiiiPfS_:
.text._Z11shot_recordiiiiiiiPfS_:
[----:B------:R-:W-:Y:S01]  /*0000*/  LDC R1, c[0x0][0x37c] ;  /* 0x0000df00ff017b82 */ /* 0x000fe20000000800 */
[----:B------:R-:W0:Y:S01]  /*0010*/  S2R R0, SR_TID.X ;  /* 0x0000000000007919 */ /* 0x000e220000002100 */
[----:B------:R-:W0:Y:S01]  /*0020*/  LDCU UR4, c[0x0][0x360] ;  /* 0x00006c00ff0477ac */ /* 0x000e220008000800 */
[----:B------:R-:W0:Y:S01]  /*0030*/  S2R R3, SR_CTAID.X ;  /* 0x0000000000037919 */ /* 0x000e220000002500 */
[----:B------:R-:W1:Y:S01]  /*0040*/  LDCU UR5, c[0x0][0x388] ;  /* 0x00007100ff0577ac */ /* 0x000e620008000800 */
[----:B0-----:R-:W-:-:S05]  /*0050*/  IMAD R0, R3, UR4, R0 ;  /* 0x0000000403007c24 */ /* 0x001fca000f8e0200 */
[----:B-1----:R-:W-:-:S13]  /*0060*/  ISETP.GE.AND P0, PT, R0, UR5, PT ;  /* 0x0000000500007c0c */ /* 0x002fda000bf06270 */
[----:B------:R-:W-:Y:S05]  /*0070*/  @P0 EXIT ;  /* 0x000000000000094d */ /* 0x000fea0003800000 */
[----:B------:R-:W0:Y:S01]  /*0080*/  LDC R5, c[0x0][0x384] ;  /* 0x0000e100ff057b82 */ /* 0x000e220000000800 */
[----:B------:R-:W1:Y:S01]  /*0090*/  LDCU.64 UR6, c[0x0][0x390] ;  /* 0x00007200ff0677ac */ /* 0x000e620008000a00 */
[----:B------:R-:W2:Y:S06]  /*00a0*/  LDCU.64 UR4, c[0x0][0x358] ;  /* 0x00006b00ff0477ac */ /* 0x000eac0008000a00 */
[----:B------:R-:W3:Y:S08]  /*00b0*/  LDC.64 R2, c[0x0][0x3a0] ;  /* 0x0000e800ff027b82 */ /* 0x000ef00000000a00 */
[----:B------:R-:W4:Y:S01]  /*00c0*/  LDC R7, c[0x0][0x398] ;  /* 0x0000e600ff077b82 */ /* 0x000f220000000800 */
[----:B-1----:R-:W-:-:S05]  /*00d0*/  IADD3 R4, PT, PT, R0, UR6, RZ ;  /* 0x0000000600047c10 */ /* 0x002fca000fffe0ff */
[----:B0-----:R-:W-:-:S04]  /*00e0*/  IMAD R5, R4, R5, UR6 ;  /* 0x0000000604057e24 */ /* 0x001fc8000f8e0205 */
[----:B---3--:R-:W-:Y:S02]  /*00f0*/  IMAD.WIDE R2, R5, 0x4, R2 ;  /* 0x0000000405027825 */ /* 0x008fe400078e0202 */
[----:B------:R-:W0:Y:S04]  /*0100*/  LDC.64 R4, c[0x0][0x3a8] ;  /* 0x0000ea00ff047b82 */ /* 0x000e280000000a00 */
[----:B--2---:R-:W2:Y:S01]  /*0110*/  LDG.E R3, desc[UR4][R2.64] ;  /* 0x0000000402037981 */ /* 0x004ea2000c1e1900 */
[----:B----4-:R-:W-:-:S04]  /*0120*/  IMAD R7, R0, R7, UR7 ;  /* 0x0000000700077e24 */ /* 0x010fc8000f8e0207 */
[----:B0-----:R-:W-:-:S05]  /*0130*/  IMAD.WIDE R4, R7, 0x4, R4 ;  /* 0x0000000407047825 */ /* 0x001fca00078e0204 */
[----:B--2---:R-:W-:Y:S01]  /*0140*/  STG.E desc[UR4][R4.64], R3 ;  /* 0x0000000304007986 */ /* 0x004fe2000c101904 */
[----:B------:R-:W-:Y:S05]  /*0150*/  EXIT ;  /* 0x000000000000794d */ /* 0x000fea0003800000 */
.L_x_36:
        /* <DEDUP_REMOVED lines=10> */
.L_x_212:


//--------------------- .text._Z13initial_coffefiPfS_S_S_i --------------------------
	.section	.text._Z13initial_coffefiPfS_S_S_i,"ax",@progbits
	.align	128
        .global         _Z13initial_coffefiPfS_S_S_i
        .type           _Z13initial_coffefiPfS_S_S_i,@function
        .size           _Z13initial_coffefiPfS_S_S_i,(.L_x_202 - _Z13initial_coffefiPfS_S_S_i)
        .other          _Z13initial_coffefiPfS_S_S_i,@"STO_CUDA_ENTRY STV_DEFAULT"
_Z13initial_coffefiPfS_S_S_i:
.text._Z13initial_coffefiPfS_S_S_i:
[----:B------:R-:W-:Y:S01]  /*0000*/  LDC R1, c[0x0][0x37c] ;  /* 0x0000df00ff017b82 */ /* 0x000fe20000000800 */
[----:B------:R-:W0:Y:S07]  /*0010*/  S2R R4, SR_TID.X ;  /* 0x0000000000047919 */ /* 0x000e2e0000002100 */
[----:B------:R-:W1:Y:S01]  /*0020*/  LDC R6, c[0x0][0x3a8] ;  /* 0x0000ea00ff067b82 */ /* 0x000e620000000800 */
[----:B------:R-:W0:Y:S01]  /*0030*/  LDCU UR4, c[0x0][0x360] ;  /* 0x00006c00ff0477ac */ /* 0x000e220008000800 */
[----:B------:R-:W0:Y:S06]  /*0040*/  S2R R3, SR_CTAID.X ;  /* 0x0000000000037919 */ /* 0x000e2c0000002500 */
[----:B------:R-:W1:Y:S02]  /*0050*/  LDC R15, c[0x0][0x384] ;  /* 0x0000e100ff0f7b82 */ /* 0x000e640000000800 */
[----:B-1----:R-:W-:-:S02]  /*0060*/  IMAD R5, R6, 0x2, R15 ;  /* 0x0000000206057824 */ /* 0x002fc400078e020f */
[----:B0-----:R-:W-:-:S05]  /*0070*/  IMAD R4, R3, UR4, R4 ;  /* 0x0000000403047c24 */ /* 0x001fca000f8e0204 */
[----:B------:R-:W-:-:S13]  /*0080*/  ISETP.GE.AND P0, PT, R4, R5, PT ;  /* 0x000000050400720c */ /* 0x000fda0003f06270 */
[----:B------:R-:W-:Y:S05]  /*0090*/  @P0 EXIT ;  /* 0x000000000000094d */ /* 0x000fea0003800000 */
[----:B------:R-:W-:Y:S01]  /*00a0*/  ISETP.GE.AND P0, PT, R4, R6, PT ;  /* 0x000000060400720c */ /* 0x000fe20003f06270 */
[----:B------:R-:W0:-:S12]  /*00b0*/  LDCU.64 UR4, c[0x0][0x358] ;  /* 0x00006b00ff0477ac */ /* 0x000e180008000a00 */
[----:B------:R-:W-:Y:S05]  /*00c0*/  @P0 BRA `(.L_x_37) ;  /* 0x0000000800e40947 */ /* 0x000fea0003800000 */
[----:B------:R-:W0:Y:S01]  /*00d0*/  LDC.64 R2, c[0x4][RZ] ;  /* 0x01000000ff027b82 */ /* 0x000e220000000a00 */
[----:B------:R-:W1:Y:S01]  /*00e0*/  I2F.F64 R6, R6 ;  /* 0x0000000600067312 */ /* 0x000e620000201c00 */
[----:B------:R-:W-:Y:S01]  /*00f0*/  IMAD.MOV.U32 R8, RZ, RZ, 0x1 ;  /* 0x00000001ff087424 */ /* 0x000fe200078e00ff */
[----:B------:R-:W2:Y:S01]  /*0100*/  LDCU UR6, c[0x0][0x380] ;  /* 0x00007000ff0677ac */ /* 0x000ea20008000800 */
[----:B0-----:R-:W2:Y:S05]  /*0110*/  LDG.E R2, desc[UR4][R2.64] ;  /* 0x0000000402027981 */ /* 0x001eaa000c1e1900 */
[----:B-1----:R-:W0:Y:S01]  /*0120*/  MUFU.RCP64H R9, R7 ;  /* 0x0000000700097308 */ /* 0x002e220000001800 */
[----:B------:R-:W-:Y:S01]  /*0130*/  BSSY.RECONVERGENT B0, `(.L_x_38) ;  /* 0x0000015000007945 */ /* 0x000fe20003800200 */
[----:B0-----:R-:W-:-:S08]  /*0140*/  DFMA R10, -R6, R8, 1 ;  /* 0x3ff00000060a742b */ /* 0x001fd00000000108 */
[----:B------:R-:W-:Y:S02]  /*0150*/  DFMA R12, R10, R10, R10 ;  /* 0x0000000a0a0c722b */ /* 0x000fe4000000000a */
[----:B------:R-:W0:Y:S06]  /*0160*/  I2F.F64 R10, R4 ;  /* 0x00000004000a7312 */ /* 0x000e2c0000201c00 */
[----:B------:R-:W-:Y:S02]  /*0170*/  DFMA R12, R8, R12, R8 ;  /* 0x0000000c080c722b */ /* 0x000fe40000000008 */
[----:B------:R-:W-:-:S06]  /*0180*/  DADD R8, R6, -0.5 ;  /* 0xbfe0000006087429 */ /* 0x000fcc0000000000 */
[----:B------:R-:W-:Y:S02]  /*0190*/  DFMA R14, -R6, R12, 1 ;  /* 0x3ff00000060e742b */ /* 0x000fe4000000010c */
[----:B0-----:R-:W-:-:S06]  /*01a0*/  DADD R10, R8, -R10 ;  /* 0x00000000080a7229 */ /* 0x001fcc000000080a */
[----:B------:R-:W-:-:S04]  /*01b0*/  DFMA R14, R12, R14, R12 ;  /* 0x0000000e0c0e722b */ /* 0x000fc8000000000c */
[----:B------:R-:W-:-:S04]  /*01c0*/  FSETP.GEU.AND P1, PT, |R11|, 6.5827683646048100446e-37, PT ;  /* 0x036000000b00780b */ /* 0x000fc80003f2e200 */
[----:B------:R-:W-:-:S08]  /*01d0*/  DMUL R28, R10, R14 ;  /* 0x0000000e0a1c7228 */ /* 0x000fd00000000000 */
[----:B------:R-:W-:-:S08]  /*01e0*/  DFMA R8, -R6, R28, R10 ;  /* 0x0000001c0608722b */ /* 0x000fd0000000010a */
[----:B------:R-:W-:-:S10]  /*01f0*/  DFMA R28, R14, R8, R28 ;  /* 0x000000080e1c722b */ /* 0x000fd4000000001c */
[----:B------:R-:W-:-:S05]  /*0200*/  FFMA R0, RZ, R7, R29 ;  /* 0x00000007ff007223 */ /* 0x000fca000000001d */
[----:B------:R-:W-:Y:S01]  /*0210*/  FSETP.GT.AND P0, PT, |R0|, 1.469367938527859385e-39, PT ;  /* 0x001000000000780b */ /* 0x000fe20003f04200 */
[----:B--2---:R-:W-:-:S12]  /*0220*/  FMUL R2, R2, UR6 ;  /* 0x0000000602027c20 */ /* 0x004fd80008400000 */
[----:B------:R-:W-:Y:S05]  /*0230*/  @P0 BRA P1, `(.L_x_39) ;  /* 0x0000000000100947 */ /* 0x000fea0000800000 */
[----:B------:R-:W-:Y:S01]  /*0240*/  IMAD.MOV.U32 R8, RZ, RZ, R6 ;  /* 0x000000ffff087224 */ /* 0x000fe200078e0006 */
[----:B------:R-:W-:Y:S01]  /*0250*/  MOV R0, 0x280 ;  /* 0x0000028000007802 */ /* 0x000fe20000000f00 */
[----:B------:R-:W-:-:S07]  /*0260*/  IMAD.MOV.U32 R9, RZ, RZ, R7 ;  /* 0x000000ffff097224 */ /* 0x000fce00078e0007 */
[----:B------:R-:W-:Y:S05]  /*0270*/  CALL.REL.NOINC `($__internal_4_$__cuda_sm20_div_rn_f64_full) ;  /* 0x0000001800447944 */ /* 0x000fea0003c00000 */
.L_x_39:
[----:B------:R-:W-:Y:S05]  /*0280*/  BSYNC.RECONVERGENT B0 ;  /* 0x0000000000007941 */ /* 0x000fea0003800200 */
.L_x_38:
[----:B------:R-:W-:Y:S01]  /*0290*/  DADD R10, -RZ, |R28| ;  /* 0x00000000ff0a7229 */ /* 0x000fe2000000051c */
[----:B------:R-:W-:Y:S01]  /*02a0*/  BSSY.RECONVERGENT B0, `(.L_x_40) ;  /* 0x0000004000007945 */ /* 0x000fe20003800200 */
[----:B------:R-:W-:-:S08]  /*02b0*/  MOV R0, 0x2e0 ;  /* 0x000002e000007802 */ /* 0x000fd00000000f00 */
[----:B------:R-:W-:-:S07]  /*02c0*/  IMAD.MOV.U32 R27, RZ, RZ, R11 ;  /* 0x000000ffff1b7224 */ /* 0x000fce00078e000b */
[----:B------:R-:W-:Y:S05]  /*02d0*/  CALL.REL.NOINC `($_Z13initial_coffefiPfS_S_S_i$__internal_accurate_pow) ;  /* 0x0000001c00a07944 */ /* 0x000fea0003c00000 */
[----:B------:R-:W-:Y:S05]  /*02e0*/  BSYNC.RECONVERGENT B0 ;  /* 0x0000000000007941 */ /* 0x000fea0003800200 */
.L_x_40:
[C---:B------:R-:W-:Y:S01]  /*02f0*/  DADD R8, R28.reuse, 2 ;  /* 0x400000001c087429 */ /* 0x040fe20000000000 */
[----:B------:R-:W-:Y:S01]  /*0300*/  BSSY.RECONVERGENT B0, `(.L_x_41) ;  /* 0x000000e000007945 */ /* 0x000fe20003800200 */
[C---:B------:R-:W-:Y:S02]  /*0310*/  DSETP.NEU.AND P1, PT, R28.reuse, RZ, PT ;  /* 0x000000ff1c00722a */ /* 0x040fe40003f2d000 */
[----:B------:R-:W-:-:S06]  /*0320*/  DSETP.NEU.AND P0, PT, R28, 1, PT ;  /* 0x3ff000001c00742a */ /* 0x000fcc0003f0d000 */
[----:B------:R-:W-:Y:S02]  /*0330*/  LOP3.LUT R0, R9, 0x7ff00000, RZ, 0xc0, !PT ;  /* 0x7ff0000009007812 */ /* 0x000fe400078ec0ff */
[----:B------:R0:W1:Y:S02]  /*0340*/  F2F.F64.F32 R8, R2 ;  /* 0x0000000200087310 */ /* 0x0000640000201800 */
[----:B------:R-:W-:Y:S02]  /*0350*/  ISETP.NE.AND P2, PT, R0, 0x7ff00000, PT ;  /* 0x7ff000000000780c */ /* 0x000fe40003f45270 */
[----:B------:R-:W-:-:S11]  /*0360*/  @!P1 CS2R R10, SRZ ;  /* 0x00000000000a9805 */ /* 0x000fd6000001ff00 */
[----:B01----:R-:W-:Y:S05]  /*0370*/  @P2 BRA `(.L_x_42) ;  /* 0x0000000000182947 */ /* 0x003fea0003800000 */
[----:B------:R-:W-:-:S14]  /*0380*/  DSETP.NAN.AND P1, PT, R28, R28, PT ;  /* 0x0000001c1c00722a */ /* 0x000fdc0003f28000 */
[----:B------:R-:W-:Y:S01]  /*0390*/  @P1 DADD R10, R28, 2 ;  /* 0x400000001c0a1429 */ /* 0x000fe20000000000 */
[----:B------:R-:W-:Y:S10]  /*03a0*/  @P1 BRA `(.L_x_42) ;  /* 0x00000000000c1947 */ /* 0x000ff40003800000 */
[----:B------:R-:W-:-:S14]  /*03b0*/  DSETP.NEU.AND P1, PT, |R28|, +INF , PT ;  /* 0x7ff000001c00742a */ /* 0x000fdc0003f2d200 */
[----:B------:R-:W-:Y:S01]  /*03c0*/  @!P1 IMAD.MOV.U32 R10, RZ, RZ, 0x0 ;  /* 0x00000000ff0a9424 */ /* 0x000fe200078e00ff */
[----:B------:R-:W-:-:S07]  /*03d0*/  @!P1 MOV R11, 0x7ff00000 ;  /* 0x7ff00000000b9802 */ /* 0x000fce0000000f00 */
.L_x_42:
[----:B------:R-:W-:Y:S05]  /*03e0*/  BSYNC.RECONVERGENT B0 ;  /* 0x0000000000007941 */ /* 0x000fea0003800200 */
.L_x_41:
[----:B------:R-:W-:Y:S01]  /*03f0*/  FSEL R2, R10, RZ, P0 ;  /* 0x000000ff0a027208 */ /* 0x000fe20000000000 */
[----:B------:R-:W-:Y:S01]  /*0400*/  IMAD.MOV.U32 R10, RZ, RZ, 0x0 ;  /* 0x00000000ff0a7424 */ /* 0x000fe200078e00ff */
[----:B------:R-:W-:Y:S01]  /*0410*/  FSEL R3, R11, 1.875, P0 ;  /* 0x3ff000000b037808 */ /* 0x000fe20000000000 */
[----:B------:R-:W-:Y:S01]  /*0420*/  IMAD.MOV.U32 R11, RZ, RZ, 0x3ff00000 ;  /* 0x3ff00000ff0b7424 */ /* 0x000fe200078e00ff */
[----:B------:R-:W-:Y:S04]  /*0430*/  BSSY.RECONVERGENT B0, `(.L_x_43) ;  /* 0x0000012000007945 */ /* 0x000fe80003800200 */
[----:B------:R-:W-:-:S08]  /*0440*/  DMUL R8, R2, R8 ;  /* 0x0000000802087228 */ /* 0x000fd00000000000 */
[----:B------:R-:W-:-:S06]  /*0450*/  DFMA R14, R8, 0.5, R10 ;  /* 0x3fe00000080e782b */ /* 0x000fcc000000000a */
[----:B------:R-:W0:Y:S04]  /*0460*/  MUFU.RCP64H R9, R15 ;  /* 0x0000000f00097308 */ /* 0x000e280000001800 */
[----:B------:R-:W-:-:S05]  /*0470*/  VIADD R8, R15, 0x300402 ;  /* 0x003004020f087836 */ /* 0x000fca0000000000 */
[----:B------:R-:W-:Y:S01]  /*0480*/  FSETP.GEU.AND P0, PT, |R8|, 5.8789094863358348022e-39, PT ;  /* 0x004004020800780b */ /* 0x000fe20003f0e200 */
[----:B0-----:R-:W-:-:S08]  /*0490*/  DFMA R10, -R14, R8, 1 ;  /* 0x3ff000000e0a742b */ /* 0x001fd00000000108 */
[----:B------:R-:W-:-:S08]  /*04a0*/  DFMA R10, R10, R10, R10 ;  /* 0x0000000a0a0a722b */ /* 0x000fd0000000000a */
[----:B------:R-:W-:-:S08]  /*04b0*/  DFMA R10, R8, R10, R8 ;  /* 0x0000000a080a722b */ /* 0x000fd00000000008 */
[----:B------:R-:W-:-:S08]  /*04c0*/  DFMA R12, -R14, R10, 1 ;  /* 0x3ff000000e0c742b */ /* 0x000fd0000000010a */
[----:B------:R-:W-:Y:S01]  /*04d0*/  DFMA R10, R10, R12, R10 ;  /* 0x0000000c0a0a722b */ /* 0x000fe2000000000a */
[----:B------:R-:W-:Y:S10]  /*04e0*/  @P0 BRA `(.L_x_44) ;  /* 0x0000000000180947 */ /* 0x000ff40003800000 */
[----:B------:R-:W-:Y:S01]  /*04f0*/  LOP3.LUT R12, R15, 0x7fffffff, RZ, 0xc0, !PT ;  /* 0x7fffffff0f0c7812 */ /* 0x000fe200078ec0ff */
[----:B------:R-:W-:Y:S01]  /*0500*/  IMAD.MOV.U32 R8, RZ, RZ, R14 ;  /* 0x000000ffff087224 */ /* 0x000fe200078e000e */
[----:B------:R-:W-:Y:S01]  /*0510*/  MOV R0, 0x550 ;  /* 0x0000055000007802 */ /* 0x000fe20000000f00 */
[----:B------:R-:W-:Y:S01]  /*0520*/  IMAD.MOV.U32 R13, RZ, RZ, R15 ;  /* 0x000000ffff0d7224 */ /* 0x000fe200078e000f */
[----:B------:R-:W-:-:S07]  /*0530*/  IADD3 R12, PT, PT, R12, -0x100000, RZ ;  /* 0xfff000000c0c7810 */ /* 0x000fce0007ffe0ff */
[----:B------:R-:W-:Y:S05]  /*0540*/  CALL.REL.NOINC `($__internal_3_$__cuda_sm20_dblrcp_rn_slowpath_v3) ;  /* 0x0000001000f07944 */ /* 0x000fea0003c00000 */
.L_x_44:
[----:B------:R-:W-:Y:S05]  /*0550*/  BSYNC.RECONVERGENT B0 ;  /* 0x0000000000007941 */ /* 0x000fea0003800200 */
.L_x_43:
[----:B------:R-:W0:Y:S01]  /*0560*/  LDC.64 R12, c[0x0][0x388] ;  /* 0x0000e200ff0c7b82 */ /* 0x000e220000000a00 */
[----:B------:R-:W1:Y:S01]  /*0570*/  F2F.F32.F64 R5, R10 ;  /* 0x0000000a00057310 */ /* 0x000e620000301000 */
[----:B------:R-:W2:Y:S06]  /*0580*/  LDCU UR6, c[0x0][0x380] ;  /* 0x00007000ff0677ac */ /* 0x000eac0008000800 */
[----:B------:R-:W3:Y:S01]  /*0590*/  LDC.64 R8, c[0x4][RZ] ;  /* 0x01000000ff087b82 */ /* 0x000ee20000000a00 */
[----:B------:R-:W-:Y:S01]  /*05a0*/  IMAD.MOV.U32 R18, RZ, RZ, 0x0 ;  /* 0x00000000ff127424 */ /* 0x000fe200078e00ff */
[----:B------:R-:W4:Y:S01]  /*05b0*/  LDCU UR7, c[0x0][0x3a8] ;  /* 0x00007500ff0777ac */ /* 0x000f220008000800 */
[----:B------:R-:W-:-:S05]  /*05c0*/  IMAD.MOV.U32 R19, RZ, RZ, 0x3ff00000 ;  /* 0x3ff00000ff137424 */ /* 0x000fca00078e00ff */
[----:B------:R-:W5:Y:S01]  /*05d0*/  LDC.64 R16, c[0x0][0x390] ;  /* 0x0000e400ff107b82 */ /* 0x000f620000000a00 */
[----:B0-----:R-:W-:-:S05]  /*05e0*/  IMAD.WIDE R12, R4, 0x4, R12 ;  /* 0x00000004040c7825 */ /* 0x001fca00078e020c */
[----:B-1----:R0:W-:Y:S04]  /*05f0*/  STG.E desc[UR4][R12.64], R5 ;  /* 0x000000050c007986 */ /* 0x0021e8000c101904 */
[----:B---3--:R-:W2:Y:S01]  /*0600*/  LDG.E R0, desc[UR4][R8.64] ;  /* 0x0000000408007981 */ /* 0x008ea2000c1e1900 */
[----:B-----5:R-:W-:Y:S01]  /*0610*/  IMAD.WIDE R10, R4, 0x4, R16 ;  /* 0x00000004040a7825 */ /* 0x020fe200078e0210 */
[----:B0-----:R-:W0:Y:S03]  /*0620*/  MUFU.RCP64H R13, R7 ;  /* 0x00000007000d7308 */ /* 0x001e260000001800 */
[----:B------:R-:W-:Y:S02]  /*0630*/  IMAD.MOV.U32 R12, RZ, RZ, 0x1 ;  /* 0x00000001ff0c7424 */ /* 0x000fe400078e00ff */
[----:B--2---:R-:W-:-:S04]  /*0640*/  FMUL R0, R0, UR6 ;  /* 0x0000000600007c20 */ /* 0x004fc80008400000 */
[----:B------:R-:W1:Y:S02]  /*0650*/  F2F.F64.F32 R14, R0 ;  /* 0x00000000000e7310 */ /* 0x000e640000201800 */
[----:B-1----:R-:W-:-:S06]  /*0660*/  DMUL R14, R2, R14 ;  /* 0x0000000e020e7228 */ /* 0x002fcc0000000000 */
[----:B------:R-:W1:Y:S02]  /*0670*/  F2F.F64.F32 R2, R5 ;  /* 0x0000000500027310 */ /* 0x000e640000201800 */
[----:B------:R-:W-:-:S08]  /*0680*/  DFMA R14, R14, -0.5, R18 ;  /* 0xbfe000000e0e782b */ /* 0x000fd00000000012 */
[----:B-1----:R-:W-:-:S06]  /*0690*/  DMUL R2, R2, R14 ;  /* 0x0000000e02027228 */ /* 0x002fcc0000000000 */
[----:B------:R-:W1:Y:S02]  /*06a0*/  F2F.F32.F64 R19, R2 ;  /* 0x0000000200137310 */ /* 0x000e640000301000 */
[----:B-1----:R1:W-:Y:S04]  /*06b0*/  STG.E desc[UR4][R10.64], R19 ;  /* 0x000000130a007986 */ /* 0x0023e8000c101904 */
[----:B------:R-:W2:Y:S01]  /*06c0*/  LDG.E R8, desc[UR4][R8.64] ;  /* 0x0000000408087981 */ /* 0x000ea2000c1e1900 */
[----:B0-----:R-:W-:Y:S01]  /*06d0*/  DFMA R14, -R6, R12, 1 ;  /* 0x3ff00000060e742b */ /* 0x001fe2000000010c */
[----:B------:R-:W-:Y:S07]  /*06e0*/  BSSY.RECONVERGENT B0, `(.L_x_45) ;  /* 0x0000015000007945 */ /* 0x000fee0003800200 */
[----:B------:R-:W-:-:S08]  /*06f0*/  DFMA R14, R14, R14, R14 ;  /* 0x0000000e0e0e722b */ /* 0x000fd0000000000e */
[----:B------:R-:W-:Y:S01]  /*0700*/  DFMA R14, R12, R14, R12 ;  /* 0x0000000e0c0e722b */ /* 0x000fe2000000000c */
[----:B----4-:R-:W-:-:S07]  /*0710*/  IADD3 R12, PT, PT, -R4, UR7, RZ ;  /* 0x00000007040c7c10 */ /* 0x010fce000fffe1ff */
[----:B------:R-:W-:Y:S01]  /*0720*/  DFMA R2, -R6, R14, 1 ;  /* 0x3ff000000602742b */ /* 0x000fe2000000010e */
[----:B------:R-:W0:Y:S07]  /*0730*/  I2F.F64 R12, R12 ;  /* 0x0000000c000c7312 */ /* 0x000e2e0000201c00 */
[----:B------:R-:W-:-:S08]  /*0740*/  DFMA R14, R14, R2, R14 ;  /* 0x000000020e0e722b */ /* 0x000fd0000000000e */
[----:B0-----:R-:W-:Y:S01]  /*0750*/  DMUL R28, R14, R12 ;  /* 0x0000000c0e1c7228 */ /* 0x001fe20000000000 */
[----:B------:R-:W-:-:S07]  /*0760*/  FSETP.GEU.AND P1, PT, |R13|, 6.5827683646048100446e-37, PT ;  /* 0x036000000d00780b */ /* 0x000fce0003f2e200 */
[----:B------:R-:W-:-:S08]  /*0770*/  DFMA R2, -R6, R28, R12 ;  /* 0x0000001c0602722b */ /* 0x000fd0000000010c */
[----:B------:R-:W-:-:S10]  /*0780*/  DFMA R28, R14, R2, R28 ;  /* 0x000000020e1c722b */ /* 0x000fd4000000001c */
[----:B------:R-:W-:-:S05]  /*0790*/  FFMA R0, RZ, R7, R29 ;  /* 0x00000007ff007223 */ /* 0x000fca000000001d */
[----:B------:R-:W-:Y:S01]  /*07a0*/  FSETP.GT.AND P0, PT, |R0|, 1.469367938527859385e-39, PT ;  /* 0x001000000000780b */ /* 0x000fe20003f04200 */
[----:B--2---:R-:W-:-:S12]  /*07b0*/  FMUL R2, R8, UR6 ;  /* 0x0000000608027c20 */ /* 0x004fd80008400000 */
[----:B-1----:R-:W-:Y:S05]  /*07c0*/  @P0 BRA P1, `(.L_x_46) ;  /* 0x0000000000180947 */ /* 0x002fea0000800000 */
[----:B------:R-:W-:Y:S01]  /*07d0*/  IMAD.MOV.U32 R10, RZ, RZ, R12 ;  /* 0x000000ffff0a7224 */ /* 0x000fe200078e000c */
[----:B------:R-:W-:Y:S01]  /*07e0*/  MOV R8, R6 ;  /* 0x0000000600087202 */ /* 0x000fe20000000f00 */
[----:B------:R-:W-:Y:S01]  /*07f0*/  IMAD.MOV.U32 R11, RZ, RZ, R13 ;  /* 0x000000ffff0b7224 */ /* 0x000fe200078e000d */
[----:B------:R-:W-:Y:S01]  /*0800*/  MOV R0, 0x830 ;  /* 0x0000083000007802 */ /* 0x000fe20000000f00 */
[----:B------:R-:W-:-:S07]  /*0810*/  IMAD.MOV.U32 R9, RZ, RZ, R7 ;  /* 0x000000ffff097224 */ /* 0x000fce00078e0007 */
[----:B------:R-:W-:Y:S05]  /*0820*/  CALL.REL.NOINC `($__internal_4_$__cuda_sm20_div_rn_f64_full) ;  /* 0x0000001000d87944 */ /* 0x000fea0003c00000 */
.L_x_46:
[----:B------:R-:W-:Y:S05]  /*0830*/  BSYNC.RECONVERGENT B0 ;  /* 0x0000000000007941 */ /* 0x000fea0003800200 */
.L_x_45:
[----:B------:R-:W-:Y:S01]  /*0840*/  DADD R10, -RZ, |R28| ;  /* 0x00000000ff0a7229 */ /* 0x000fe2000000051c */
[----:B------:R-:W-:Y:S01]  /*0850*/  BSSY.RECONVERGENT B0, `(.L_x_47) ;  /* 0x0000004000007945 */ /* 0x000fe20003800200 */
[----:B------:R-:W-:-:S08]  /*0860*/  MOV R0, 0x890 ;  /* 0x0000089000007802 */ /* 0x000fd00000000f00 */
[----:B------:R-:W-:-:S07]  /*0870*/  IMAD.MOV.U32 R27, RZ, RZ, R11 ;  /* 0x000000ffff1b7224 */ /* 0x000fce00078e000b */
[----:B------:R-:W-:Y:S05]  /*0880*/  CALL.REL.NOINC `($_Z13initial_coffefiPfS_S_S_i$__internal_accurate_pow) ;  /* 0x0000001800347944 */ /* 0x000fea0003c00000 */
[----:B------:R-:W-:Y:S05]  /*0890*/  BSYNC.RECONVERGENT B0 ;  /* 0x0000000000007941 */ /* 0x000fea0003800200 */
.L_x_47:
        /* <DEDUP_REMOVED lines=13> */
[----:B------:R-:W-:Y:S02]  /*0970*/  @!P1 IMAD.MOV.U32 R10, RZ, RZ, 0x0 ;  /* 0x00000000ff0a9424 */ /* 0x000fe400078e00ff */
[----:B------:R-:W-:-:S07]  /*0980*/  @!P1 IMAD.MOV.U32 R11, RZ, RZ, 0x7ff00000 ;  /* 0x7ff00000ff0b9424 */ /* 0x000fce00078e00ff */
.L_x_49:
[----:B------:R-:W-:Y:S05]  /*0990*/  BSYNC.RECONVERGENT B0 ;  /* 0x0000000000007941 */ /* 0x000fea0003800200 */
.L_x_48:
[----:B------:R-:W-:Y:S01]  /*09a0*/  FSEL R2, R10, RZ, P0 ;  /* 0x000000ff0a027208 */ /* 0x000fe20000000000 */
[----:B------:R-:W-:Y:S01]  /*09b0*/  IMAD.MOV.U32 R12, RZ, RZ, 0x0 ;  /* 0x00000000ff0c7424 */ /* 0x000fe200078e00ff */
[----:B------:R-:W-:Y:S01]  /*09c0*/  FSEL R3, R11, 1.875, P0 ;  /* 0x3ff000000b037808 */ /* 0x000fe20000000000 */
[----:B------:R-:W-:Y:S01]  /*09d0*/  BSSY.RECONVERGENT B0, `(.L_x_50) ;  /* 0x0000014000007945 */ /* 0x000fe20003800200 */
[----:B------:R-:W-:-:S04]  /*09e0*/  MOV R13, 0x3ff00000 ;  /* 0x3ff00000000d7802 */ /* 0x000fc80000000f00 */
        /* <DEDUP_REMOVED lines=12> */
[----:B------:R-:W-:-:S04]  /*0ab0*/  IMAD.MOV.U32 R8, RZ, RZ, R12 ;  /* 0x000000ffff087224 */ /* 0x000fc800078e000c */
[----:B------:R-:W-:Y:S01]  /*0ac0*/  VIADD R12, R0, 0xfff00000 ;  /* 0xfff00000000c7836 */ /* 0x000fe20000000000 */
[----:B------:R-:W-:-:S07]  /*0ad0*/  MOV R0, 0xaf0 ;  /* 0x00000af000007802 */ /* 0x000fce0000000f00 */
[----:B------:R-:W-:Y:S05]  /*0ae0*/  CALL.REL.NOINC `($__internal_3_$__cuda_sm20_dblrcp_rn_slowpath_v3) ;  /* 0x0000000c00887944 */ /* 0x000fea0003c00000 */
[----:B------:R-:W-:Y:S02]  /*0af0*/  IMAD.MOV.U32 R8, RZ, RZ, R10 ;  /* 0x000000ffff087224 */ /* 0x000fe400078e000a */
[----:B------:R-:W-:-:S07]  /*0b00*/  IMAD.MOV.U32 R9, RZ, RZ, R11 ;  /* 0x000000ffff097224 */ /* 0x000fce00078e000b */
.L_x_51:
[----:B------:R-:W-:Y:S05]  /*0b10*/  BSYNC.RECONVERGENT B0 ;  /* 0x0000000000007941 */ /* 0x000fea0003800200 */
.L_x_50:
[----:B------:R-:W0:Y:S01]  /*0b20*/  LDC.64 R6, c[0x0][0x398] ;  /* 0x0000e600ff067b82 */ /* 0x000e220000000a00 */
[----:B------:R-:W1:Y:S01]  /*0b30*/  F2F.F32.F64 R9, R8 ;  /* 0x0000000800097310 */ /* 0x000e620000301000 */
[----:B------:R-:W2:Y:S06]  /*0b40*/  LDCU UR6, c[0x0][0x380] ;  /* 0x00007000ff0677ac */ /* 0x000eac0008000800 */
[----:B------:R-:W3:Y:S01]  /*0b50*/  LDC.64 R14, c[0x4][RZ] ;  /* 0x01000000ff0e7b82 */ /* 0x000ee20000000a00 */
[----:B------:R-:W-:Y:S01]  /*0b60*/  MOV R16, 0x0 ;  /* 0x0000000000107802 */ /* 0x000fe20000000f00 */
[----:B------:R-:W-:-:S06]  /*0b70*/  IMAD.MOV.U32 R17, RZ, RZ, 0x3ff00000 ;  /* 0x3ff00000ff117424 */ /* 0x000fcc00078e00ff */
[----:B------:R-:W4:Y:S01]  /*0b80*/  LDC.64 R12, c[0x0][0x3a0] ;  /* 0x0000e800ff0c7b82 */ /* 0x000f220000000a00 */
[----:B0-----:R-:W-:-:S05]  /*0b90*/  IMAD.WIDE R6, R4, 0x4, R6 ;  /* 0x0000000404067825 */ /* 0x001fca00078e0206 */
[----:B-1----:R-:W-:Y:S04]  /*0ba0*/  STG.E desc[UR4][R6.64], R9 ;  /* 0x0000000906007986 */ /* 0x002fe8000c101904 */
[----:B---3--:R-:W2:Y:S01]  /*0bb0*/  LDG.E R14, desc[UR4][R14.64] ;  /* 0x000000040e0e7981 */ /* 0x008ea2000c1e1900 */
[----:B----4-:R-:W-:-:S04]  /*0bc0*/  IMAD.WIDE R4, R4, 0x4, R12 ;  /* 0x0000000404047825 */ /* 0x010fc800078e020c */
[----:B--2---:R-:W-:-:S04]  /*0bd0*/  FMUL R0, R14, UR6 ;  /* 0x000000060e007c20 */ /* 0x004fc80008400000 */
[----:B------:R-:W0:Y:S02]  /*0be0*/  F2F.F64.F32 R10, R0 ;  /* 0x00000000000a7310 */ /* 0x000e240000201800 */
[----:B0-----:R-:W-:-:S06]  /*0bf0*/  DMUL R10, R2, R10 ;  /* 0x0000000a020a7228 */ /* 0x001fcc0000000000 */
[----:B------:R-:W0:Y:S02]  /*0c00*/  F2F.F64.F32 R2, R9 ;  /* 0x0000000900027310 */ /* 0x000e240000201800 */
[----:B------:R-:W-:-:S08]  /*0c10*/  DFMA R10, R10, -0.5, R16 ;  /* 0xbfe000000a0a782b */ /* 0x000fd00000000010 */
[----:B0-----:R-:W-:-:S10]  /*0c20*/  DMUL R2, R2, R10 ;  /* 0x0000000a02027228 */ /* 0x001fd40000000000 */
[----:B------:R-:W0:Y:S02]  /*0c30*/  F2F.F32.F64 R3, R2 ;  /* 0x0000000200037310 */ /* 0x000e240000301000 */
[----:B0-----:R-:W-:Y:S01]  /*0c40*/  STG.E desc[UR4][R4.64], R3 ;  /* 0x0000000304007986 */ /* 0x001fe2000c101904 */
[----:B------:R-:W-:Y:S05]  /*0c50*/  EXIT ;  /* 0x000000000000794d */ /* 0x000fea0003800000 */
.L_x_37:
[----:B------:R-:W-:-:S05]  /*0c60*/  IMAD.IADD R5, R5, 0x1, -R6 ;  /* 0x0000000105057824 */ /* 0x000fca00078e0a06 */
[----:B------:R-:W-:-:S13]  /*0c70*/  ISETP.GE.AND P0, PT, R4, R5, PT ;  /* 0x000000050400720c */ /* 0x000fda0003f06270 */
[----:B------:R-:W-:Y:S05]  /*0c80*/  @P0 BRA `(.L_x_52) ;  /* 0x0000000000380947 */ /* 0x000fea0003800000 */
[----:B------:R-:W1:Y:S01]  /*0c90*/  LDC.64 R2, c[0x0][0x388] ;  /* 0x0000e200ff027b82 */ /* 0x000e620000000a00 */
[----:B------:R-:W-:-:S07]  /*0ca0*/  IMAD.MOV.U32 R5, RZ, RZ, 0x3f800000 ;  /* 0x3f800000ff057424 */ /* 0x000fce00078e00ff */
[----:B------:R-:W2:Y:S08]  /*0cb0*/  LDC.64 R6, c[0x0][0x390] ;  /* 0x0000e400ff067b82 */ /* 0x000eb00000000a00 */
[----:B------:R-:W3:Y:S08]  /*0cc0*/  LDC.64 R8, c[0x0][0x398] ;  /* 0x0000e600ff087b82 */ /* 0x000ef00000000a00 */
[----:B------:R-:W4:Y:S01]  /*0cd0*/  LDC.64 R10, c[0x0][0x3a0] ;  /* 0x0000e800ff0a7b82 */ /* 0x000f220000000a00 */
[----:B-1----:R-:W-:-:S05]  /*0ce0*/  IMAD.WIDE R2, R4, 0x4, R2 ;  /* 0x0000000404027825 */ /* 0x002fca00078e0202 */
[----:B0-----:R-:W-:Y:S01]  /*0cf0*/  STG.E desc[UR4][R2.64], R5 ;  /* 0x0000000502007986 */ /* 0x001fe2000c101904 */
[----:B--2---:R-:W-:-:S05]  /*0d00*/  IMAD.WIDE R6, R4, 0x4, R6 ;  /* 0x0000000404067825 */ /* 0x004fca00078e0206 */
[----:B------:R-:W-:Y:S01]  /*0d10*/  STG.E desc[UR4][R6.64], R5 ;  /* 0x0000000506007986 */ /* 0x000fe2000c101904 */
[----:B---3--:R-:W-:-:S05]  /*0d20*/  IMAD.WIDE R8, R4, 0x4, R8 ;  /* 0x0000000404087825 */ /* 0x008fca00078e0208 */
[----:B------:R-:W-:Y:S01]  /*0d30*/  STG.E desc[UR4][R8.64], R5 ;  /* 0x0000000508007986 */ /* 0x000fe2000c101904 */
[----:B----4-:R-:W-:-:S05]  /*0d40*/  IMAD.WIDE R10, R4, 0x4, R10 ;  /* 0x00000004040a7825 */ /* 0x010fca00078e020a */
[----:B------:R-:W-:Y:S01]  /*0d50*/  STG.E desc[UR4][R10.64], R5 ;  /* 0x000000050a007986 */ /* 0x000fe2000c101904 */
[----:B------:R-:W-:Y:S05]  /*0d60*/  EXIT ;  /* 0x000000000000794d */ /* 0x000fea0003800000 */
.L_x_52:
[----:B------:R-:W0:Y:S01]  /*0d70*/  LDC.64 R26, c[0x4][RZ] ;  /* 0x01000000ff1a7b82 */ /* 0x000e220000000a00 */
[----:B------:R-:W1:Y:S01]  /*0d80*/  I2F.F64 R6, R6 ;  /* 0x0000000600067312 */ /* 0x000e620000201c00 */
[----:B------:R-:W-:Y:S01]  /*0d90*/  IMAD.MOV.U32 R10, RZ, RZ, 0x1 ;  /* 0x00000001ff0a7424 */ /* 0x000fe200078e00ff */
[----:B------:R-:W2:Y:S01]  /*0da0*/  LDCU UR6, c[0x0][0x380] ;  /* 0x00007000ff0677ac */ /* 0x000ea20008000800 */
[----:B0-----:R-:W2:Y:S05]  /*0db0*/  LDG.E R26, desc[UR4][R26.64] ;  /* 0x000000041a1a7981 */ /* 0x001eaa000c1e1900 */
[----:B-1----:R-:W0:Y:S01]  /*0dc0*/  MUFU.RCP64H R11, R7 ;  /* 0x00000007000b7308 */ /* 0x002e220000001800 */
[----:B------:R-:W-:Y:S07]  /*0dd0*/  BSSY.RECONVERGENT B0, `(.L_x_53) ;  /* 0x0000019000007945 */ /* 0x000fee0003800200 */
[----:B------:R-:W1:Y:S08]  /*0de0*/  I2F.F64 R2, R4 ;  /* 0x0000000400027312 */ /* 0x000e700000201c00 */
[----:B------:R-:W3:Y:S01]  /*0df0*/  I2F.F64 R8, R15 ;  /* 0x0000000f00087312 */ /* 0x000ee20000201c00 */
[----:B0-----:R-:W-:-:S02]  /*0e00*/  DFMA R12, -R6, R10, 1 ;  /* 0x3ff00000060c742b */ /* 0x001fc4000000010a */
[----:B-1----:R-:W-:-:S06]  /*0e10*/  DADD R2, R2, 0.5 ;  /* 0x3fe0000002027429 */ /* 0x002fcc0000000000 */
[----:B------:R-:W-:Y:S02]  /*0e20*/  DFMA R12, R12, R12, R12 ;  /* 0x0000000c0c0c722b */ /* 0x000fe4000000000c */
[----:B---3--:R-:W-:-:S06]  /*0e30*/  DADD R2, R2, -R8 ;  /* 0x0000000002027229 */ /* 0x008fcc0000000808 */
[----:B------:R-:W-:Y:S02]  /*0e40*/  DFMA R12, R10, R12, R10 ;  /* 0x0000000c0a0c722b */ /* 0x000fe4000000000a */
[----:B------:R-:W-:-:S06]  /*0e50*/  DADD R10, -R6, R2 ;  /* 0x00000000060a7229 */ /* 0x000fcc0000000102 */
[----:B------:R-:W-:-:S08]  /*0e60*/  DFMA R8, -R6, R12, 1 ;  /* 0x3ff000000608742b */ /* 0x000fd0000000010c */
[----:B------:R-:W-:Y:S01]  /*0e70*/  DFMA R12, R12, R8, R12 ;  /* 0x000000080c0c722b */ /* 0x000fe2000000000c */
[----:B------:R-:W-:-:S07]  /*0e80*/  FSETP.GEU.AND P1, PT, |R11|, 6.5827683646048100446e-37, PT ;  /* 0x036000000b00780b */ /* 0x000fce0003f2e200 */
        /* <DEDUP_REMOVED lines=8> */
[----:B------:R-:W-:Y:S02]  /*0f10*/  MOV R9, R7 ;  /* 0x0000000700097202 */ /* 0x000fe40000000f00 */
[----:B------:R-:W-:-:S07]  /*0f20*/  MOV R0, 0xf40 ;  /* 0x00000f4000007802 */ /* 0x000fce0000000f00 */
[----:B------:R-:W-:Y:S05]  /*0f30*/  CALL.REL.NOINC `($__internal_4_$__cuda_sm20_div_rn_f64_full) ;  /* 0x0000000c00147944 */ /* 0x000fea0003c00000 */
[----:B------:R-:W-:Y:S02]  /*0f40*/  IMAD.MOV.U32 R2, RZ, RZ, R28 ;  /* 0x000000ffff027224 */ /* 0x000fe400078e001c */
[----:B------:R-:W-:-:S07]  /*0f50*/  IMAD.MOV.U32 R3, RZ, RZ, R29 ;  /* 0x000000ffff037224 */ /* 0x000fce00078e001d */
.L_x_54:
[----:B------:R-:W-:Y:S05]  /*0f60*/  BSYNC.RECONVERGENT B0 ;  /* 0x0000000000007941 */ /* 0x000fea0003800200 */
.L_x_53:
[----:B------:R-:W-:Y:S01]  /*0f70*/  DADD R10, -RZ, |R2| ;  /* 0x00000000ff0a7229 */ /* 0x000fe20000000502 */
[----:B------:R-:W-:Y:S01]  /*0f80*/  BSSY.RECONVERGENT B0, `(.L_x_55) ;  /* 0x0000004000007945 */ /* 0x000fe20003800200 */
[----:B------:R-:W-:-:S08]  /*0f90*/  MOV R0, 0xfc0 ;  /* 0x00000fc000007802 */ /* 0x000fd00000000f00 */
[----:B------:R-:W-:-:S07]  /*0fa0*/  IMAD.MOV.U32 R27, RZ, RZ, R11 ;  /* 0x000000ffff1b7224 */ /* 0x000fce00078e000b */
[----:B------:R-:W-:Y:S05]  /*0fb0*/  CALL.REL.NOINC `($_Z13initial_coffefiPfS_S_S_i$__internal_accurate_pow) ;  /* 0x0000001000687944 */ /* 0x000fea0003c00000 */
[----:B------:R-:W-:Y:S05]  /*0fc0*/  BSYNC.RECONVERGENT B0 ;  /* 0x0000000000007941 */ /* 0x000fea0003800200 */
.L_x_55:
[C---:B------:R-:W-:Y:S01]  /*0fd0*/  DADD R8, R2.reuse, 2 ;  /* 0x4000000002087429 */ /* 0x040fe20000000000 */
[----:B------:R-:W0:Y:S01]  /*0fe0*/  F2F.F64.F32 R26, R26 ;  /* 0x0000001a001a7310 */ /* 0x000e220000201800 */
[C---:B------:R-:W-:Y:S01]  /*0ff0*/  DSETP.NEU.AND P1, PT, R2.reuse, RZ, PT ;  /* 0x000000ff0200722a */ /* 0x040fe20003f2d000 */
[----:B------:R-:W-:Y:S01]  /*1000*/  BSSY.RECONVERGENT B0, `(.L_x_56) ;  /* 0x000000c000007945 */ /* 0x000fe20003800200 */
[----:B------:R-:W-:-:S06]  /*1010*/  DSETP.NEU.AND P0, PT, R2, 1, PT ;  /* 0x3ff000000200742a */ /* 0x000fcc0003f0d000 */
[----:B------:R-:W-:-:S04]  /*1020*/  LOP3.LUT R8, R9, 0x7ff00000, RZ, 0xc0, !PT ;  /* 0x7ff0000009087812 */ /* 0x000fc800078ec0ff */
[----:B------:R-:W-:Y:S02]  /*1030*/  ISETP.NE.AND P2, PT, R8, 0x7ff00000, PT ;  /* 0x7ff000000800780c */ /* 0x000fe40003f45270 */
[----:B------:R-:W-:-:S11]  /*1040*/  @!P1 CS2R R10, SRZ ;  /* 0x00000000000a9805 */ /* 0x000fd6000001ff00 */
[----:B0-----:R-:W-:Y:S05]  /*1050*/  @P2 BRA `(.L_x_57) ;  /* 0x0000000000182947 */ /* 0x001fea0003800000 */
[----:B------:R-:W-:-:S14]  /*1060*/  DSETP.NAN.AND P1, PT, R2, R2, PT ;  /* 0x000000020200722a */ /* 0x000fdc0003f28000 */
[----:B------:R-:W-:Y:S01]  /*1070*/  @P1 DADD R10, R2, 2 ;  /* 0x40000000020a1429 */ /* 0x000fe20000000000 */
[----:B------:R-:W-:Y:S10]  /*1080*/  @P1 BRA `(.L_x_57) ;  /* 0x00000000000c1947 */ /* 0x000ff40003800000 */
[----:B------:R-:W-:-:S14]  /*1090*/  DSETP.NEU.AND P1, PT, |R2|, +INF , PT ;  /* 0x7ff000000200742a */ /* 0x000fdc0003f2d200 */
[----:B------:R-:W-:Y:S02]  /*10a0*/  @!P1 IMAD.MOV.U32 R10, RZ, RZ, 0x0 ;  /* 0x00000000ff0a9424 */ /* 0x000fe400078e00ff */
[----:B------:R-:W-:-:S07]  /*10b0*/  @!P1 IMAD.MOV.U32 R11, RZ, RZ, 0x7ff00000 ;  /* 0x7ff00000ff0b9424 */ /* 0x000fce00078e00ff */
.L_x_57:
[----:B------:R-:W-:Y:S05]  /*10c0*/  BSYNC.RECONVERGENT B0 ;  /* 0x0000000000007941 */ /* 0x000fea0003800200 */
.L_x_56:
        /* <DEDUP_REMOVED lines=19> */
[----:B------:R-:W-:Y:S02]  /*1200*/  IMAD.MOV.U32 R13, RZ, RZ, R27 ;  /* 0x000000ffff0d7224 */ /* 0x000fe400078e001b */
[----:B------:R-:W-:-:S07]  /*1210*/  VIADD R12, R12, 0xfff00000 ;  /* 0xfff000000c0c7836 */ /* 0x000fce0000000000 */
[----:B------:R-:W-:Y:S05]  /*1220*/  CALL.REL.NOINC `($__internal_3_$__cuda_sm20_dblrcp_rn_slowpath_v3) ;  /* 0x0000000400b87944 */ /* 0x000fea0003c00000 */
.L_x_59:
[----:B------:R-:W-:Y:S05]  /*1230*/  BSYNC.RECONVERGENT B0 ;  /* 0x0000000000007941 */ /* 0x000fea0003800200 */
.L_x_58:
        /* <DEDUP_REMOVED lines=8> */
[----:B-1----:R0:W-:Y:S04]  /*12c0*/  STG.E desc[UR4][R14.64], R21 ;  /* 0x000000150e007986 */ /* 0x0021e8000c101904 */
[----:B---3--:R-:W2:Y:S01]  /*12d0*/  LDG.E R0, desc[UR4][R8.64] ;  /* 0x0000000408007981 */ /* 0x008ea2000c1e1900 */
[----:B----4-:R-:W-:Y:S01]  /*12e0*/  IMAD.WIDE R18, R4, 0x4, R18 ;  /* 0x0000000404127825 */ /* 0x010fe200078e0212 */
[----:B------:R-:W1:Y:S03]  /*12f0*/  MUFU.RCP64H R11, R7 ;  /* 0x00000007000b7308 */ /* 0x000e660000001800 */
[----:B------:R-:W-:Y:S02]  /*1300*/  IMAD.MOV.U32 R10, RZ, RZ, 0x1 ;  /* 0x00000001ff0a7424 */ /* 0x000fe400078e00ff */
[----:B--2---:R-:W-:-:S04]  /*1310*/  FMUL R0, R0, UR6 ;  /* 0x0000000600007c20 */ /* 0x004fc80008400000 */
[----:B------:R-:W2:Y:S02]  /*1320*/  F2F.F64.F32 R12, R0 ;  /* 0x00000000000c7310 */ /* 0x000ea40000201800 */
[----:B--2---:R-:W-:-:S06]  /*1330*/  DMUL R12, R2, R12 ;  /* 0x0000000c020c7228 */ /* 0x004fcc0000000000 */
[----:B------:R-:W2:Y:S02]  /*1340*/  F2F.F64.F32 R2, R21 ;  /* 0x0000001500027310 */ /* 0x000ea40000201800 */
[----:B------:R-:W-:-:S08]  /*1350*/  DFMA R12, R12, -0.5, R16 ;  /* 0xbfe000000c0c782b */ /* 0x000fd00000000010 */
[----:B--2---:R-:W-:-:S10]  /*1360*/  DMUL R2, R2, R12 ;  /* 0x0000000c02027228 */ /* 0x004fd40000000000 */
[----:B------:R-:W2:Y:S02]  /*1370*/  F2F.F32.F64 R3, R2 ;  /* 0x0000000200037310 */ /* 0x000ea40000301000 */
[----:B--2---:R2:W-:Y:S04]  /*1380*/  STG.E desc[UR4][R18.64], R3 ;  /* 0x0000000312007986 */ /* 0x0045e8000c101904 */
[----:B------:R-:W3:Y:S01]  /*1390*/  LDG.E R8, desc[UR4][R8.64] ;  /* 0x0000000408087981 */ /* 0x000ee2000c1e1900 */
[----:B-1----:R-:W-:Y:S01]  /*13a0*/  DFMA R12, -R6, R10, 1 ;  /* 0x3ff00000060c742b */ /* 0x002fe2000000010a */
[----:B------:R-:W-:Y:S07]  /*13b0*/  BSSY.RECONVERGENT B0, `(.L_x_60) ;  /* 0x0000013000007945 */ /* 0x000fee0003800200 */
[----:B------:R-:W-:-:S08]  /*13c0*/  DFMA R12, R12, R12, R12 ;  /* 0x0000000c0c0c722b */ /* 0x000fd0000000000c */
[----:B------:R-:W-:Y:S01]  /*13d0*/  DFMA R12, R10, R12, R10 ;  /* 0x0000000c0a0c722b */ /* 0x000fe2000000000a */
[----:B------:R-:W-:-:S07]  /*13e0*/  IMAD.IADD R10, R4, 0x1, -R5 ;  /* 0x00000001040a7824 */ /* 0x000fce00078e0a05 */
[----:B0-----:R-:W-:Y:S01]  /*13f0*/  DFMA R14, -R6, R12, 1 ;  /* 0x3ff00000060e742b */ /* 0x001fe2000000010c */
[----:B------:R-:W0:Y:S07]  /*1400*/  I2F.F64 R10, R10 ;  /* 0x0000000a000a7312 */ /* 0x000e2e0000201c00 */
[----:B------:R-:W-:-:S08]  /*1410*/  DFMA R14, R12, R14, R12 ;  /* 0x0000000e0c0e722b */ /* 0x000fd0000000000c */
[----:B0-----:R-:W-:Y:S01]  /*1420*/  DMUL R28, R14, R10 ;  /* 0x0000000a0e1c7228 */ /* 0x001fe20000000000 */
[----:B------:R-:W-:-:S07]  /*1430*/  FSETP.GEU.AND P1, PT, |R11|, 6.5827683646048100446e-37, PT ;  /* 0x036000000b00780b */ /* 0x000fce0003f2e200 */
[----:B--2---:R-:W-:-:S08]  /*1440*/  DFMA R2, -R6, R28, R10 ;  /* 0x0000001c0602722b */ /* 0x004fd0000000010a */
[----:B------:R-:W-:-:S10]  /*1450*/  DFMA R28, R14, R2, R28 ;  /* 0x000000020e1c722b */ /* 0x000fd4000000001c */
[----:B------:R-:W-:-:S05]  /*1460*/  FFMA R0, RZ, R7, R29 ;  /* 0x00000007ff007223 */ /* 0x000fca000000001d */
[----:B------:R-:W-:Y:S01]  /*1470*/  FSETP.GT.AND P0, PT, |R0|, 1.469367938527859385e-39, PT ;  /* 0x001000000000780b */ /* 0x000fe20003f04200 */
[----:B---3--:R-:W-:-:S12]  /*1480*/  FMUL R2, R8, UR6 ;  /* 0x0000000608027c20 */ /* 0x008fd80008400000 */
[----:B------:R-:W-:Y:S05]  /*1490*/  @P0 BRA P1, `(.L_x_61) ;  /* 0x0000000000100947 */ /* 0x000fea0000800000 */
[----:B------:R-:W-:Y:S01]  /*14a0*/  IMAD.MOV.U32 R8, RZ, RZ, R6 ;  /* 0x000000ffff087224 */ /* 0x000fe200078e0006 */
[----:B------:R-:W-:Y:S01]  /*14b0*/  MOV R0, 0x14e0 ;  /* 0x000014e000007802 */ /* 0x000fe20000000f00 */
[----:B------:R-:W-:-:S07]  /*14c0*/  IMAD.MOV.U32 R9, RZ, RZ, R7 ;  /* 0x000000ffff097224 */ /* 0x000fce00078e0007 */
[----:B------:R-:W-:Y:S05]  /*14d0*/  CALL.REL.NOINC `($__internal_4_$__cuda_sm20_div_rn_f64_full) ;  /* 0x0000000400ac7944 */ /* 0x000fea0003c00000 */
.L_x_61:
[----:B------:R-:W-:Y:S05]  /*14e0*/  BSYNC.RECONVERGENT B0 ;  /* 0x0000000000007941 */ /* 0x000fea0003800200 */
.L_x_60:
[----:B------:R-:W-:Y:S01]  /*14f0*/  DADD R10, -RZ, |R28| ;  /* 0x00000000ff0a7229 */ /* 0x000fe2000000051c */
[----:B------:R-:W-:Y:S01]  /*1500*/  BSSY.RECONVERGENT B0, `(.L_x_62) ;  /* 0x0000004000007945 */ /* 0x000fe20003800200 */
[----:B------:R-:W-:-:S08]  /*1510*/  MOV R0, 0x1540 ;  /* 0x0000154000007802 */ /* 0x000fd00000000f00 */
[----:B------:R-:W-:-:S07]  /*1520*/  MOV R27, R11 ;  /* 0x0000000b001b7202 */ /* 0x000fce0000000f00 */
[----:B------:R-:W-:Y:S05]  /*1530*/  CALL.REL.NOINC `($_Z13initial_coffefiPfS_S_S_i$__internal_accurate_pow) ;  /* 0x0000000c00087944 */ /* 0x000fea0003c00000 */
[----:B------:R-:W-:Y:S05]  /*1540*/  BSYNC.RECONVERGENT B0 ;  /* 0x0000000000007941 */ /* 0x000fea0003800200 */
.L_x_62:
        /* <DEDUP_REMOVED lines=15> */
.L_x_64:
[----:B------:R-:W-:Y:S05]  /*1640*/  BSYNC.RECONVERGENT B0 ;  /* 0x0000000000007941 */ /* 0x000fea0003800200 */
.L_x_63:
        /* <DEDUP_REMOVED lines=16> */
[----:B------:R-:W-:Y:S02]  /*1750*/  LOP3.LUT R0, R13, 0x7fffffff, RZ, 0xc0, !PT ;  /* 0x7fffffff0d007812 */ /* 0x000fe400078ec0ff */
[----:B------:R-:W-:-:S03]  /*1760*/  MOV R8, R12 ;  /* 0x0000000c00087202 */ /* 0x000fc60000000f00 */
[----:B------:R-:W-:Y:S01]  /*1770*/  VIADD R12, R0, 0xfff00000 ;  /* 0xfff00000000c7836 */ /* 0x000fe20000000000 */
[----:B------:R-:W-:-:S07]  /*1780*/  MOV R0, 0x17a0 ;  /* 0x000017a000007802 */ /* 0x000fce0000000f00 */
[----:B------:R-:W-:Y:S05]  /*1790*/  CALL.REL.NOINC `($__internal_3_$__cuda_sm20_dblrcp_rn_slowpath_v3) ;  /* 0x00000000005c7944 */ /* 0x000fea0003c00000 */
[----:B------:R-:W-:Y:S02]  /*17a0*/  IMAD.MOV.U32 R8, RZ, RZ, R10 ;  /* 0x000000ffff087224 */ /* 0x000fe400078e000a */
[----:B------:R-:W-:-:S07]  /*17b0*/  IMAD.MOV.U32 R9, RZ, RZ, R11 ;  /* 0x000000ffff097224 */ /* 0x000fce00078e000b */
.L_x_66:
[----:B------:R-:W-:Y:S05]  /*17c0*/  BSYNC.RECONVERGENT B0 ;  /* 0x0000000000007941 */ /* 0x000fea0003800200 */
.L_x_65:
[----:B------:R-:W0:Y:S01]  /*17d0*/  LDC.64 R6, c[0x0][0x398] ;  /* 0x0000e600ff067b82 */ /* 0x000e220000000a00 */
[----:B------:R-:W1:Y:S01]  /*17e0*/  F2F.F32.F64 R9, R8 ;  /* 0x0000000800097310 */ /* 0x000e620000301000 */
[----:B------:R-:W2:Y:S06]  /*17f0*/  LDCU UR6, c[0x0][0x380] ;  /* 0x00007000ff0677ac */ /* 0x000eac0008000800 */
[----:B------:R-:W3:Y:S01]  /*1800*/  LDC.64 R12, c[0x4][RZ] ;  /* 0x01000000ff0c7b82 */ /* 0x000ee20000000a00 */
[----:B------:R-:W-:Y:S02]  /*1810*/  IMAD.MOV.U32 R14, RZ, RZ, 0x0 ;  /* 0x00000000ff0e7424 */ /* 0x000fe400078e00ff */
[----:B------:R-:W-:-:S05]  /*1820*/  IMAD.MOV.U32 R15, RZ, RZ, 0x3ff00000 ;  /* 0x3ff00000ff0f7424 */ /* 0x000fca00078e00ff */
        /* <DEDUP_REMOVED lines=14> */
        .weak           $__internal_3_$__cuda_sm20_dblrcp_rn_slowpath_v3
        .type           $__internal_3_$__cuda_sm20_dblrcp_rn_slowpath_v3,@function
        .size           $__internal_3_$__cuda_sm20_dblrcp_rn_slowpath_v3,($__internal_4_$__cuda_sm20_div_rn_f64_full - $__internal_3_$__cuda_sm20_dblrcp_rn_slowpath_v3)
$__internal_3_$__cuda_sm20_dblrcp_rn_slowpath_v3:
[----:B------:R-:W-:Y:S01]  /*1910*/  MOV R9, R13 ;  /* 0x0000000d00097202 */ /* 0x000fe20000000f00 */
[----:B------:R-:W-:Y:S05]  /*1920*/  BSSY.RECONVERGENT B1, `(.L_x_67) ;  /* 0x0000023000017945 */ /* 0x000fea0003800200 */
[----:B------:R-:W-:-:S14]  /*1930*/  DSETP.GTU.AND P0, PT, |R8|, +INF , PT ;  /* 0x7ff000000800742a */ /* 0x000fdc0003f0c200 */
[----:B------:R-:W-:Y:S05]  /*1940*/  @P0 BRA `(.L_x_68) ;  /* 0x0000000000780947 */ /* 0x000fea0003800000 */
[----:B------:R-:W-:-:S05]  /*1950*/  LOP3.LUT R13, R13, 0x7fffffff, RZ, 0xc0, !PT ;  /* 0x7fffffff0d0d7812 */ /* 0x000fca00078ec0ff */
[----:B------:R-:W-:-:S05]  /*1960*/  VIADD R10, R13, 0xffffffff ;  /* 0xffffffff0d0a7836 */ /* 0x000fca0000000000 */
[----:B------:R-:W-:-:S13]  /*1970*/  ISETP.GE.U32.AND P0, PT, R10, 0x7fefffff, PT ;  /* 0x7fefffff0a00780c */ /* 0x000fda0003f06070 */
[----:B------:R-:W-:Y:S01]  /*1980*/  @P0 LOP3.LUT R11, R9, 0x7ff00000, RZ, 0x3c, !PT ;  /* 0x7ff00000090b0812 */ /* 0x000fe200078e3cff */
[----:B------:R-:W-:Y:S01]  /*1990*/  @P0 IMAD.MOV.U32 R10, RZ, RZ, RZ ;  /* 0x000000ffff0a0224 */ /* 0x000fe200078e00ff */
[----:B------:R-:W-:Y:S06]  /*19a0*/  @P0 BRA `(.L_x_69) ;  /* 0x0000000000680947 */ /* 0x000fec0003800000 */
[----:B------:R-:W-:-:S13]  /*19b0*/  ISETP.GE.U32.AND P0, PT, R13, 0x1000001, PT ;  /* 0x010000010d00780c */ /* 0x000fda0003f06070 */
[----:B------:R-:W-:Y:S05]  /*19c0*/  @!P0 BRA `(.L_x_70) ;  /* 0x0000000000348947 */ /* 0x000fea0003800000 */
[----:B------:R-:W-:Y:S02]  /*19d0*/  VIADD R11, R9, 0xc0200000 ;  /* 0xc0200000090b7836 */ /* 0x000fe40000000000 */
[----:B------:R-:W-:Y:S02]  /*19e0*/  IMAD.MOV.U32 R10, RZ, RZ, R8 ;  /* 0x000000ffff0a7224 */ /* 0x000fe400078e0008 */
[----:B------:R-:W0:Y:S04]  /*19f0*/  MUFU.RCP64H R13, R11 ;  /* 0x0000000b000d7308 */ /* 0x000e280000001800 */
[----:B0-----:R-:W-:-:S08]  /*1a00*/  DFMA R14, -R10, R12, 1 ;  /* 0x3ff000000a0e742b */ /* 0x001fd0000000010c */
[----:B------:R-:W-:-:S08]  /*1a10*/  DFMA R14, R14, R14, R14 ;  /* 0x0000000e0e0e722b */ /* 0x000fd0000000000e */
[----:B------:R-:W-:-:S08]  /*1a20*/  DFMA R14, R12, R14, R12 ;  /* 0x0000000e0c0e722b */ /* 0x000fd0000000000c */
[----:B------:R-:W-:-:S08]  /*1a30*/  DFMA R12, -R10, R14, 1 ;  /* 0x3ff000000a0c742b */ /* 0x000fd0000000010e */
[----:B------:R-:W-:-:S08]  /*1a40*/  DFMA R12, R14, R12, R14 ;  /* 0x0000000c0e0c722b */ /* 0x000fd0000000000e */
[----:B------:R-:W-:-:S08]  /*1a50*/  DMUL R12, R12, 2.2250738585072013831e-308 ;  /* 0x001000000c0c7828 */ /* 0x000fd00000000000 */
[----:B------:R-:W-:-:S08]  /*1a60*/  DFMA R8, -R8, R12, 1 ;  /* 0x3ff000000808742b */ /* 0x000fd0000000010c */
[----:B------:R-:W-:-:S08]  /*1a70*/  DFMA R8, R8, R8, R8 ;  /* 0x000000080808722b */ /* 0x000fd00000000008 */
[----:B------:R-:W-:Y:S01]  /*1a80*/  DFMA R10, R12, R8, R12 ;  /* 0x000000080c0a722b */ /* 0x000fe2000000000c */
[----:B------:R-:W-:Y:S10]  /*1a90*/  BRA `(.L_x_69) ;  /* 0x00000000002c7947 */ /* 0x000ff40003800000 */
.L_x_70:
[----:B------:R-:W-:-:S06]  /*1aa0*/  DMUL R8, R8, 8.11296384146066816958e+31 ;  /* 0x4690000008087828 */ /* 0x000fcc0000000000 */
[----:B------:R-:W0:Y:S02]  /*1ab0*/  MUFU.RCP64H R13, R9 ;  /* 0x00000009000d7308 */ /* 0x000e240000001800 */
[----:B0-----:R-:W-:-:S08]  /*1ac0*/  DFMA R10, -R8, R12, 1 ;  /* 0x3ff00000080a742b */ /* 0x001fd0000000010c */
[----:B------:R-:W-:-:S08]  /*1ad0*/  DFMA R10, R10, R10, R10 ;  /* 0x0000000a0a0a722b */ /* 0x000fd0000000000a */
[----:B------:R-:W-:-:S08]  /*1ae0*/  DFMA R10, R12, R10, R12 ;  /* 0x0000000a0c0a722b */ /* 0x000fd0000000000c */
[----:B------:R-:W-:-:S08]  /*1af0*/  DFMA R12, -R8, R10, 1 ;  /* 0x3ff00000080c742b */ /* 0x000fd0000000010a */
[----:B------:R-:W-:-:S08]  /*1b00*/  DFMA R10, R10, R12, R10 ;  /* 0x0000000c0a0a722b */ /* 0x000fd0000000000a */
[----:B------:R-:W-:Y:S01]  /*1b10*/  DMUL R10, R10, 8.11296384146066816958e+31 ;  /* 0x469000000a0a7828 */ /* 0x000fe20000000000 */
[----:B------:R-:W-:Y:S10]  /*1b20*/  BRA `(.L_x_69) ;  /* 0x0000000000087947 */ /* 0x000ff40003800000 */
.L_x_68:
[----:B------:R-:W-:Y:S01]  /*1b30*/  LOP3.LUT R11, R9, 0x80000, RZ, 0xfc, !PT ;  /* 0x00080000090b7812 */ /* 0x000fe200078efcff */
[----:B------:R-:W-:-:S07]  /*1b40*/  IMAD.MOV.U32 R10, RZ, RZ, R8 ;  /* 0x000000ffff0a7224 */ /* 0x000fce00078e0008 */
.L_x_69:
[----:B------:R-:W-:Y:S05]  /*1b50*/  BSYNC.RECONVERGENT B1 ;  /* 0x0000000000017941 */ /* 0x000fea0003800200 */
.L_x_67:
[----:B------:R-:W-:Y:S01]  /*1b60*/  MOV R8, R0 ;  /* 0x0000000000087202 */ /* 0x000fe20000000f00 */
[----:B------:R-:W-:-:S04]  /*1b70*/  IMAD.MOV.U32 R9, RZ, RZ, 0x0 ;  /* 0x00000000ff097424 */ /* 0x000fc800078e00ff */
[----:B------:R-:W-:Y:S05]  /*1b80*/  RET.REL.NODEC R8 `(_Z13initial_coffefiPfS_S_S_i) ;  /* 0xffffffe4081c7950 */ /* 0x000fea0003c3ffff */
        .weak           $__internal_4_$__cuda_sm20_div_rn_f64_full
        .type           $__internal_4_$__cuda_sm20_div_rn_f64_full,@function
        .size           $__internal_4_$__cuda_sm20_div_rn_f64_full,($_Z13initial_coffefiPfS_S_S_i$__internal_accurate_pow - $__internal_4_$__cuda_sm20_div_rn_f64_full)
$__internal_4_$__cuda_sm20_div_rn_f64_full:
[C---:B------:R-:W-:Y:S01]  /*1b90*/  FSETP.GEU.AND P0, PT, |R9|.reuse, 1.469367938527859385e-39, PT ;  /* 0x001000000900780b */ /* 0x040fe20003f0e200 */
[----:B------:R-:W-:Y:S01]  /*1ba0*/  IMAD.MOV.U32 R12, RZ, RZ, 0x1 ;  /* 0x00000001ff0c7424 */ /* 0x000fe200078e00ff */
[----:B------:R-:W-:Y:S01]  /*1bb0*/  LOP3.LUT R24, R9, 0x800fffff, RZ, 0xc0, !PT ;  /* 0x800fffff09187812 */ /* 0x000fe200078ec0ff */
[----:B------:R-:W-:Y:S01]  /*1bc0*/  IMAD.MOV.U32 R20, RZ, RZ, 0x1ca00000 ;  /* 0x1ca00000ff147424 */ /* 0x000fe200078e00ff */
[C---:B------:R-:W-:Y:S01]  /*1bd0*/  FSETP.GEU.AND P2, PT, |R11|.reuse, 1.469367938527859385e-39, PT ;  /* 0x001000000b00780b */ /* 0x040fe20003f4e200 */
[----:B------:R-:W-:Y:S01]  /*1be0*/  BSSY.RECONVERGENT B1, `(.L_x_71) ;  /* 0x0000052000017945 */ /* 0x000fe20003800200 */
[----:B------:R-:W-:Y:S01]  /*1bf0*/  LOP3.LUT R25, R24, 0x3ff00000, RZ, 0xfc, !PT ;  /* 0x3ff0000018197812 */ /* 0x000fe200078efcff */
[----:B------:R-:W-:Y:S01]  /*1c00*/  IMAD.MOV.U32 R24, RZ, RZ, R8 ;  /* 0x000000ffff187224 */ /* 0x000fe200078e0008 */
[----:B------:R-:W-:Y:S02]  /*1c10*/  LOP3.LUT R3, R11, 0x7ff00000, RZ, 0xc0, !PT ;  /* 0x7ff000000b037812 */ /* 0x000fe400078ec0ff */
[----:B------:R-:W-:-:S03]  /*1c20*/  LOP3.LUT R22, R9, 0x7ff00000, RZ, 0xc0, !PT ;  /* 0x7ff0000009167812 */ /* 0x000fc600078ec0ff */
[----:B------:R-:W-:Y:S01]  /*1c30*/  @!P0 DMUL R24, R8, 8.98846567431157953865e+307 ;  /* 0x7fe0000008188828 */ /* 0x000fe20000000000 */
[----:B------:R-:W-:Y:S01]  /*1c40*/  ISETP.GE.U32.AND P1, PT, R3, R22, PT ;  /* 0x000000160300720c */ /* 0x000fe20003f26070 */
[----:B------:R-:W-:Y:S02]  /*1c50*/  IMAD.MOV.U32 R21, RZ, RZ, R3 ;  /* 0x000000ffff157224 */ /* 0x000fe400078e0003 */
[----:B------:R-:W-:Y:S02]  /*1c60*/  @!P2 LOP3.LUT R14, R9, 0x7ff00000, RZ, 0xc0, !PT ;  /* 0x7ff00000090ea812 */ /* 0x000fe400078ec0ff */
[----:B------:R-:W0:Y:S02]  /*1c70*/  MUFU.RCP64H R13, R25 ;  /* 0x00000019000d7308 */ /* 0x000e240000001800 */
[----:B------:R-:W-:Y:S02]  /*1c80*/  @!P2 ISETP.GE.U32.AND P3, PT, R3, R14, PT ;  /* 0x0000000e0300a20c */ /* 0x000fe40003f66070 */
[----:B------:R-:W-:-:S02]  /*1c90*/  @!P0 LOP3.LUT R22, R25, 0x7ff00000, RZ, 0xc0, !PT ;  /* 0x7ff0000019168812 */ /* 0x000fc400078ec0ff */
[----:B------:R-:W-:-:S04]  /*1ca0*/  @!P2 SEL R15, R20, 0x63400000, !P3 ;  /* 0x63400000140fa807 */ /* 0x000fc80005800000 */
[----:B------:R-:W-:-:S04]  /*1cb0*/  @!P2 LOP3.LUT R18, R15, 0x80000000, R11, 0xf8, !PT ;  /* 0x800000000f12a812 */ /* 0x000fc800078ef80b */
[----:B------:R-:W-:Y:S02]  /*1cc0*/  @!P2 LOP3.LUT R19, R18, 0x100000, RZ, 0xfc, !PT ;  /* 0x001000001213a812 */ /* 0x000fe400078efcff */
[----:B------:R-:W-:Y:S01]  /*1cd0*/  @!P2 MOV R18, RZ ;  /* 0x000000ff0012a202 */ /* 0x000fe20000000f00 */
[----:B0-----:R-:W-:-:S08]  /*1ce0*/  DFMA R16, R12, -R24, 1 ;  /* 0x3ff000000c10742b */ /* 0x001fd00000000818 */
[----:B------:R-:W-:-:S08]  /*1cf0*/  DFMA R16, R16, R16, R16 ;  /* 0x000000101010722b */ /* 0x000fd00000000010 */
[----:B------:R-:W-:Y:S01]  /*1d00*/  DFMA R16, R12, R16, R12 ;  /* 0x000000100c10722b */ /* 0x000fe2000000000c */
[----:B------:R-:W-:Y:S01]  /*1d10*/  SEL R13, R20, 0x63400000, !P1 ;  /* 0x63400000140d7807 */ /* 0x000fe20004800000 */
[----:B------:R-:W-:-:S03]  /*1d20*/  IMAD.MOV.U32 R12, RZ, RZ, R10 ;  /* 0x000000ffff0c7224 */ /* 0x000fc600078e000a */
[----:B------:R-:W-:-:S03]  /*1d30*/  LOP3.LUT R13, R13, 0x800fffff, R11, 0xf8, !PT ;  /* 0x800fffff0d0d7812 */ /* 0x000fc600078ef80b */
[----:B------:R-:W-:-:S03]  /*1d40*/  DFMA R14, R16, -R24, 1 ;  /* 0x3ff00000100e742b */ /* 0x000fc60000000818 */
[----:B------:R-:W-:-:S05]  /*1d50*/  @!P2 DFMA R12, R12, 2, -R18 ;  /* 0x400000000c0ca82b */ /* 0x000fca0000000812 */
[----:B------:R-:W-:-:S05]  /*1d60*/  DFMA R14, R16, R14, R16 ;  /* 0x0000000e100e722b */ /* 0x000fca0000000010 */
[----:B------:R-:W-:-:S03]  /*1d70*/  @!P2 LOP3.LUT R21, R13, 0x7ff00000, RZ, 0xc0, !PT ;  /* 0x7ff000000d15a812 */ /* 0x000fc600078ec0ff */
[----:B------:R-:W-:Y:S02]  /*1d80*/  DMUL R16, R14, R12 ;  /* 0x0000000c0e107228 */ /* 0x000fe40000000000 */
[----:B------:R-:W-:-:S05]  /*1d90*/  VIADD R23, R21, 0xffffffff ;  /* 0xffffffff15177836 */ /* 0x000fca0000000000 */
[----:B------:R-:W-:Y:S01]  /*1da0*/  ISETP.GT.U32.AND P0, PT, R23, 0x7feffffe, PT ;  /* 0x7feffffe1700780c */ /* 0x000fe20003f04070 */
[----:B------:R-:W-:Y:S01]  /*1db0*/  VIADD R23, R22, 0xffffffff ;  /* 0xffffffff16177836 */ /* 0x000fe20000000000 */
[----:B------:R-:W-:-:S04]  /*1dc0*/  DFMA R18, R16, -R24, R12 ;  /* 0x800000181012722b */ /* 0x000fc8000000000c */
[----:B------:R-:W-:-:S04]  /*1dd0*/  ISETP.GT.U32.OR P0, PT, R23, 0x7feffffe, P0 ;  /* 0x7feffffe1700780c */ /* 0x000fc80000704470 */
[----:B------:R-:W-:-:S09]  /*1de0*/  DFMA R18, R14, R18, R16 ;  /* 0x000000120e12722b */ /* 0x000fd20000000010 */
[----:B------:R-:W-:Y:S05]  /*1df0*/  @P0 BRA `(.L_x_72) ;  /* 0x00000000006c0947 */ /* 0x000fea0003800000 */
[----:B------:R-:W-:-:S04]  /*1e00*/  LOP3.LUT R14, R9, 0x7ff00000, RZ, 0xc0, !PT ;  /* 0x7ff00000090e7812 */ /* 0x000fc800078ec0ff */
[CC--:B------:R-:W-:Y:S02]  /*1e10*/  VIADDMNMX R10, R3.reuse, -R14.reuse, 0xb9600000, !PT ;  /* 0xb9600000030a7446 */ /* 0x0c0fe4000780090e */
[----:B------:R-:W-:Y:S02]  /*1e20*/  ISETP.GE.U32.AND P0, PT, R3, R14, PT ;  /* 0x0000000e0300720c */ /* 0x000fe40003f06070 */
[----:B------:R-:W-:Y:S02]  /*1e30*/  VIMNMX R3, PT, PT, R10, 0x46a00000, PT ;  /* 0x46a000000a037848 */ /* 0x000fe40003fe0100 */
[----:B------:R-:W-:Y:S02]  /*1e40*/  SEL R20, R20, 0x63400000, !P0 ;  /* 0x6340000014147807 */ /* 0x000fe40004000000 */
[----:B------:R-:W-:-:S03]  /*1e50*/  MOV R10, RZ ;  /* 0x000000ff000a7202 */ /* 0x000fc60000000f00 */
[----:B------:R-:W-:-:S04]  /*1e60*/  IMAD.IADD R3, R3, 0x1, -R20 ;  /* 0x0000000103037824 */ /* 0x000fc800078e0a14 */
[----:B------:R-:W-:-:S06]  /*1e70*/  VIADD R11, R3, 0x7fe00000 ;  /* 0x7fe00000030b7836 */ /* 0x000fcc0000000000 */
        /* <DEDUP_REMOVED lines=10> */
[----:B------:R-:W-:Y:S01]  /*1f20*/  DMUL.RP R10, R18, R10 ;  /* 0x0000000a120a7228 */ /* 0x000fe20000008000 */
[----:B------:R-:W-:Y:S01]  /*1f30*/  IMAD.MOV.U32 R8, RZ, RZ, RZ ;  /* 0x000000ffff087224 */ /* 0x000fe200078e00ff */
[----:B------:R-:W-:-:S05]  /*1f40*/  IADD3 R3, PT, PT, -R3, -0x43300000, RZ ;  /* 0xbcd0000003037810 */ /* 0x000fca0007ffe1ff */
[----:B------:R-:W-:-:S03]  /*1f50*/  DFMA R8, R14, -R8, R18 ;  /* 0x800000080e08722b */ /* 0x000fc60000000012 */
[----:B------:R-:W-:-:S07]  /*1f60*/  LOP3.LUT R17, R11, R17, RZ, 0x3c, !PT ;  /* 0x000000110b117212 */ /* 0x000fce00078e3cff */
[----:B------:R-:W-:-:S04]  /*1f70*/  FSETP.NEU.AND P0, PT, |R9|, R3, PT ;  /* 0x000000030900720b */ /* 0x000fc80003f0d200 */
[----:B------:R-:W-:Y:S02]  /*1f80*/  FSEL R14, R10, R14, !P0 ;  /* 0x0000000e0a0e7208 */ /* 0x000fe40004000000 */
[----:B------:R-:W-:Y:S01]  /*1f90*/  FSEL R15, R17, R15, !P0 ;  /* 0x0000000f110f7208 */ /* 0x000fe20004000000 */
[----:B------:R-:W-:Y:S06]  /*1fa0*/  BRA `(.L_x_73) ;  /* 0x0000000000547947 */ /* 0x000fec0003800000 */
.L_x_72:
[----:B------:R-:W-:-:S14]  /*1fb0*/  DSETP.NAN.AND P0, PT, R10, R10, PT ;  /* 0x0000000a0a00722a */ /* 0x000fdc0003f08000 */
[----:B------:R-:W-:Y:S05]  /*1fc0*/  @P0 BRA `(.L_x_74) ;  /* 0x0000000000440947 */ /* 0x000fea0003800000 */
[----:B------:R-:W-:-:S14]  /*1fd0*/  DSETP.NAN.AND P0, PT, R8, R8, PT ;  /* 0x000000080800722a */ /* 0x000fdc0003f08000 */
[----:B------:R-:W-:Y:S05]  /*1fe0*/  @P0 BRA `(.L_x_75) ;  /* 0x0000000000300947 */ /* 0x000fea0003800000 */
[----:B------:R-:W-:Y:S01]  /*1ff0*/  ISETP.NE.AND P0, PT, R21, R22, PT ;  /* 0x000000161500720c */ /* 0x000fe20003f05270 */
[----:B------:R-:W-:Y:S02]  /*2000*/  IMAD.MOV.U32 R14, RZ, RZ, 0x0 ;  /* 0x00000000ff0e7424 */ /* 0x000fe400078e00ff */
[----:B------:R-:W-:-:S10]  /*2010*/  IMAD.MOV.U32 R15, RZ, RZ, -0x80000 ;  /* 0xfff80000ff0f7424 */ /* 0x000fd400078e00ff */
[----:B------:R-:W-:Y:S05]  /*2020*/  @!P0 BRA `(.L_x_73) ;  /* 0x0000000000348947 */ /* 0x000fea0003800000 */
[----:B------:R-:W-:Y:S02]  /*2030*/  ISETP.NE.AND P0, PT, R21, 0x7ff00000, PT ;  /* 0x7ff000001500780c */ /* 0x000fe40003f05270 */
[----:B------:R-:W-:Y:S02]  /*2040*/  LOP3.LUT R15, R11, 0x80000000, R9, 0x48, !PT ;  /* 0x800000000b0f7812 */ /* 0x000fe400078e4809 */
[----:B------:R-:W-:-:S13]  /*2050*/  ISETP.EQ.OR P0, PT, R22, RZ, !P0 ;  /* 0x000000ff1600720c */ /* 0x000fda0004702670 */
[----:B------:R-:W-:Y:S02]  /*2060*/  @P0 LOP3.LUT R3, R15, 0x7ff00000, RZ, 0xfc, !PT ;  /* 0x7ff000000f030812 */ /* 0x000fe400078efcff */
[----:B------:R-:W-:Y:S01]  /*2070*/  @!P0 MOV R14, RZ ;  /* 0x000000ff000e8202 */ /* 0x000fe20000000f00 */
[----:B------:R-:W-:Y:S02]  /*2080*/  @P0 IMAD.MOV.U32 R14, RZ, RZ, RZ ;  /* 0x000000ffff0e0224 */ /* 0x000fe400078e00ff */
[----:B------:R-:W-:Y:S01]  /*2090*/  @P0 IMAD.MOV.U32 R15, RZ, RZ, R3 ;  /* 0x000000ffff0f0224 */ /* 0x000fe200078e0003 */
[----:B------:R-:W-:Y:S06]  /*20a0*/  BRA `(.L_x_73) ;  /* 0x0000000000147947 */ /* 0x000fec0003800000 */
.L_x_75:
[----:B------:R-:W-:Y:S01]  /*20b0*/  LOP3.LUT R15, R9, 0x80000, RZ, 0xfc, !PT ;  /* 0x00080000090f7812 */ /* 0x000fe200078efcff */
[----:B------:R-:W-:Y:S01]  /*20c0*/  IMAD.MOV.U32 R14, RZ, RZ, R8 ;  /* 0x000000ffff0e7224 */ /* 0x000fe200078e0008 */
[----:B------:R-:W-:Y:S06]  /*20d0*/  BRA `(.L_x_73) ;  /* 0x0000000000087947 */ /* 0x000fec0003800000 */
.L_x_74:
[----:B------:R-:W-:Y:S01]  /*20e0*/  LOP3.LUT R15, R11, 0x80000, RZ, 0xfc, !PT ;  /* 0x000800000b0f7812 */ /* 0x000fe200078efcff */
[----:B------:R-:W-:-:S07]  /*20f0*/  IMAD.MOV.U32 R14, RZ, RZ, R10 ;  /* 0x000000ffff0e7224 */ /* 0x000fce00078e000a */
.L_x_73:
[----:B------:R-:W-:Y:S05]  /*2100*/  BSYNC.RECONVERGENT B1 ;  /* 0x0000000000017941 */ /* 0x000fea0003800200 */
.L_x_71:
[----:B------:R-:W-:Y:S01]  /*2110*/  IMAD.MOV.U32 R8, RZ, RZ, R0 ;  /* 0x000000ffff087224 */ /* 0x000fe200078e0000 */
[----:B------:R-:W-:Y:S01]  /*2120*/  MOV R29, R15 ;  /* 0x0000000f001d7202 */ /* 0x000fe20000000f00 */
[----:B------:R-:W-:Y:S02]  /*2130*/  IMAD.MOV.U32 R9, RZ, RZ, 0x0 ;  /* 0x00000000ff097424 */ /* 0x000fe400078e00ff */
[----:B------:R-:W-:Y:S02]  /*2140*/  IMAD.MOV.U32 R28, RZ, RZ, R14 ;  /* 0x000000ffff1c7224 */ /* 0x000fe400078e000e */
[----:B------:R-:W-:Y:S05]  /*2150*/  RET.REL.NODEC R8 `(_Z13initial_coffefiPfS_S_S_i) ;  /* 0xffffffdc08a87950 */ /* 0x000fea0003c3ffff */
        .type           $_Z13initial_coffefiPfS_S_S_i$__internal_accurate_pow,@function
        .size           $_Z13initial_coffefiPfS_S_S_i$__internal_accurate_pow,(.L_x_202 - $_Z13initial_coffefiPfS_S_S_i$__internal_accurate_pow)
$_Z13initial_coffefiPfS_S_S_i$__internal_accurate_pow:
[----:B------:R-:W-:Y:S01]  /*2160*/  ISETP.GT.U32.AND P0, PT, R27, 0xfffff, PT ;  /* 0x000fffff1b00780c */ /* 0x000fe20003f04070 */
[----:B------:R-:W-:Y:S01]  /*2170*/  IMAD.MOV.U32 R8, RZ, RZ, R10 ;  /* 0x000000ffff087224 */ /* 0x000fe200078e000a */
[----:B------:R-:W-:Y:S01]  /*2180*/  UMOV UR6, 0x7d2cafe2 ;  /* 0x7d2cafe200067882 */ /* 0x000fe20000000000 */
[--C-:B------:R-:W-:Y:S01]  /*2190*/  IMAD.MOV.U32 R9, RZ, RZ, R27.reuse ;  /* 0x000000ffff097224 */ /* 0x100fe200078e001b */
[----:B------:R-:W-:Y:S01]  /*21a0*/  UMOV UR7, 0x3eb0f5ff ;  /* 0x3eb0f5ff00077882 */ /* 0x000fe20000000000 */
[--C-:B------:R-:W-:Y:S01]  /*21b0*/  IMAD.MOV.U32 R11, RZ, RZ, R27.reuse ;  /* 0x000000ffff0b7224 */ /* 0x100fe200078e001b */
[----:B------:R-:W-:Y:S01]  /*21c0*/  SHF.R.U32.HI R27, RZ, 0x14, R27 ;  /* 0x00000014ff1b7819 */ /* 0x000fe2000001161b */
[----:B------:R-:W-:Y:S01]  /*21d0*/  IMAD.MOV.U32 R14, RZ, RZ, 0x41ad3b5a ;  /* 0x41ad3b5aff0e7424 */ /* 0x000fe200078e00ff */
[----:B------:R-:W-:Y:S01]  /*21e0*/  UMOV UR8, 0x3b39803f ;  /* 0x3b39803f00087882 */ /* 0x000fe20000000000 */
[----:B------:R-:W-:Y:S01]  /*21f0*/  IMAD.MOV.U32 R15, RZ, RZ, 0x3ed0f5d2 ;  /* 0x3ed0f5d2ff0f7424 */ /* 0x000fe200078e00ff */
[----:B------:R-:W-:-:S03]  /*2200*/  UMOV UR9, 0x3c7abc9e ;  /* 0x3c7abc9e00097882 */ /* 0x000fc60000000000 */
[----:B------:R-:W-:-:S10]  /*2210*/  @!P0 DMUL R8, R8, 1.80143985094819840000e+16 ;  /* 0x4350000008088828 */ /* 0x000fd40000000000 */
[----:B------:R-:W-:Y:S01]  /*2220*/  @!P0 MOV R11, R9 ;  /* 0x00000009000b8202 */ /* 0x000fe20000000f00 */
[----:B------:R-:W-:Y:S01]  /*2230*/  @!P0 IMAD.MOV.U32 R10, RZ, RZ, R8 ;  /* 0x000000ffff0a8224 */ /* 0x000fe200078e0008 */
[----:B------:R-:W-:Y:S02]  /*2240*/  @!P0 LEA.HI R27, R9, 0xffffffca, RZ, 0xc ;  /* 0xffffffca091b8811 */ /* 0x000fe400078f60ff */
[----:B------:R-:W-:Y:S01]  /*2250*/  LOP3.LUT R11, R11, 0x800fffff, RZ, 0xc0, !PT ;  /* 0x800fffff0b0b7812 */ /* 0x000fe200078ec0ff */
[----:B------:R-:W-:Y:S01]  /*2260*/  IMAD.MOV.U32 R12, RZ, RZ, R10 ;  /* 0x000000ffff0c7224 */ /* 0x000fe200078e000a */
[----:B------:R-:W-:Y:S02]  /*2270*/  MOV R10, RZ ;  /* 0x000000ff000a7202 */ /* 0x000fe40000000f00 */
[----:B------:R-:W-:Y:S02]  /*2280*/  LOP3.LUT R13, R11, 0x3ff00000, RZ, 0xfc, !PT ;  /* 0x3ff000000b0d7812 */ /* 0x000fe400078efcff */
[----:B------:R-:W-:-:S02]  /*2290*/  IADD3 R8, PT, PT, R27, -0x3ff, RZ ;  /* 0xfffffc011b087810 */ /* 0x000fc40007ffe0ff */
        /* <DEDUP_REMOVED lines=28> */
[----:B------:R-:W-:Y:S01]  /*2460*/  DFMA R20, R22, R20, UR6 ;  /* 0x0000000616147e2b */ /* 0x000fe20008000014 */
[----:B------:R-:W-:Y:S01]  /*2470*/  UMOV UR6, 0x99999dfb ;  /* 0x99999dfb00067882 */ /* 0x000fe20000000000 */
[----:B------:R-:W-:Y:S01]  /*2480*/  UMOV UR7, 0x3f899999 ;  /* 0x3f89999900077882 */ /* 0x000fe20000000000 */
[----:B------:R-:W-:Y:S02]  /*2490*/  DMUL R14, R16, R14 ;  /* 0x0000000e100e7228 */ /* 0x000fe40000000000 */
[----:B------:R-:W-:-:S03]  /*24a0*/  DMUL R16, R10, R10 ;  /* 0x0000000a0a107228 */ /* 0x000fc60000000000 */
[----:B------:R-:W-:Y:S01]  /*24b0*/  DFMA R20, R22, R20, UR6 ;  /* 0x0000000616147e2b */ /* 0x000fe20008000014 */
[----:B------:R-:W-:Y:S01]  /*24c0*/  UMOV UR6, 0x55555555 ;  /* 0x5555555500067882 */ /* 0x000fe20000000000 */
[----:B------:R-:W-:-:S03]  /*24d0*/  UMOV UR7, 0x3fb55555 ;  /* 0x3fb5555500077882 */ /* 0x000fc60000000000 */
[----:B------:R-:W-:-:S03]  /*24e0*/  DMUL R24, R10, R16 ;  /* 0x000000100a187228 */ /* 0x000fc60000000000 */
[----:B------:R-:W-:-:S08]  /*24f0*/  DFMA R12, R22, R20, UR6 ;  /* 0x00000006160c7e2b */ /* 0x000fd00008000014 */
[----:B------:R-:W-:Y:S01]  /*2500*/  DADD R18, -R12, UR6 ;  /* 0x000000060c127e29 */ /* 0x000fe20008000100 */
[----:B------:R-:W-:Y:S01]  /*2510*/  UMOV UR6, 0xb9e7b0 ;  /* 0x00b9e7b000067882 */ /* 0x000fe20000000000 */
[----:B------:R-:W-:-:S06]  /*2520*/  UMOV UR7, 0x3c46a4cb ;  /* 0x3c46a4cb00077882 */ /* 0x000fcc0000000000 */
[----:B------:R-:W-:Y:S02]  /*2530*/  DFMA R18, R22, R20, R18 ;  /* 0x000000141612722b */ /* 0x000fe40000000012 */
[----:B------:R-:W-:Y:S01]  /*2540*/  DFMA R20, R10, R10, -R16 ;  /* 0x0000000a0a14722b */ /* 0x000fe20000000810 */
[----:B------:R-:W-:Y:S02]  /*2550*/  VIADD R23, R15, 0x100000 ;  /* 0x001000000f177836 */ /* 0x000fe40000000000 */
[----:B------:R-:W-:-:S06]  /*2560*/  IMAD.MOV.U32 R22, RZ, RZ, R14 ;  /* 0x000000ffff167224 */ /* 0x000fcc00078e000e */
[----:B------:R-:W-:Y:S02]  /*2570*/  DFMA R20, R10, R22, R20 ;  /* 0x000000160a14722b */ /* 0x000fe40000000014 */
[----:B------:R-:W-:Y:S01]  /*2580*/  DADD R22, R18, -UR6 ;  /* 0x8000000612167e29 */ /* 0x000fe20008000000 */
[----:B------:R-:W-:Y:S01]  /*2590*/  UMOV UR6, 0x80000000 ;  /* 0x8000000000067882 */ /* 0x000fe20000000000 */
[----:B------:R-:W-:Y:S01]  /*25a0*/  DFMA R18, R10, R16, -R24 ;  /* 0x000000100a12722b */ /* 0x000fe20000000818 */
[----:B------:R-:W-:-:S07]  /*25b0*/  UMOV UR7, 0x43300000 ;  /* 0x4330000000077882 */ /* 0x000fce0000000000 */
        /* <DEDUP_REMOVED lines=34> */
[----:B------:R-:W-:-:S08]  /*27e0*/  DFMA R10, R10, 2, -R16 ;  /* 0x400000000a0a782b */ /* 0x000fd00000000810 */
[----:B------:R-:W-:Y:S01]  /*27f0*/  DFMA R12, R12, 2, R10 ;  /* 0x400000000c0c782b */ /* 0x000fe2000000000a */
[----:B------:R-:W-:Y:S02]  /*2800*/  IMAD.MOV.U32 R10, RZ, RZ, 0x652b82fe ;  /* 0x652b82feff0a7424 */ /* 0x000fe400078e00ff */
[----:B------:R-:W-:-:S05]  /*2810*/  IMAD.MOV.U32 R11, RZ, RZ, 0x3ff71547 ;  /* 0x3ff71547ff0b7424 */ /* 0x000fca00078e00ff */
        /* <DEDUP_REMOVED lines=11> */
[----:B------:R-:W-:Y:S01]  /*28d0*/  MOV R8, 0xfca213ea ;  /* 0xfca213ea00087802 */ /* 0x000fe20000000f00 */
[----:B------:R-:W-:Y:S01]  /*28e0*/  IMAD.MOV.U32 R9, RZ, RZ, 0x3e928af3 ;  /* 0x3e928af3ff097424 */ /* 0x000fe200078e00ff */
[----:B------:R-:W-:-:S05]  /*28f0*/  UMOV UR7, 0x3e5ade15 ;  /* 0x3e5ade1500077882 */ /* 0x000fca0000000000 */
        /* <DEDUP_REMOVED lines=37> */
[----:B------:R-:W-:Y:S01]  /*2b50*/  @!P1 LEA R9, R11, R9, 0x14 ;  /* 0x000000090b099211 */ /* 0x000fe200078ea0ff */
[----:B------:R-:W-:-:S05]  /*2b60*/  @!P1 IMAD.IADD R10, R10, 0x1, -R11 ;  /* 0x000000010a0a9824 */ /* 0x000fca00078e0a0b */
[----:B------:R-:W-:Y:S01]  /*2b70*/  @!P1 LEA R11, R10, 0x3ff00000, 0x14 ;  /* 0x3ff000000a0b9811 */ /* 0x000fe200078ea0ff */
[----:B------:R-:W-:-:S06]  /*2b80*/  @!P1 IMAD.MOV.U32 R10, RZ, RZ, RZ ;  /* 0x000000ffff0a9224 */ /* 0x000fcc00078e00ff */
[----:B------:R-:W-:-:S11]  /*2b90*/  @!P1 DMUL R16, R8, R10 ;  /* 0x0000000a08109228 */ /* 0x000fd60000000000 */
.L_x_76:
[----:B------:R-:W-:Y:S01]  /*2ba0*/  DFMA R12, R12, R16, R16 ;  /* 0x000000100c0c722b */ /* 0x000fe20000000010 */
[----:B------:R-:W-:Y:S01]  /*2bb0*/  IMAD.MOV.U32 R8, RZ, RZ, R0 ;  /* 0x000000ffff087224 */ /* 0x000fe200078e0000 */
[----:B------:R-:W-:Y:S01]  /*2bc0*/  DSETP.NEU.AND P0, PT, |R16|, +INF , PT ;  /* 0x7ff000001000742a */ /* 0x000fe20003f0d200 */
[----:B------:R-:W-:-:S07]  /*2bd0*/  IMAD.MOV.U32 R9, RZ, RZ, 0x0 ;  /* 0x00000000ff097424 */ /* 0x000fce00078e00ff */
[----:B------:R-:W-:Y:S02]  /*2be0*/  FSEL R10, R16, R12, !P0 ;  /* 0x0000000c100a7208 */ /* 0x000fe40004000000 */
[----:B------:R-:W-:Y:S01]  /*2bf0*/  FSEL R11, R17, R13, !P0 ;  /* 0x0000000d110b7208 */ /* 0x000fe20004000000 */
[----:B------:R-:W-:Y:S06]  /*2c00*/  RET.REL.NODEC R8 `(_Z13initial_coffefiPfS_S_S_i) ;  /* 0xffffffd008fc7950 */ /* 0x000fec0003c3ffff */
.L_x_77:
        /* <DEDUP_REMOVED lines=15> */
.L_x_202:


//--------------------- .text._Z6get_d0ffiiiPf    --------------------------
	.section	.text._Z6get_d0ffiiiPf,"ax",@progbits
	.align	128
        .global         _Z6get_d0ffiiiPf
        .type           _Z6get_d0ffiiiPf,@function
        .size           _Z6get_d0ffiiiPf,(.L_x_203 - _Z6get_d0ffiiiPf)
        .other          _Z6get_d0ffiiiPf,@"STO_CUDA_ENTRY STV_DEFAULT"
_Z6get_d0ffiiiPf:
.text._Z6get_d0ffiiiPf:
[----:B------:R-:W-:Y:S08]  /*0000*/  LDC R1, c[0x0][0x37c] ;  /* 0x0000df00ff017b82 */ /* 0x000ff00000000800 */
[----:B------:R-:W0:Y:S01]  /*0010*/  LDC.64 R2, c[0x0][0x388] ;  /* 0x0000e200ff027b82 */ /* 0x000e220000000a00 */
[----:B------:R-:W1:Y:S07]  /*0020*/  LDCU.64 UR4, c[0x0][0x358] ;  /* 0x00006b00ff0477ac */ /* 0x000e6e0008000a00 */
[----:B------:R-:W2:Y:S01]  /*0030*/  LDC.64 R4, c[0x0][0x398] ;  /* 0x0000e600ff047b82 */ /* 0x000ea20000000a00 */
[----:B------:R-:W-:Y:S01]  /*0040*/  IMAD.MOV.U32 R6, RZ, RZ, 0x0 ;  /* 0x00000000ff067424 */ /* 0x000fe200078e00ff */
[----:B------:R-:W3:Y:S01]  /*0050*/  LDCU UR8, c[0x0][0x390] ;  /* 0x00007200ff0877ac */ /* 0x000ee20008000800 */
[----:B------:R-:W-:-:S05]  /*0060*/  IMAD.MOV.U32 R7, RZ, RZ, 0x3ffc3500 ;  /* 0x3ffc3500ff077424 */ /* 0x000fca00078e00ff */
[----:B------:R-:W4:Y:S01]  /*0070*/  LDC.64 R18, c[0x0][0x380] ;  /* 0x0000e000ff127b82 */ /* 0x000f220000000a00 */
[----:B0-----:R-:W-:-:S05]  /*0080*/  IMAD R0, R3, R2, RZ ;  /* 0x0000000203007224 */ /* 0x001fca00078e02ff */
[----:B------:R-:W-:-:S04]  /*0090*/  LEA.HI R0, R0, R0, RZ, 0x1 ;  /* 0x0000000000007211 */ /* 0x000fc800078f08ff */
[----:B------:R-:W-:-:S05]  /*00a0*/  SHF.R.S32.HI R3, RZ, 0x1, R0 ;  /* 0x00000001ff037819 */ /* 0x000fca0000011400 */
[----:B--2---:R-:W-:-:S05]  /*00b0*/  IMAD.WIDE R4, R3, 0x4, R4 ;  /* 0x0000000403047825 */ /* 0x004fca00078e0204 */
[----:B-1----:R0:W2:Y:S01]  /*00c0*/  LDG.E R0, desc[UR4][R4.64] ;  /* 0x0000000404007981 */ /* 0x0020a2000c1e1900 */
[----:B------:R-:W1:Y:S01]  /*00d0*/  MUFU.RCP64H R3, 1.762939453125 ;  /* 0x3ffc350000037908 */ /* 0x000e620000001800 */
[----:B------:R-:W-:Y:S01]  /*00e0*/  IMAD.MOV.U32 R2, RZ, RZ, RZ ;  /* 0x000000ffff027224 */ /* 0x000fe200078e00ff */
[----:B------:R-:W-:Y:S01]  /*00f0*/  UMOV UR6, 0x3ae80f1e ;  /* 0x3ae80f1e00067882 */ /* 0x000fe20000000000 */
[----:B------:R-:W-:Y:S01]  /*0100*/  UMOV UR7, 0x3eb1380b ;  /* 0x3eb1380b00077882 */ /* 0x000fe20000000000 */
[----:B----4-:R-:W-:Y:S01]  /*0110*/  FADD R18, R18, R19 ;  /* 0x0000001312127221 */ /* 0x010fe20000000000 */
[----:B------:R-:W-:Y:S01]  /*0120*/  IMAD.MOV.U32 R19, RZ, RZ, 0x3fe62e42 ;  /* 0x3fe62e42ff137424 */ /* 0x000fe200078e00ff */
[----:B------:R-:W-:Y:S02]  /*0130*/  UMOV UR9, 0x40310000 ;  /* 0x4031000000097882 */ /* 0x000fe40000000000 */
[----:B---3--:R-:W3:Y:S01]  /*0140*/  I2F.F64 R10, UR8 ;  /* 0x00000008000a7d12 */ /* 0x008ee20008201c00 */
[----:B0-----:R-:W-:Y:S01]  /*0150*/  IMAD.MOV.U32 R4, RZ, RZ, -0x748574fc ;  /* 0x8b7a8b04ff047424 */ /* 0x001fe200078e00ff */
[----:B------:R-:W-:Y:S01]  /*0160*/  UMOV UR8, 0x0 ;  /* 0x0000000000087882 */ /* 0x000fe20000000000 */
[----:B------:R-:W-:-:S05]  /*0170*/  IMAD.MOV.U32 R5, RZ, RZ, 0x3ed0ee25 ;  /* 0x3ed0ee25ff057424 */ /* 0x000fca00078e00ff */
[----:B------:R0:W4:Y:S01]  /*0180*/  F2F.F64.F32 R12, R18 ;  /* 0x00000012000c7310 */ /* 0x0001220000201800 */
[----:B-1----:R-:W-:Y:S02]  /*0190*/  DFMA R6, R2, -R6, 1 ;  /* 0x3ff000000206742b */ /* 0x002fe40000000806 */
[----:B---3--:R-:W-:Y:S01]  /*01a0*/  DADD R14, R10, R10 ;  /* 0x000000000a0e7229 */ /* 0x008fe2000000000a */
[----:B0-----:R-:W-:-:S05]  /*01b0*/  IMAD.MOV.U32 R18, RZ, RZ, -0x105c611 ;  /* 0xfefa39efff127424 */ /* 0x001fca00078e00ff */
[----:B------:R-:W-:Y:S02]  /*01c0*/  DFMA R6, R6, R6, R6 ;  /* 0x000000060606722b */ /* 0x000fe40000000006 */
[----:B----4-:R-:W-:-:S06]  /*01d0*/  DMUL R16, R12, 0.5 ;  /* 0x3fe000000c107828 */ /* 0x010fcc0000000000 */
[----:B------:R-:W-:-:S08]  /*01e0*/  DFMA R2, R2, R6, R2 ;  /* 0x000000060202722b */ /* 0x000fd00000000002 */
[----:B------:R-:W-:-:S08]  /*01f0*/  DMUL R6, R2, -0.237060546875 ;  /* 0xbfce580002067828 */ /* 0x000fd00000000000 */
[----:B------:R-:W-:-:S08]  /*0200*/  DFMA R6, R2, -0.237060546875, R6 ;  /* 0xbfce58000206782b */ /* 0x000fd00000000006 */
[C---:B------:R-:W-:Y:S02]  /*0210*/  DMUL R8, R6.reuse, R6 ;  /* 0x0000000606087228 */ /* 0x040fe40000000000 */
[----:B------:R-:W-:-:S06]  /*0220*/  DADD R12, -R6, -0.237060546875 ;  /* 0xbfce5800060c7429 */ /* 0x000fcc0000000100 */
        /* <DEDUP_REMOVED lines=14> */
[----:B------:R-:W-:Y:S01]  /*0310*/  DMUL R4, R14, R16 ;  /* 0x000000100e047228 */ /* 0x000fe20000000000 */
[----:B------:R-:W-:Y:S01]  /*0320*/  UMOV UR7, 0x3f899999 ;  /* 0x3f89999900077882 */ /* 0x000fe20000000000 */
[----:B------:R-:W-:Y:S02]  /*0330*/  DADD R16, R12, R12 ;  /* 0x000000000c107229 */ /* 0x000fe4000000000c */
[----:B------:R-:W-:Y:S02]  /*0340*/  DFMA R12, R18, UR8, R6 ;  /* 0x00000008120c7c2b */ /* 0x000fe40008000006 */
[----:B------:R-:W-:Y:S01]  /*0350*/  DFMA R14, R8, R10, UR6 ;  /* 0x00000006080e7e2b */ /* 0x000fe2000800000a */
[----:B------:R-:W-:Y:S01]  /*0360*/  UMOV UR6, 0x55555554 ;  /* 0x5555555400067882 */ /* 0x000fe20000000000 */
[----:B------:R-:W-:Y:S01]  /*0370*/  UMOV UR7, 0x3fb55555 ;  /* 0x3fb5555500077882 */ /* 0x000fe20000000000 */
[----:B------:R-:W0:Y:S01]  /*0380*/  MUFU.RCP64H R11, R5 ;  /* 0x00000005000b7308 */ /* 0x000e220000001800 */
[----:B------:R-:W-:Y:S01]  /*0390*/  DFMA R16, -R6, -0.237060546875, R16 ;  /* 0xbfce58000610782b */ /* 0x000fe20000000110 */
[----:B------:R-:W-:-:S03]  /*03a0*/  IMAD.MOV.U32 R10, RZ, RZ, 0x1 ;  /* 0x00000001ff0a7424 */ /* 0x000fc600078e00ff */
[----:B------:R-:W-:-:S04]  /*03b0*/  DFMA R14, R8, R14, UR6 ;  /* 0x00000006080e7e2b */ /* 0x000fc8000800000e */
[----:B------:R-:W-:Y:S02]  /*03c0*/  DMUL R16, R2, R16 ;  /* 0x0000001002107228 */ /* 0x000fe40000000000 */
[----:B------:R-:W-:Y:S02]  /*03d0*/  DFMA R2, -R18, 17, R12 ;  /* 0x403100001202782b */ /* 0x000fe4000000010c */
[----:B------:R-:W-:Y:S02]  /*03e0*/  DMUL R14, R8, R14 ;  /* 0x0000000e080e7228 */ /* 0x000fe40000000000 */
[----:B0-----:R-:W-:-:S04]  /*03f0*/  DFMA R8, -R4, R10, 1 ;  /* 0x3ff000000408742b */ /* 0x001fc8000000010a */
[C---:B------:R-:W-:Y:S02]  /*0400*/  DADD R2, -R6.reuse, R2 ;  /* 0x0000000006027229 */ /* 0x040fe40000000102 */
[----:B------:R-:W-:Y:S02]  /*0410*/  DFMA R14, R6, R14, R16 ;  /* 0x0000000e060e722b */ /* 0x000fe40000000010 */
[----:B------:R-:W-:-:S06]  /*0420*/  DFMA R8, R8, R8, R8 ;  /* 0x000000080808722b */ /* 0x000fcc0000000008 */
[----:B------:R-:W-:Y:S01]  /*0430*/  DADD R2, R14, -R2 ;  /* 0x000000000e027229 */ /* 0x000fe20000000802 */
[----:B------:R-:W-:Y:S02]  /*0440*/  IMAD.MOV.U32 R14, RZ, RZ, 0x3b39803f ;  /* 0x3b39803fff0e7424 */ /* 0x000fe400078e00ff */
[----:B------:R-:W-:Y:S01]  /*0450*/  IMAD.MOV.U32 R15, RZ, RZ, 0x3c7abc9e ;  /* 0x3c7abc9eff0f7424 */ /* 0x000fe200078e00ff */
[----:B------:R-:W-:-:S05]  /*0460*/  DFMA R8, R10, R8, R10 ;  /* 0x000000080a08722b */ /* 0x000fca000000000a */
[----:B------:R-:W-:-:S03]  /*0470*/  DFMA R2, R14, UR8, R2 ;  /* 0x000000080e027c2b */ /* 0x000fc60008000002 */
[----:B------:R-:W-:-:S05]  /*0480*/  DFMA R10, -R4, R8, 1 ;  /* 0x3ff00000040a742b */ /* 0x000fca0000000108 */
[----:B------:R-:W-:-:S03]  /*0490*/  DADD R2, R12, R2 ;  /* 0x000000000c027229 */ /* 0x000fc60000000002 */
[----:B------:R-:W-:Y:S01]  /*04a0*/  DFMA R10, R8, R10, R8 ;  /* 0x0000000a080a722b */ /* 0x000fe20000000008 */
[----:B--2---:R-:W0:Y:S02]  /*04b0*/  F2F.F64.F32 R6, R0 ;  /* 0x0000000000067310 */ /* 0x004e240000201800 */
[----:B0-----:R-:W-:-:S08]  /*04c0*/  DMUL R6, R6, 10 ;  /* 0x4024000006067828 */ /* 0x001fd00000000000 */
[----:B------:R-:W-:-:S08]  /*04d0*/  DMUL R6, R2, R6 ;  /* 0x0000000602067228 */ /* 0x000fd00000000000 */
[----:B------:R-:W-:Y:S02]  /*04e0*/  DMUL R2, R6, R10 ;  /* 0x0000000a06027228 */ /* 0x000fe40000000000 */
[----:B------:R-:W-:-:S06]  /*04f0*/  FSETP.GEU.AND P1, PT, |R7|, 6.5827683646048100446e-37, PT ;  /* 0x036000000700780b */ /* 0x000fcc0003f2e200 */
[----:B------:R-:W-:-:S08]  /*0500*/  DFMA R8, -R4, R2, R6 ;  /* 0x000000020408722b */ /* 0x000fd00000000106 */
[----:B------:R-:W-:-:S10]  /*0510*/  DFMA R2, R10, R8, R2 ;  /* 0x000000080a02722b */ /* 0x000fd40000000002 */
[----:B------:R-:W-:-:S05]  /*0520*/  FFMA R0, RZ, R5, R3 ;  /* 0x00000005ff007223 */ /* 0x000fca0000000003 */
[----:B------:R-:W-:-:S13]  /*0530*/  FSETP.GT.AND P0, PT, |R0|, 1.469367938527859385e-39, PT ;  /* 0x001000000000780b */ /* 0x000fda0003f04200 */
[----:B------:R-:W-:Y:S05]  /*0540*/  @P0 BRA P1, `(.L_x_78) ;  /* 0x0000000000100947 */ /* 0x000fea0000800000 */
[----:B------:R-:W-:-:S07]  /*0550*/  MOV R0, 0x570 ;  /* 0x0000057000007802 */ /* 0x000fce0000000f00 */
[----:B------:R-:W-:Y:S05]  /*0560*/  CALL.REL.NOINC `($__internal_5_$__cuda_sm20_div_rn_f64_full) ;  /* 0x0000000000187944 */ /* 0x000fea0003c00000 */
[----:B------:R-:W-:Y:S02]  /*0570*/  IMAD.MOV.U32 R2, RZ, RZ, R12 ;  /* 0x000000ffff027224 */ /* 0x000fe400078e000c */
[----:B------:R-:W-:-:S07]  /*0580*/  IMAD.MOV.U32 R3, RZ, RZ, R13 ;  /* 0x000000ffff037224 */ /* 0x000fce00078e000d */
.L_x_78:
[----:B------:R-:W0:Y:S01]  /*0590*/  LDC.64 R4, c[0x4][RZ] ;  /* 0x01000000ff047b82 */ /* 0x000e220000000a00 */
[----:B------:R-:W0:Y:S02]  /*05a0*/  F2F.F32.F64 R3, R2 ;  /* 0x0000000200037310 */ /* 0x000e240000301000 */
[----:B0-----:R-:W-:Y:S01]  /*05b0*/  STG.E desc[UR4][R4.64], R3 ;  /* 0x0000000304007986 */ /* 0x001fe2000c101904 */
[----:B------:R-:W-:Y:S05]  /*05c0*/  EXIT ;  /* 0x000000000000794d */ /* 0x000fea0003800000 */
        .weak           $__internal_5_$__cuda_sm20_div_rn_f64_full
        .type           $__internal_5_$__cuda_sm20_div_rn_f64_full,@function
        .size           $__internal_5_$__cuda_sm20_div_rn_f64_full,(.L_x_203 - $__internal_5_$__cuda_sm20_div_rn_f64_full)
$__internal_5_$__cuda_sm20_div_rn_f64_full:
[C---:B------:R-:W-:Y:S01]  /*05d0*/  FSETP.GEU.AND P0, PT, |R5|.reuse, 1.469367938527859385e-39, PT ;  /* 0x001000000500780b */ /* 0x040fe20003f0e200 */
[----:B------:R-:W-:Y:S01]  /*05e0*/  IMAD.MOV.U32 R8, RZ, RZ, 0x1 ;  /* 0x00000001ff087424 */ /* 0x000fe200078e00ff */
[C---:B------:R-:W-:Y:S01]  /*05f0*/  LOP3.LUT R2, R5.reuse, 0x800fffff, RZ, 0xc0, !PT ;  /* 0x800fffff05027812 */ /* 0x040fe200078ec0ff */
[----:B------:R-:W-:Y:S01]  /*0600*/  IMAD.MOV.U32 R13, RZ, RZ, 0x1ca00000 ;  /* 0x1ca00000ff0d7424 */ /* 0x000fe200078e00ff */
[----:B------:R-:W-:Y:S02]  /*0610*/  LOP3.LUT R17, R5, 0x7ff00000, RZ, 0xc0, !PT ;  /* 0x7ff0000005117812 */ /* 0x000fe400078ec0ff */
[----:B------:R-:W-:Y:S01]  /*0620*/  LOP3.LUT R3, R2, 0x3ff00000, RZ, 0xfc, !PT ;  /* 0x3ff0000002037812 */ /* 0x000fe200078efcff */
[----:B------:R-:W-:Y:S01]  /*0630*/  IMAD.MOV.U32 R2, RZ, RZ, R4 ;  /* 0x000000ffff027224 */ /* 0x000fe200078e0004 */
[----:B------:R-:W-:-:S04]  /*0640*/  LOP3.LUT R12, R7, 0x7ff00000, RZ, 0xc0, !PT ;  /* 0x7ff00000070c7812 */ /* 0x000fc800078ec0ff */
[----:B------:R-:W-:Y:S01]  /*0650*/  ISETP.GE.U32.AND P1, PT, R12, R17, PT ;  /* 0x000000110c00720c */ /* 0x000fe20003f26070 */
[----:B------:R-:W-:Y:S01]  /*0660*/  @!P0 DMUL R2, R4, 8.98846567431157953865e+307 ;  /* 0x7fe0000004028828 */ /* 0x000fe20000000000 */
[----:B------:R-:W-:-:S05]  /*0670*/  IMAD.MOV.U32 R19, RZ, RZ, R12 ;  /* 0x000000ffff137224 */ /* 0x000fca00078e000c */
[----:B------:R-:W0:Y:S02]  /*0680*/  MUFU.RCP64H R9, R3 ;  /* 0x0000000300097308 */ /* 0x000e240000001800 */
[----:B0-----:R-:W-:-:S08]  /*0690*/  DFMA R10, R8, -R2, 1 ;  /* 0x3ff00000080a742b */ /* 0x001fd00000000802 */
[----:B------:R-:W-:-:S08]  /*06a0*/  DFMA R10, R10, R10, R10 ;  /* 0x0000000a0a0a722b */ /* 0x000fd0000000000a */
[----:B------:R-:W-:Y:S01]  /*06b0*/  DFMA R10, R8, R10, R8 ;  /* 0x0000000a080a722b */ /* 0x000fe20000000008 */
[----:B------:R-:W-:Y:S01]  /*06c0*/  SEL R9, R13, 0x63400000, !P1 ;  /* 0x634000000d097807 */ /* 0x000fe20004800000 */
[----:B------:R-:W-:Y:S01]  /*06d0*/  IMAD.MOV.U32 R8, RZ, RZ, R6 ;  /* 0x000000ffff087224 */ /* 0x000fe200078e0006 */
[----:B------:R-:W-:Y:S02]  /*06e0*/  FSETP.GEU.AND P1, PT, |R7|, 1.469367938527859385e-39, PT ;  /* 0x001000000700780b */ /* 0x000fe40003f2e200 */
[----:B------:R-:W-:-:S03]  /*06f0*/  LOP3.LUT R9, R9, 0x800fffff, R7, 0xf8, !PT ;  /* 0x800fffff09097812 */ /* 0x000fc600078ef807 */
[----:B------:R-:W-:-:S08]  /*0700*/  DFMA R14, R10, -R2, 1 ;  /* 0x3ff000000a0e742b */ /* 0x000fd00000000802 */
[----:B------:R-:W-:Y:S01]  /*0710*/  DFMA R10, R10, R14, R10 ;  /* 0x0000000e0a0a722b */ /* 0x000fe2000000000a */
[----:B------:R-:W-:Y:S10]  /*0720*/  @P1 BRA `(.L_x_79) ;  /* 0x0000000000201947 */ /* 0x000ff40003800000 */
[----:B------:R-:W-:Y:S01]  /*0730*/  LOP3.LUT R15, R5, 0x7ff00000, RZ, 0xc0, !PT ;  /* 0x7ff00000050f7812 */ /* 0x000fe200078ec0ff */
[----:B------:R-:W-:-:S03]  /*0740*/  IMAD.MOV.U32 R14, RZ, RZ, RZ ;  /* 0x000000ffff0e7224 */ /* 0x000fc600078e00ff */
[----:B------:R-:W-:-:S04]  /*0750*/  ISETP.GE.U32.AND P1, PT, R12, R15, PT ;  /* 0x0000000f0c00720c */ /* 0x000fc80003f26070 */
[----:B------:R-:W-:-:S04]  /*0760*/  SEL R15, R13, 0x63400000, !P1 ;  /* 0x634000000d0f7807 */ /* 0x000fc80004800000 */
[----:B------:R-:W-:-:S04]  /*0770*/  LOP3.LUT R15, R15, 0x80000000, R7, 0xf8, !PT ;  /* 0x800000000f0f7812 */ /* 0x000fc800078ef807 */
[----:B------:R-:W-:-:S06]  /*0780*/  LOP3.LUT R15, R15, 0x100000, RZ, 0xfc, !PT ;  /* 0x001000000f0f7812 */ /* 0x000fcc00078efcff */
[----:B------:R-:W-:-:S10]  /*0790*/  DFMA R8, R8, 2, -R14 ;  /* 0x400000000808782b */ /* 0x000fd4000000080e */
[----:B------:R-:W-:-:S07]  /*07a0*/  LOP3.LUT R19, R9, 0x7ff00000, RZ, 0xc0, !PT ;  /* 0x7ff0000009137812 */ /* 0x000fce00078ec0ff */
.L_x_79:
[----:B------:R-:W-:Y:S01]  /*07b0*/  IMAD.MOV.U32 R18, RZ, RZ, R17 ;  /* 0x000000ffff127224 */ /* 0x000fe200078e0011 */
[----:B------:R-:W-:Y:S01]  /*07c0*/  @!P0 LOP3.LUT R18, R3, 0x7ff00000, RZ, 0xc0, !PT ;  /* 0x7ff0000003128812 */ /* 0x000fe200078ec0ff */
[----:B------:R-:W-:Y:S01]  /*07d0*/  VIADD R20, R19, 0xffffffff ;  /* 0xffffffff13147836 */ /* 0x000fe20000000000 */
[----:B------:R-:W-:-:S03]  /*07e0*/  DMUL R14, R10, R8 ;  /* 0x000000080a0e7228 */ /* 0x000fc60000000000 */
[----:B------:R-:W-:Y:S01]  /*07f0*/  VIADD R21, R18, 0xffffffff ;  /* 0xffffffff12157836 */ /* 0x000fe20000000000 */
[----:B------:R-:W-:-:S04]  /*0800*/  ISETP.GT.U32.AND P0, PT, R20, 0x7feffffe, PT ;  /* 0x7feffffe1400780c */ /* 0x000fc80003f04070 */
[----:B------:R-:W-:Y:S01]  /*0810*/  ISETP.GT.U32.OR P0, PT, R21, 0x7feffffe, P0 ;  /* 0x7feffffe1500780c */ /* 0x000fe20000704470 */
[----:B------:R-:W-:-:S08]  /*0820*/  DFMA R16, R14, -R2, R8 ;  /* 0x800000020e10722b */ /* 0x000fd00000000008 */
[----:B------:R-:W-:-:S04]  /*0830*/  DFMA R10, R10, R16, R14 ;  /* 0x000000100a0a722b */ /* 0x000fc8000000000e */
[----:B------:R-:W-:Y:S07]  /*0840*/  @P0 BRA `(.L_x_80) ;  /* 0x00000000006c0947 */ /* 0x000fee0003800000 */
[----:B------:R-:W-:-:S04]  /*0850*/  LOP3.LUT R7, R5, 0x7ff00000, RZ, 0xc0, !PT ;  /* 0x7ff0000005077812 */ /* 0x000fc800078ec0ff */
[CC--:B------:R-:W-:Y:S02]  /*0860*/  VIADDMNMX R6, R12.reuse, -R7.reuse, 0xb9600000, !PT ;  /* 0xb96000000c067446 */ /* 0x0c0fe40007800907 */
[----:B------:R-:W-:Y:S02]  /*0870*/  ISETP.GE.U32.AND P0, PT, R12, R7, PT ;  /* 0x000000070c00720c */ /* 0x000fe40003f06070 */
[----:B------:R-:W-:Y:S02]  /*0880*/  VIMNMX R6, PT, PT, R6, 0x46a00000, PT ;  /* 0x46a0000006067848 */ /* 0x000fe40003fe0100 */
[----:B------:R-:W-:-:S05]  /*0890*/  SEL R13, R13, 0x63400000, !P0 ;  /* 0x634000000d0d7807 */ /* 0x000fca0004000000 */
[----:B------:R-:W-:Y:S02]  /*08a0*/  IMAD.IADD R14, R6, 0x1, -R13 ;  /* 0x00000001060e7824 */ /* 0x000fe400078e0a0d */
[----:B------:R-:W-:Y:S02]  /*08b0*/  IMAD.MOV.U32 R6, RZ, RZ, RZ ;  /* 0x000000ffff067224 */ /* 0x000fe400078e00ff */
        /* <DEDUP_REMOVED lines=12> */
[----:B------:R-:W-:-:S06]  /*0980*/  IMAD.MOV.U32 R2, RZ, RZ, RZ ;  /* 0x000000ffff027224 */ /* 0x000fcc00078e00ff */
[----:B------:R-:W-:-:S03]  /*0990*/  DFMA R2, R12, -R2, R10 ;  /* 0x800000020c02722b */ /* 0x000fc6000000000a */
[----:B------:R-:W-:-:S03]  /*09a0*/  LOP3.LUT R5, R7, R5, RZ, 0x3c, !PT ;  /* 0x0000000507057212 */ /* 0x000fc600078e3cff */
[----:B------:R-:W-:-:S04]  /*09b0*/  IADD3 R2, PT, PT, -R14, -0x43300000, RZ ;  /* 0xbcd000000e027810 */ /* 0x000fc80007ffe1ff */
[----:B------:R-:W-:-:S04]  /*09c0*/  FSETP.NEU.AND P0, PT, |R3|, R2, PT ;  /* 0x000000020300720b */ /* 0x000fc80003f0d200 */
[----:B------:R-:W-:Y:S02]  /*09d0*/  FSEL R12, R6, R12, !P0 ;  /* 0x0000000c060c7208 */ /* 0x000fe40004000000 */
[----:B------:R-:W-:Y:S01]  /*09e0*/  FSEL R13, R5, R13, !P0 ;  /* 0x0000000d050d7208 */ /* 0x000fe20004000000 */
[----:B------:R-:W-:Y:S06]  /*09f0*/  BRA `(.L_x_81) ;  /* 0x0000000000547947 */ /* 0x000fec0003800000 */
.L_x_80:
        /* <DEDUP_REMOVED lines=11> */
[----:B------:R-:W-:Y:S01]  /*0ab0*/  @P0 LOP3.LUT R2, R13, 0x7ff00000, RZ, 0xfc, !PT ;  /* 0x7ff000000d020812 */ /* 0x000fe200078efcff */
[----:B------:R-:W-:Y:S02]  /*0ac0*/  @!P0 IMAD.MOV.U32 R12, RZ, RZ, RZ ;  /* 0x000000ffff0c8224 */ /* 0x000fe400078e00ff */
[----:B------:R-:W-:Y:S02]  /*0ad0*/  @P0 IMAD.MOV.U32 R12, RZ, RZ, RZ ;  /* 0x000000ffff0c0224 */ /* 0x000fe400078e00ff */
[----:B------:R-:W-:Y:S01]  /*0ae0*/  @P0 IMAD.MOV.U32 R13, RZ, RZ, R2 ;  /* 0x000000ffff0d0224 */ /* 0x000fe200078e0002 */
[----:B------:R-:W-:Y:S06]  /*0af0*/  BRA `(.L_x_81) ;  /* 0x0000000000147947 */ /* 0x000fec0003800000 */
.L_x_83:
[----:B------:R-:W-:Y:S01]  /*0b00*/  LOP3.LUT R13, R5, 0x80000, RZ, 0xfc, !PT ;  /* 0x00080000050d7812 */ /* 0x000fe200078efcff */
[----:B------:R-:W-:Y:S01]  /*0b10*/  IMAD.MOV.U32 R12, RZ, RZ, R4 ;  /* 0x000000ffff0c7224 */ /* 0x000fe200078e0004 */
[----:B------:R-:W-:Y:S06]  /*0b20*/  BRA `(.L_x_81) ;  /* 0x0000000000087947 */ /* 0x000fec0003800000 */
.L_x_82:
[----:B------:R-:W-:Y:S01]  /*0b30*/  LOP3.LUT R13, R7, 0x80000, RZ, 0xfc, !PT ;  /* 0x00080000070d7812 */ /* 0x000fe200078efcff */
[----:B------:R-:W-:-:S07]  /*0b40*/  IMAD.MOV.U32 R12, RZ, RZ, R6 ;  /* 0x000000ffff0c7224 */ /* 0x000fce00078e0006 */
.L_x_81:
[----:B------:R-:W-:Y:S02]  /*0b50*/  IMAD.MOV.U32 R2, RZ, RZ, R0 ;  /* 0x000000ffff027224 */ /* 0x000fe400078e0000 */
[----:B------:R-:W-:-:S04]  /*0b60*/  IMAD.MOV.U32 R3, RZ, RZ, 0x0 ;  /* 0x00000000ff037424 */ /* 0x000fc800078e00ff */
[----:B------:R-:W-:Y:S05]  /*0b70*/  RET.REL.NODEC R2 `(_Z6get_d0ffiiiPf) ;  /* 0xfffffff402207950 */ /* 0x000fea0003c3ffff */
.L_x_84:
        /* <DEDUP_REMOVED lines=16> */
.L_x_203:


//--------------------- .text._Z13update_stressiiiifffPfS_S_S_S_iS_S_S_S_S_S_S_S_S_S_S_S_S_S_S_iiiib --------------------------
	.section	.text._Z13update_stressiiiifffPfS_S_S_S_iS_S_S_S_S_S_S_S_S_S_S_S_S_S_S_iiiib,"ax",@progbits
	.align	128
        .global         _Z13update_stressiiiifffPfS_S_S_S_iS_S_S_S_S_S_S_S_S_S_S_S_S_S_S_iiiib
        .type           _Z13update_stressiiiifffPfS_S_S_S_iS_S_S_S_S_S_S_S_S_S_S_S_S_S_S_iiiib,@function
        .size           _Z13update_stressiiiifffPfS_S_S_S_iS_S_S_S_S_S_S_S_S_S_S_S_S_S_S_iiiib,(.L_x_207 - _Z13update_stressiiiifffPfS_S_S_S_iS_S_S_S_S_S_S_S_S_S_S_S_S_S_S_iiiib)
        .other          _Z13update_stressiiiifffPfS_S_S_S_iS_S_S_S_S_S_S_S_S_S_S_S_S_S_S_iiiib,@"STO_CUDA_ENTRY STV_DEFAULT"
_Z13update_stressiiiifffPfS_S_S_S_iS_S_S_S_S_S_S_S_S_S_S_S_S_S_S_iiiib:
.text._Z13update_stressiiiifffPfS_S_S_S_iS_S_S_S_S_S_S_S_S_S_S_S_S_S_S_iiiib:
[----:B------:R-:W0:Y:S08]  /*0000*/  LDC R1, c[0x0][0x37c] ;  /* 0x0000df00ff017b82 */ /* 0x000e300000000800 */
[----:B------:R-:W1:Y:S01]  /*0010*/  LDC R9, c[0x0][0x38c] ;  /* 0x0000e300ff097b82 */ /* 0x000e620000000800 */
[----:B------:R-:W2:Y:S01]  /*0020*/  S2R R0, SR_TID.X ;  /* 0x0000000000007919 */ /* 0x000ea20000002100 */
[----:B------:R-:W2:Y:S01]  /*0030*/  LDCU UR4, c[0x0][0x360] ;  /* 0x00006c00ff0477ac */ /* 0x000ea20008000800 */
[----:B0-----:R-:W-:Y:S01]  /*0040*/  VIADD R1, R1, 0xffffffb8 ;  /* 0xffffffb801017836 */ /* 0x001fe20000000000 */
[----:B------:R-:W2:Y:S04]  /*0050*/  S2R R5, SR_CTAID.X ;  /* 0x0000000000057919 */ /* 0x000ea80000002500 */
[----:B------:R-:W0:Y:S01]  /*0060*/  LDC.64 R14, c[0x0][0x390] ;  /* 0x0000e400ff0e7b82 */ /* 0x000e220000000a00 */
[----:B-1----:R-:W-:-:S04]  /*0070*/  IABS R7, R9 ;  /* 0x0000000900077213 */ /* 0x002fc80000000000 */
[----:B------:R-:W1:Y:S01]  /*0080*/  I2F.RP R4, R7 ;  /* 0x0000000700047306 */ /* 0x000e620000209400 */
[----:B--2---:R-:W-:-:S07]  /*0090*/  IMAD R0, R5, UR4, R0 ;  /* 0x0000000405007c24 */ /* 0x004fce000f8e0200 */
[----:B-1----:R-:W1:Y:S02]  /*00a0*/  MUFU.RCP R4, R4 ;  /* 0x0000000400047308 */ /* 0x002e640000001000 */
[----:B-1----:R-:W-:Y:S01]  /*00b0*/  VIADD R2, R4, 0xffffffe ;  /* 0x0ffffffe04027836 */ /* 0x002fe20000000000 */
[----:B------:R-:W-:-:S05]  /*00c0*/  IABS R4, R0 ;  /* 0x0000000000047213 */ /* 0x000fca0000000000 */
[----:B------:R1:W2:Y:S02]  /*00d0*/  F2I.FTZ.U32.TRUNC.NTZ R3, R2 ;  /* 0x0000000200037305 */ /* 0x0002a4000021f000 */
[----:B-1----:R-:W-:Y:S02]  /*00e0*/  IMAD.MOV.U32 R2, RZ, RZ, RZ ;  /* 0x000000ffff027224 */ /* 0x002fe400078e00ff */
[----:B--2---:R-:W-:-:S04]  /*00f0*/  IMAD.MOV R6, RZ, RZ, -R3 ;  /* 0x000000ffff067224 */ /* 0x004fc800078e0a03 */
[----:B------:R-:W-:Y:S02]  /*0100*/  IMAD R5, R6, R7, RZ ;  /* 0x0000000706057224 */ /* 0x000fe400078e02ff */
[----:B0-----:R-:W0:Y:S02]  /*0110*/  MUFU.RCP R6, R15 ;  /* 0x0000000f00067308 */ /* 0x001e240000001000 */
[----:B------:R-:W-:-:S06]  /*0120*/  IMAD.HI.U32 R3, R3, R5, R2 ;  /* 0x0000000503037227 */ /* 0x000fcc00078e0002 */
[----:B------:R-:W-:-:S04]  /*0130*/  IMAD.HI.U32 R12, R3, R4, RZ ;  /* 0x00000004030c7227 */ /* 0x000fc800078e00ff */
[----:B------:R-:W-:-:S04]  /*0140*/  IMAD.MOV R2, RZ, RZ, -R12 ;  /* 0x000000ffff027224 */ /* 0x000fc800078e0a0c */
[C---:B------:R-:W-:Y:S02]  /*0150*/  IMAD R2, R7.reuse, R2, R4 ;  /* 0x0000000207027224 */ /* 0x040fe400078e0204 */
[C---:B0-----:R-:W-:Y:S01]  /*0160*/  FFMA R3, R6.reuse, -R15, 1 ;  /* 0x3f80000006037423 */ /* 0x041fe2000000080f */
[----:B------:R-:W0:Y:S02]  /*0170*/  LDC R4, c[0x0][0x390] ;  /* 0x0000e400ff047b82 */ /* 0x000e240000000800 */
[----:B------:R-:W-:Y:S01]  /*0180*/  ISETP.GT.U32.AND P1, PT, R7, R2, PT ;  /* 0x000000020700720c */ /* 0x000fe20003f24070 */
[----:B------:R-:W-:-:S12]  /*0190*/  FFMA R3, R6, R3, R6 ;  /* 0x0000000306037223 */ /* 0x000fd80000000006 */
[-C--:B------:R-:W-:Y:S01]  /*01a0*/  @!P1 IADD3 R2, PT, PT, R2, -R7.reuse, RZ ;  /* 0x8000000702029210 */ /* 0x080fe20007ffe0ff */
[----:B------:R-:W-:Y:S01]  /*01b0*/  @!P1 VIADD R12, R12, 0x1 ;  /* 0x000000010c0c9836 */ /* 0x000fe20000000000 */
[----:B------:R-:W-:Y:S02]  /*01c0*/  ISETP.NE.AND P1, PT, R9, RZ, PT ;  /* 0x000000ff0900720c */ /* 0x000fe40003f25270 */
[----:B------:R-:W-:Y:S02]  /*01d0*/  ISETP.GE.U32.AND P0, PT, R2, R7, PT ;  /* 0x000000070200720c */ /* 0x000fe40003f06070 */
[----:B------:R-:W-:-:S04]  /*01e0*/  LOP3.LUT R2, R0, R9, RZ, 0x3c, !PT ;  /* 0x0000000900027212 */ /* 0x000fc800078e3cff */
[----:B------:R-:W-:Y:S01]  /*01f0*/  ISETP.GE.AND P2, PT, R2, RZ, PT ;  /* 0x000000ff0200720c */ /* 0x000fe20003f46270 */
[----:B------:R-:W-:-:S04]  /*0200*/  FFMA R2, R3, R14, RZ ;  /* 0x0000000e03027223 */ /* 0x000fc800000000ff */
[----:B------:R-:W-:Y:S02]  /*0210*/  FFMA R5, R2, -R15, R14 ;  /* 0x8000000f02057223 */ /* 0x000fe4000000000e */
[----:B------:R-:W-:Y:S01]  /*0220*/  @P0 VIADD R12, R12, 0x1 ;  /* 0x000000010c0c0836 */ /* 0x000fe20000000000 */
[----:B------:R-:W1:Y:S01]  /*0230*/  FCHK P0, R14, R15 ;  /* 0x0000000f0e007302 */ /* 0x000e620000000000 */
[----:B------:R-:W-:-:S04]  /*0240*/  FFMA R2, R3, R5, R2 ;  /* 0x0000000503027223 */ /* 0x000fc80000000002 */
[----:B------:R-:W-:Y:S01]  /*0250*/  @!P2 IMAD.MOV R12, RZ, RZ, -R12 ;  /* 0x000000ffff0ca224 */ /* 0x000fe200078e0a0c */
[----:B------:R-:W-:-:S05]  /*0260*/  @!P1 LOP3.LUT R12, RZ, R9, RZ, 0x33, !PT ;  /* 0x00000009ff0c9212 */ /* 0x000fca00078e33ff */
[----:B------:R-:W-:-:S04]  /*0270*/  IMAD.MOV R10, RZ, RZ, -R12 ;  /* 0x000000ffff0a7224 */ /* 0x000fc800078e0a0c */
[----:B------:R-:W-:Y:S01]  /*0280*/  IMAD R10, R9, R10, R0 ;  /* 0x0000000a090a7224 */ /* 0x000fe200078e0200 */
[----:B01----:R-:W-:Y:S06]  /*0290*/  @!P0 BRA `(.L_x_85) ;  /* 0x0000000000108947 */ /* 0x003fec0003800000 */
[----:B------:R-:W0:Y:S01]  /*02a0*/  LDC R3, c[0x0][0x394] ;  /* 0x0000e500ff037b82 */ /* 0x000e220000000800 */
[----:B------:R-:W-:-:S07]  /*02b0*/  MOV R6, 0x2d0 ;  /* 0x000002d000067802 */ /* 0x000fce0000000f00 */
[----:B0-----:R-:W-:Y:S05]  /*02c0*/  CALL.REL.NOINC `($__internal_8_$__cuda_sm3x_div_rn_noftz_f32_slowpath) ;  /* 0x0000004400ec7944 */ /* 0x001fea0003c00000 */
[----:B------:R-:W-:-:S07]  /*02d0*/  IMAD.MOV.U32 R2, RZ, RZ, R3 ;  /* 0x000000ffff027224 */ /* 0x000fce00078e0003 */
.L_x_85:
[----:B------:R-:W0:Y:S01]  /*02e0*/  LDC R7, c[0x0][0x398] ;  /* 0x0000e600ff077b82 */ /* 0x000e220000000800 */
[----:B------:R-:W1:Y:S02]  /*02f0*/  LDCU UR4, c[0x0][0x390] ;  /* 0x00007200ff0477ac */ /* 0x000e640008000800 */
[----:B-1----:R-:W-:Y:S01]  /*0300*/  MOV R8, UR4 ;  /* 0x0000000400087c02 */ /* 0x002fe20008000f00 */
[----:B0-----:R-:W0:Y:S08]  /*0310*/  MUFU.RCP R3, R7 ;  /* 0x0000000700037308 */ /* 0x001e300000001000 */
[----:B------:R-:W1:Y:S01]  /*0320*/  FCHK P0, R8, R7 ;  /* 0x0000000708007302 */ /* 0x000e620000000000 */
[----:B0-----:R-:W-:-:S04]  /*0330*/  FFMA R6, R3, -R7, 1 ;  /* 0x3f80000003067423 */ /* 0x001fc80000000807 */
[----:B------:R-:W-:-:S04]  /*0340*/  FFMA R3, R3, R6, R3 ;  /* 0x0000000603037223 */ /* 0x000fc80000000003 */
[----:B------:R-:W-:-:S04]  /*0350*/  FFMA R6, R3, UR4, RZ ;  /* 0x0000000403067c23 */ /* 0x000fc800080000ff */
[----:B------:R-:W-:-:S04]  /*0360*/  FFMA R5, R6, -R7, UR4 ;  /* 0x0000000406057e23 */ /* 0x000fc80008000807 */
[----:B------:R-:W-:Y:S01]  /*0370*/  FFMA R3, R3, R5, R6 ;  /* 0x0000000503037223 */ /* 0x000fe20000000006 */
[----:B-1----:R-:W-:Y:S06]  /*0380*/  @!P0 BRA `(.L_x_86) ;  /* 0x00000000000c8947 */ /* 0x002fec0003800000 */
[----:B------:R-:W0:Y:S01]  /*0390*/  LDC R3, c[0x0][0x398] ;  /* 0x0000e600ff037b82 */ /* 0x000e220000000800 */
[----:B------:R-:W-:-:S07]  /*03a0*/  MOV R6, 0x3c0 ;  /* 0x000003c000067802 */ /* 0x000fce0000000f00 */
[----:B0-----:R-:W-:Y:S05]  /*03b0*/  CALL.REL.NOINC `($__internal_8_$__cuda_sm3x_div_rn_noftz_f32_slowpath) ;  /* 0x0000004400b07944 */ /* 0x001fea0003c00000 */
.L_x_86:
[----:B------:R-:W0:Y:S02]  /*03c0*/  LDCU.64 UR4, c[0x0][0x388] ;  /* 0x00007100ff0477ac */ /* 0x000e240008000a00 */
[----:B0-----:R-:W-:-:S06]  /*03d0*/  UIMAD UR4, UR5, UR4, -0x4 ;  /* 0xfffffffc050474a4 */ /* 0x001fcc000f8e0204 */
[----:B------:R-:W-:-:S04]  /*03e0*/  ISETP.GE.AND P0, PT, R0, UR4, PT ;  /* 0x0000000400007c0c */ /* 0x000fc8000bf06270 */
[----:B------:R-:W-:-:S13]  /*03f0*/  ISETP.LT.OR P0, PT, R0, 0x4, P0 ;  /* 0x000000040000780c */ /* 0x000fda0000701670 */
[----:B------:R-:W-:Y:S05]  /*0400*/  @P0 EXIT ;  /* 0x000000000000094d */ /* 0x000fea0003800000 */
[----:B------:R-:W0:Y:S01]  /*0410*/  LDCU.U8 UR5, c[0x0][0x458] ;  /* 0x00008b00ff0577ac */ /* 0x000e220008000000 */
[----:B------:R-:W-:Y:S01]  /*0420*/  BSSY.RECONVERGENT B0, `(.L_x_87) ;  /* 0x0000093000007945 */ /* 0x000fe20003800200 */
[----:B------:R-:W1:Y:S01]  /*0430*/  LDCU UR9, c[0x0][0x3c8] ;  /* 0x00007900ff0977ac */ /* 0x000e620008000800 */
[----:B------:R-:W1:Y:S01]  /*0440*/  LDCU.64 UR6, c[0x0][0x448] ;  /* 0x00008900ff0677ac */ /* 0x000e620008000a00 */
[----:B------:R-:W2:Y:S01]  /*0450*/  LDCU UR4, c[0x0][0x454] ;  /* 0x00008a80ff0477ac */ /* 0x000ea20008000800 */
[----:B------:R-:W3:Y:S01]  /*0460*/  LDCU.64 UR10, c[0x0][0x358] ;  /* 0x00006b00ff0a77ac */ /* 0x000ee20008000a00 */
[----:B0-----:R-:W-:Y:S02]  /*0470*/  UPRMT UR8, UR5, 0x8880, URZ ;  /* 0x0000888005087896 */ /* 0x001fe400080000ff */
[----:B-1----:R-:W-:Y:S02]  /*0480*/  UIADD3 UR5, UPT, UPT, UR6, UR9, URZ ;  /* 0x0000000906057290 */ /* 0x002fe4000fffe0ff */
[----:B--2---:R-:W-:-:S04]  /*0490*/  UIADD3 UR4, UPT, UPT, -UR4, 0x1, URZ ;  /* 0x0000000104047890 */ /* 0x004fc8000fffe1ff */
[----:B------:R-:W-:-:S03]  /*04a0*/  UIMAD UR4, UR4, UR7, -UR5 ;  /* 0x00000007040472a4 */ /* 0x000fc6000f8e0a05 */
[----:B------:R-:W-:Y:S02]  /*04b0*/  UMOV UR5, UR8 ;  /* 0x0000000800057c82 */ /* 0x000fe40008000000 */
[----:B------:R-:W-:-:S09]  /*04c0*/  UISETP.NE.AND UP0, UPT, UR5, URZ, UPT ;  /* 0x000000ff0500728c */ /* 0x000fd2000bf05270 */
[----:B---3--:R-:W-:Y:S05]  /*04d0*/  BRA.U !UP0, `(.L_x_88) ;  /* 0x0000000908047547 */ /* 0x008fea000b800000 */
[----:B------:R-:W0:Y:S01]  /*04e0*/  LDC R5, c[0x0][0x450] ;  /* 0x00011400ff057b82 */ /* 0x000e220000000800 */
[----:B------:R-:W-:-:S04]  /*04f0*/  VIADD R4, R12, UR4 ;  /* 0x000000040c047c36 */ /* 0x000fc80008000000 */
[----:B------:R-:W-:Y:S01]  /*0500*/  IMAD R4, R4, R4, RZ ;  /* 0x0000000404047224 */ /* 0x000fe200078e02ff */
[----:B0-----:R-:W-:-:S05]  /*0510*/  IADD3 R5, PT, PT, R10, -UR9, -R5 ;  /* 0x800000090a057c10 */ /* 0x001fca000fffe805 */
[----:B------:R-:W-:-:S05]  /*0520*/  IMAD R5, R5, R5, R4 ;  /* 0x0000000505057224 */ /* 0x000fca00078e0204 */
[----:B------:R-:W-:-:S13]  /*0530*/  ISETP.GT.U32.AND P0, PT, R5, 0xe1, PT ;  /* 0x000000e10500780c */ /* 0x000fda0003f04070 */
[----:B------:R-:W-:Y:S05]  /*0540*/  @P0 BRA `(.L_x_89) ;  /* 0x0000000400cc0947 */ /* 0x000fea0003800000 */
[----:B------:R-:W-:Y:S01]  /*0550*/  ISETP.GE.U32.AND P0, PT, R5, 0x11, PT ;  /* 0x000000110500780c */ /* 0x000fe20003f06070 */
[----:B------:R-:W-:Y:S02]  /*0560*/  IMAD.MOV.U32 R13, RZ, RZ, RZ ;  /* 0x000000ffff0d7224 */ /* 0x000fe400078e00ff */
[----:B------:R-:W-:-:S10]  /*0570*/  IMAD.MOV.U32 R4, RZ, RZ, RZ ;  /* 0x000000ffff047224 */ /* 0x000fd400078e00ff */
[----:B------:R-:W-:Y:S05]  /*0580*/  @!P0 BRA `(.L_x_90) ;  /* 0x0000000400f08947 */ /* 0x000fea0003800000 */
[----:B------:R-:W-:Y:S01]  /*0590*/  I2FP.F32.U32 R17, R5 ;  /* 0x0000000500117245 */ /* 0x000fe20000201000 */
[----:B------:R-:W-:Y:S03]  /*05a0*/  BSSY.RECONVERGENT B1, `(.L_x_91) ;  /* 0x000000c000017945 */ /* 0x000fe60003800200 */
[----:B------:R0:W1:Y:S01]  /*05b0*/  MUFU.RSQ R4, R17 ;  /* 0x0000001100047308 */ /* 0x0000620000001400 */
[----:B------:R-:W-:-:S05]  /*05c0*/  VIADD R5, R17, 0xf3000000 ;  /* 0xf300000011057836 */ /* 0x000fca0000000000 */
[----:B------:R-:W-:-:S13]  /*05d0*/  ISETP.GT.U32.AND P0, PT, R5, 0x727fffff, PT ;  /* 0x727fffff0500780c */ /* 0x000fda0003f04070 */
[----:B01----:R-:W-:Y:S05]  /*05e0*/  @!P0 BRA `(.L_x_92) ;  /* 0x00000000000c8947 */ /* 0x003fea0003800000 */
[----:B------:R-:W-:-:S07]  /*05f0*/  MOV R29, 0x610 ;  /* 0x00000610001d7802 */ /* 0x000fce0000000f00 */
[----:B------:R-:W-:Y:S05]  /*0600*/  CALL.REL.NOINC `($__internal_7_$__cuda_sm20_sqrt_rn_f32_slowpath) ;  /* 0x0000004000c47944 */ /* 0x000fea0003c00000 */
[----:B------:R-:W-:Y:S05]  /*0610*/  BRA `(.L_x_93) ;  /* 0x0000000000107947 */ /* 0x000fea0003800000 */
.L_x_92:
[----:B------:R-:W-:Y:S01]  /*0620*/  FMUL.FTZ R11, R17, R4 ;  /* 0x00000004110b7220 */ /* 0x000fe20000410000 */
[----:B------:R-:W-:-:S03]  /*0630*/  FMUL.FTZ R5, R4, 0.5 ;  /* 0x3f00000004057820 */ /* 0x000fc60000410000 */
[----:B------:R-:W-:-:S04]  /*0640*/  FFMA R4, -R11, R11, R17 ;  /* 0x0000000b0b047223 */ /* 0x000fc80000000111 */
[----:B------:R-:W-:-:S07]  /*0650*/  FFMA R11, R4, R5, R11 ;  /* 0x00000005040b7223 */ /* 0x000fce000000000b */
.L_x_93:
[----:B------:R-:W-:Y:S05]  /*0660*/  BSYNC.RECONVERGENT B1 ;  /* 0x0000000000017941 */ /* 0x000fea0003800200 */
.L_x_91:
[----:B------:R-:W0:Y:S01]  /*0670*/  MUFU.RCP64H R7, 44 ;  /* 0x4046000000077908 */ /* 0x000e220000001800 */
[----:B------:R-:W-:Y:S02]  /*0680*/  HFMA2 R15, -RZ, RZ, 2.13671875, 0 ;  /* 0x40460000ff0f7431 */ /* 0x000fe400000001ff */
[----:B------:R-:W-:Y:S02]  /*0690*/  IMAD.MOV.U32 R14, RZ, RZ, 0x0 ;  /* 0x00000000ff0e7424 */ /* 0x000fe400078e00ff */
[----:B------:R-:W-:Y:S01]  /*06a0*/  FADD R11, R11, -4 ;  /* 0xc08000000b0b7421 */ /* 0x000fe20000000000 */
[----:B------:R-:W-:Y:S01]  /*06b0*/  IMAD.MOV.U32 R6, RZ, RZ, 0x1 ;  /* 0x00000001ff067424 */ /* 0x000fe200078e00ff */
[----:B------:R-:W-:Y:S05]  /*06c0*/  BSSY.RECONVERGENT B1, `(.L_x_94) ;  /* 0x0000011000017945 */ /* 0x000fea0003800200 */
[----:B0-----:R-:W-:-:S08]  /*06d0*/  DFMA R4, R6, -R14, 1 ;  /* 0x3ff000000604742b */ /* 0x001fd0000000080e */
[----:B------:R-:W-:Y:S02]  /*06e0*/  DFMA R8, R4, R4, R4 ;  /* 0x000000040408722b */ /* 0x000fe40000000004 */
[----:B------:R-:W0:Y:S06]  /*06f0*/  F2F.F64.F32 R4, R11 ;  /* 0x0000000b00047310 */ /* 0x000e2c0000201800 */
[----:B------:R-:W-:-:S08]  /*0700*/  DFMA R8, R6, R8, R6 ;  /* 0x000000080608722b */ /* 0x000fd00000000006 */
[----:B------:R-:W-:Y:S02]  /*0710*/  DFMA R6, R8, -R14, 1 ;  /* 0x3ff000000806742b */ /* 0x000fe4000000080e */
[----:B0-----:R-:W-:-:S06]  /*0720*/  DMUL R18, R4, 4 ;  /* 0x4010000004127828 */ /* 0x001fcc0000000000 */
[----:B------:R-:W-:-:S04]  /*0730*/  DFMA R6, R8, R6, R8 ;  /* 0x000000060806722b */ /* 0x000fc80000000008 */
[----:B------:R-:W-:-:S04]  /*0740*/  FSETP.GEU.AND P1, PT, |R19|, 6.5827683646048100446e-37, PT ;  /* 0x036000001300780b */ /* 0x000fc80003f2e200 */
[----:B------:R-:W-:-:S08]  /*0750*/  DMUL R4, R18, R6 ;  /* 0x0000000612047228 */ /* 0x000fd00000000000 */
[----:B------:R-:W-:-:S08]  /*0760*/  DFMA R8, R4, -44, R18 ;  /* 0xc04600000408782b */ /* 0x000fd00000000012 */
[----:B------:R-:W-:-:S10]  /*0770*/  DFMA R4, R6, R8, R4 ;  /* 0x000000080604722b */ /* 0x000fd40000000004 */
[----:B------:R-:W-:-:S05]  /*0780*/  FFMA R6, RZ, 3.09375, R5 ;  /* 0x40460000ff067823 */ /* 0x000fca0000000005 */
[----:B------:R-:W-:-:S13]  /*0790*/  FSETP.GT.AND P0, PT, |R6|, 1.469367938527859385e-39, PT ;  /* 0x001000000600780b */ /* 0x000fda0003f04200 */
[----:B------:R-:W-:Y:S05]  /*07a0*/  @P0 BRA P1, `(.L_x_95) ;  /* 0x0000000000080947 */ /* 0x000fea0000800000 */
[----:B------:R-:W-:-:S07]  /*07b0*/  MOV R14, 0x7d0 ;  /* 0x000007d0000e7802 */ /* 0x000fce0000000f00 */
[----:B------:R-:W-:Y:S05]  /*07c0*/  CALL.REL.NOINC `($__internal_6_$__cuda_sm20_div_rn_f64_full) ;  /* 0x0000003c000c7944 */ /* 0x000fea0003c00000 */
.L_x_95:
[----:B------:R-:W-:Y:S05]  /*07d0*/  BSYNC.RECONVERGENT B1 ;  /* 0x0000000000017941 */ /* 0x000fea0003800200 */
.L_x_94:
[----:B------:R-:W-:Y:S01]  /*07e0*/  UMOV UR4, 0x542fe938 ;  /* 0x542fe93800047882 */ /* 0x000fe20000000000 */
[----:B------:R-:W-:Y:S01]  /*07f0*/  UMOV UR5, 0x400921fb ;  /* 0x400921fb00057882 */ /* 0x000fe20000000000 */
[----:B------:R-:W-:Y:S01]  /*0800*/  BSSY.RECONVERGENT B2, `(.L_x_96) ;  /* 0x000001b000027945 */ /* 0x000fe20003800200 */
[----:B------:R-:W-:-:S08]  /*0810*/  DMUL R4, R4, UR4 ;  /* 0x0000000404047c28 */ /* 0x000fd00008000000 */
[----:B------:R-:W-:-:S14]  /*0820*/  DSETP.NEU.AND P0, PT, |R4|, +INF , PT ;  /* 0x7ff000000400742a */ /* 0x000fdc0003f0d200 */
[----:B------:R-:W-:Y:S01]  /*0830*/  @!P0 DMUL R8, RZ, R4 ;  /* 0x00000004ff088228 */ /* 0x000fe20000000000 */
[----:B------:R-:W-:Y:S01]  /*0840*/  @!P0 IMAD.MOV.U32 R11, RZ, RZ, 0x1 ;  /* 0x00000001ff0b8424 */ /* 0x000fe200078e00ff */
[----:B------:R-:W-:Y:S09]  /*0850*/  @!P0 BRA `(.L_x_97) ;  /* 0x0000000000548947 */ /* 0x000ff20003800000 */
[----:B------:R-:W-:Y:S01]  /*0860*/  UMOV UR4, 0x6dc9c883 ;  /* 0x6dc9c88300047882 */ /* 0x000fe20000000000 */
[----:B------:R-:W-:Y:S01]  /*0870*/  UMOV UR5, 0x3fe45f30 ;  /* 0x3fe45f3000057882 */ /* 0x000fe20000000000 */
[C---:B------:R-:W-:Y:S01]  /*0880*/  DSETP.GE.AND P0, PT, |R4|.reuse, 2.14748364800000000000e+09, PT ;  /* 0x41e000000400742a */ /* 0x040fe20003f06200 */
[----:B------:R-:W-:Y:S01]  /*0890*/  BSSY.RECONVERGENT B1, `(.L_x_98) ;  /* 0x0000010000017945 */ /* 0x000fe20003800200 */
[----:B------:R-:W-:Y:S01]  /*08a0*/  DMUL R6, R4, UR4 ;  /* 0x0000000404067c28 */ /* 0x000fe20008000000 */
[----:B------:R-:W-:Y:S01]  /*08b0*/  UMOV UR4, 0x54442d18 ;  /* 0x54442d1800047882 */ /* 0x000fe20000000000 */
[----:B------:R-:W-:-:S08]  /*08c0*/  UMOV UR5, 0x3ff921fb ;  /* 0x3ff921fb00057882 */ /* 0x000fd00000000000 */
[----:B------:R-:W0:Y:S08]  /*08d0*/  F2I.F64 R6, R6 ;  /* 0x0000000600067311 */ /* 0x000e300000301100 */
[----:B0-----:R-:W0:Y:S02]  /*08e0*/  I2F.F64 R8, R6 ;  /* 0x0000000600087312 */ /* 0x001e240000201c00 */
[----:B0-----:R-:W-:Y:S01]  /*08f0*/  DFMA R14, R8, -UR4, R4 ;  /* 0x80000004080e7c2b */ /* 0x001fe20008000004 */
[----:B------:R-:W-:Y:S01]  /*0900*/  UMOV UR4, 0x33145c00 ;  /* 0x33145c0000047882 */ /* 0x000fe20000000000 */
[----:B------:R-:W-:-:S06]  /*0910*/  UMOV UR5, 0x3c91a626 ;  /* 0x3c91a62600057882 */ /* 0x000fcc0000000000 */
[----:B------:R-:W-:Y:S01]  /*0920*/  DFMA R14, R8, -UR4, R14 ;  /* 0x80000004080e7c2b */ /* 0x000fe2000800000e */
[----:B------:R-:W-:Y:S01]  /*0930*/  UMOV UR4, 0x252049c0 ;  /* 0x252049c000047882 */ /* 0x000fe20000000000 */
[----:B------:R-:W-:-:S06]  /*0940*/  UMOV UR5, 0x397b839a ;  /* 0x397b839a00057882 */ /* 0x000fcc0000000000 */
[----:B------:R-:W-:Y:S01]  /*0950*/  DFMA R8, R8, -UR4, R14 ;  /* 0x8000000408087c2b */ /* 0x000fe2000800000e */
[----:B------:R-:W-:Y:S10]  /*0960*/  @!P0 BRA `(.L_x_99) ;  /* 0x0000000000088947 */ /* 0x000ff40003800000 */
[----:B------:R-:W-:-:S07]  /*0970*/  MOV R18, 0x990 ;  /* 0x0000099000127802 */ /* 0x000fce0000000f00 */
[----:B------:R-:W-:Y:S05]  /*0980*/  CALL.REL.NOINC `($_Z13update_stressiiiifffPfS_S_S_S_iS_S_S_S_S_S_S_S_S_S_S_S_S_S_S_iiiib$__internal_trig_reduction_slowpathd) ;  /* 0x0000004400cc7944 */ /* 0x000fea0003c00000 */
.L_x_99:
[----:B------:R-:W-:Y:S05]  /*0990*/  BSYNC.RECONVERGENT B1 ;  /* 0x0000000000017941 */ /* 0x000fea0003800200 */
.L_x_98:
[----:B------:R-:W-:-:S07]  /*09a0*/  VIADD R11, R6, 0x1 ;  /* 0x00000001060b7836 */ /* 0x000fce0000000000 */
.L_x_97:
[----:B------:R-:W-:Y:S05]  /*09b0*/  BSYNC.RECONVERGENT B2 ;  /* 0x0000000000027941 */ /* 0x000fea0003800200 */
.L_x_96:
[----:B------:R-:W0:Y:S01]  /*09c0*/  LDCU.64 UR4, c[0x4][0x18] ;  /* 0x01000300ff0477ac */ /* 0x000e220008000a00 */
[----:B------:R-:W-:Y:S01]  /*09d0*/  IMAD.SHL.U32 R4, R11, 0x40, RZ ;  /* 0x000000400b047824 */ /* 0x000fe200078e00ff */
[----:B------:R-:W1:Y:S04]  /*09e0*/  LDC.64 R26, c[0x0][0x438] ;  /* 0x00010e00ff1a7b82 */ /* 0x000e680000000a00 */
[----:B------:R-:W-:-:S04]  /*09f0*/  LOP3.LUT R4, R4, 0x40, RZ, 0xc0, !PT ;  /* 0x0000004004047812 */ /* 0x000fc800078ec0ff */
[----:B------:R-:W2:Y:S01]  /*0a00*/  LDC.64 R28, c[0x0][0x430] ;  /* 0x00010c00ff1c7b82 */ /* 0x000ea20000000a00 */
[----:B0-----:R-:W-:-:S05]  /*0a10*/  IADD3 R14, P0, PT, R4, UR4, RZ ;  /* 0x00000004040e7c10 */ /* 0x001fca000ff1e0ff */
[----:B------:R-:W-:-:S05]  /*0a20*/  IMAD.X R15, RZ, RZ, UR5, P0 ;  /* 0x00000005ff0f7e24 */ /* 0x000fca00080e06ff */
[----:B------:R-:W3:Y:S04]  /*0a30*/  LDG.E.128.CONSTANT R4, desc[UR10][R14.64] ;  /* 0x0000000a0e047981 */ /* 0x000ee8000c1e9d00 */
[----:B------:R-:W4:Y:S04]  /*0a40*/  LDG.E.128.CONSTANT R16, desc[UR10][R14.64+0x10] ;  /* 0x0000100a0e107981 */ /* 0x000f28000c1e9d00 */
[----:B------:R0:W5:Y:S01]  /*0a50*/  LDG.E.128.CONSTANT R20, desc[UR10][R14.64+0x20] ;  /* 0x0000200a0e147981 */ /* 0x000162000c1e9d00 */
[----:B-1----:R-:W-:-:S04]  /*0a60*/  IMAD.WIDE.U32 R26, R0, 0x4, R26 ;  /* 0x00000004001a7825 */ /* 0x002fc800078e001a */
[----:B--2---:R-:W-:Y:S01]  /*0a70*/  IMAD.WIDE.U32 R28, R0, 0x4, R28 ;  /* 0x00000004001c7825 */ /* 0x004fe200078e001c */
[----:B------:R-:W2:Y:S04]  /*0a80*/  LDG.E R25, desc[UR10][R26.64] ;  /* 0x0000000a1a197981 */ /* 0x000ea8000c1e1900 */
[----:B------:R-:W2:Y:S01]  /*0a90*/  LDG.E R24, desc[UR10][R28.64] ;  /* 0x0000000a1c187981 */ /* 0x000ea2000c1e1900 */
[----:B------:R-:W-:Y:S01]  /*0aa0*/  LOP3.LUT R13, R11, 0x1, RZ, 0xc0, !PT ;  /* 0x000000010b0d7812 */ /* 0x000fe200078ec0ff */
[----:B0-----:R-:W-:Y:S01]  /*0ab0*/  DMUL R14, R8, R8 ;  /* 0x00000008080e7228 */ /* 0x001fe20000000000 */
[----:B------:R-:W-:Y:S02]  /*0ac0*/  MOV R30, 0x20fd8164 ;  /* 0x20fd8164001e7802 */ /* 0x000fe40000000f00 */
[----:B------:R-:W-:Y:S01]  /*0ad0*/  ISETP.NE.U32.AND P0, PT, R13, 0x1, PT ;  /* 0x000000010d00780c */ /* 0x000fe20003f05070 */
[----:B------:R-:W-:-:S03]  /*0ae0*/  IMAD.MOV.U32 R13, RZ, RZ, 0x3da8ff83 ;  /* 0x3da8ff83ff0d7424 */ /* 0x000fc600078e00ff */
[----:B------:R-:W-:Y:S02]  /*0af0*/  FSEL R30, R30, -8.06006814911005101289e+34, !P0 ;  /* 0xf9785eba1e1e7808 */ /* 0x000fe40004000000 */
[----:B------:R-:W-:-:S06]  /*0b00*/  FSEL R31, -R13, 0.11223486810922622681, !P0 ;  /* 0x3de5db650d1f7808 */ /* 0x000fcc0004000100 */
[----:B---3--:R-:W-:-:S08]  /*0b10*/  DFMA R4, R14, R30, R4 ;  /* 0x0000001e0e04722b */ /* 0x008fd00000000004 */
[----:B------:R-:W-:-:S08]  /*0b20*/  DFMA R4, R14, R4, R6 ;  /* 0x000000040e04722b */ /* 0x000fd00000000006 */
[----:B----4-:R-:W-:-:S08]  /*0b30*/  DFMA R4, R14, R4, R16 ;  /* 0x000000040e04722b */ /* 0x010fd00000000010 */
[----:B------:R-:W-:-:S08]  /*0b40*/  DFMA R4, R14, R4, R18 ;  /* 0x000000040e04722b */ /* 0x000fd00000000012 */
[----:B-----5:R-:W-:-:S08]  /*0b50*/  DFMA R4, R14, R4, R20 ;  /* 0x000000040e04722b */ /* 0x020fd00000000014 */
[----:B------:R-:W-:-:S08]  /*0b60*/  DFMA R4, R14, R4, R22 ;  /* 0x000000040e04722b */ /* 0x000fd00000000016 */
[----:B------:R-:W-:Y:S02]  /*0b70*/  DFMA R8, R4, R8, R8 ;  /* 0x000000080408722b */ /* 0x000fe40000000008 */
[----:B------:R-:W-:-:S10]  /*0b80*/  DFMA R4, R14, R4, 1 ;  /* 0x3ff000000e04742b */ /* 0x000fd40000000004 */
[----:B------:R-:W-:Y:S02]  /*0b90*/  FSEL R6, R4, R8, !P0 ;  /* 0x0000000804067208 */ /* 0x000fe40004000000 */
[----:B------:R-:W-:Y:S02]  /*0ba0*/  FSEL R7, R5, R9, !P0 ;  /* 0x0000000905077208 */ /* 0x000fe40004000000 */
[----:B------:R-:W-:Y:S01]  /*0bb0*/  LOP3.LUT P0, RZ, R11, 0x2, RZ, 0xc0, !PT ;  /* 0x000000020bff7812 */ /* 0x000fe2000780c0ff */
[----:B--2---:R-:W-:Y:S03]  /*0bc0*/  F2F.F64.F32 R8, R24 ;  /* 0x0000001800087310 */ /* 0x004fe60000201800 */
[----:B------:R-:W-:-:S10]  /*0bd0*/  DADD R4, RZ, -R6 ;  /* 0x00000000ff047229 */ /* 0x000fd40000000806 */
[----:B------:R-:W-:Y:S02]  /*0be0*/  FSEL R4, R6, R4, !P0 ;  /* 0x0000000406047208 */ /* 0x000fe40004000000 */
[----:B------:R-:W-:Y:S02]  /*0bf0*/  FSEL R5, R7, R5, !P0 ;  /* 0x0000000507057208 */ /* 0x000fe40004000000 */
[----:B------:R-:W0:Y:S04]  /*0c00*/  F2F.F64.F32 R6, R25 ;  /* 0x0000001900067310 */ /* 0x000e280000201800 */
[----:B------:R-:W-:-:S08]  /*0c10*/  DADD R4, -R4, 1 ;  /* 0x3ff0000004047429 */ /* 0x000fd00000000100 */
[----:B------:R-:W-:-:S08]  /*0c20*/  DMUL R4, R4, 0.5 ;  /* 0x3fe0000004047828 */ /* 0x000fd00000000000 */
[C---:B0-----:R-:W-:Y:S02]  /*0c30*/  DMUL R6, R4.reuse, R6 ;  /* 0x0000000604067228 */ /* 0x041fe40000000000 */
[----:B------:R-:W-:-:S04]  /*0c40*/  DMUL R4, R4, R8 ;  /* 0x0000000804047228 */ /* 0x000fc80000000000 */
[----:B------:R0:W1:Y:S08]  /*0c50*/  F2F.F32.F64 R13, R6 ;  /* 0x00000006000d7310 */ /* 0x0000700000301000 */
[----:B------:R0:W2:Y:S01]  /*0c60*/  F2F.F32.F64 R4, R4 ;  /* 0x0000000400047310 */ /* 0x0000a20000301000 */
[----:B------:R-:W-:Y:S05]  /*0c70*/  BRA `(.L_x_90) ;  /* 0x0000000000347947 */ /* 0x000fea0003800000 */
.L_x_89:
[----:B------:R-:W0:Y:S08]  /*0c80*/  LDC.64 R4, c[0x0][0x438] ;  /* 0x00010e00ff047b82 */ /* 0x000e300000000a00 */
[----:B------:R-:W1:Y:S01]  /*0c90*/  LDC.64 R8, c[0x0][0x430] ;  /* 0x00010c00ff087b82 */ /* 0x000e620000000a00 */
[----:B0-----:R-:W-:-:S05]  /*0ca0*/  IMAD.WIDE.U32 R6, R0, 0x4, R4 ;  /* 0x0000000400067825 */ /* 0x001fca00078e0004 */
[----:B------:R3:W5:Y:S01]  /*0cb0*/  LDG.E R13, desc[UR10][R6.64] ;  /* 0x0000000a060d7981 */ /* 0x000762000c1e1900 */
[----:B-1----:R-:W-:-:S05]  /*0cc0*/  IMAD.WIDE.U32 R8, R0, 0x4, R8 ;  /* 0x0000000400087825 */ /* 0x002fca00078e0008 */
[----:B------:R3:W5:Y:S01]  /*0cd0*/  LDG.E R4, desc[UR10][R8.64] ;  /* 0x0000000a08047981 */ /* 0x000762000c1e1900 */
[----:B------:R-:W-:Y:S05]  /*0ce0*/  BRA `(.L_x_90) ;  /* 0x0000000000187947 */ /* 0x000fea0003800000 */
.L_x_88:
[----:B------:R-:W0:Y:S08]  /*0cf0*/  LDC.64 R4, c[0x0][0x438] ;  /* 0x00010e00ff047b82 */ /* 0x000e300000000a00 */
[----:B------:R-:W1:Y:S01]  /*0d00*/  LDC.64 R8, c[0x0][0x430] ;  /* 0x00010c00ff087b82 */ /* 0x000e620000000a00 */
[----:B0-----:R-:W-:-:S05]  /*0d10*/  IMAD.WIDE.U32 R6, R0, 0x4, R4 ;  /* 0x0000000400067825 */ /* 0x001fca00078e0004 */
[----:B------:R4:W5:Y:S01]  /*0d20*/  LDG.E R13, desc[UR10][R6.64] ;  /* 0x0000000a060d7981 */ /* 0x000962000c1e1900 */
[----:B-1----:R-:W-:-:S05]  /*0d30*/  IMAD.WIDE.U32 R8, R0, 0x4, R8 ;  /* 0x0000000400087825 */ /* 0x002fca00078e0008 */
[----:B------:R4:W5:Y:S02]  /*0d40*/  LDG.E R4, desc[UR10][R8.64] ;  /* 0x0000000a08047981 */ /* 0x000964000c1e1900 */
.L_x_90:
[----:B------:R-:W-:Y:S05]  /*0d50*/  BSYNC.RECONVERGENT B0 ;  /* 0x0000000000007941 */ /* 0x000fea0003800200 */
.L_x_87:
[----:B------:R-:W1:Y:S01]  /*0d60*/  LDC.64 R20, c[0x0][0x388] ;  /* 0x0000e200ff147b82 */ /* 0x000e620000000a00 */
[----:B0--34-:R-:W-:Y:S01]  /*0d70*/  VIMNMX R6, PT, PT, R12, R10, PT ;  /* 0x0000000a0c067248 */ /* 0x019fe20003fe0100 */
[----:B-1----:R-:W-:Y:S02]  /*0d80*/  VIADD R7, R21, 0xfffffffc ;  /* 0xfffffffc15077836 */ /* 0x002fe40000000000 */
[----:B------:R-:W-:-:S03]  /*0d90*/  VIADD R5, R20, 0xfffffffc ;  /* 0xfffffffc14057836 */ /* 0x000fc60000000000 */
[----:B------:R-:W-:-:S04]  /*0da0*/  ISETP.GE.AND P0, PT, R10, R7, PT ;  /* 0x000000070a00720c */ /* 0x000fc80003f06270 */
[----:B------:R-:W-:-:S04]  /*0db0*/  ISETP.GE.OR P0, PT, R12, R5, P0 ;  /* 0x000000050c00720c */ /* 0x000fc80000706670 */
[----:B------:R-:W-:-:S13]  /*0dc0*/  ISETP.LT.OR P0, PT, R6, 0x4, P0 ;  /* 0x000000040600780c */ /* 0x000fda0000701670 */
[----:B------:R-:W-:Y:S05]  /*0dd0*/  @P0 EXIT ;  /* 0x000000000000094d */ /* 0x000fea0003800000 */
[----:B------:R-:W0:Y:S01]  /*0de0*/  LDC.64 R22, c[0x0][0x3a0] ;  /* 0x0000e800ff167b82 */ /* 0x000e220000000a00 */
[C-C-:B------:R-:W-:Y:S01]  /*0df0*/  IMAD.IADD R18, R0.reuse, 0x1, R21.reuse ;  /* 0x0000000100127824 */ /* 0x140fe200078e0215 */
[----:B------:R-:W-:Y:S01]  /*0e00*/  IADD3 R33, PT, PT, -R21, RZ, RZ ;  /* 0x000000ff15217210 */ /* 0x000fe20007ffe1ff */
[--C-:B------:R-:W-:Y:S01]  /*0e10*/  IMAD.IADD R8, R0, 0x1, -R21.reuse ;  /* 0x0000000100087824 */ /* 0x100fe200078e0a15 */
[----:B------:R-:W1:Y:S01]  /*0e20*/  LDCU.128 UR4, c[0x3][URZ] ;  /* 0x00c00000ff0477ac */ /* 0x000e620008000c00 */
[----:B------:R-:W-:Y:S02]  /*0e30*/  IMAD.IADD R6, R18, 0x1, R21 ;  /* 0x0000000112067824 */ /* 0x000fe400078e0215 */
[----:B------:R-:W-:Y:S02]  /*0e40*/  IMAD R11, R33, 0x2, R0 ;  /* 0x00000002210b7824 */ /* 0x000fe400078e0200 */
[----:B------:R-:W-:Y:S02]  /*0e50*/  IMAD R9, R21, -0x5, R6 ;  /* 0xfffffffb15097824 */ /* 0x000fe400078e0206 */
[----:B------:R-:W-:-:S02]  /*0e60*/  IMAD R33, R33, 0x4, R0 ;  /* 0x0000000421217824 */ /* 0x000fc400078e0200 */
[----:B0-----:R-:W-:-:S04]  /*0e70*/  IMAD.WIDE R14, R18, 0x4, R22 ;  /* 0x00000004120e7825 */ /* 0x001fc800078e0216 */
[--C-:B------:R-:W-:Y:S01]  /*0e80*/  IMAD.WIDE R26, R8, 0x4, R22.reuse ;  /* 0x00000004081a7825 */ /* 0x100fe200078e0216 */
[----:B------:R0:W3:Y:S03]  /*0e90*/  LDG.E R19, desc[UR10][R14.64] ;  /* 0x0000000a0e137981 */ /* 0x0000e6000c1e1900 */
[C-C-:B------:R-:W-:Y:S01]  /*0ea0*/  IMAD.WIDE.U32 R6, R0.reuse, 0x4, R22.reuse ;  /* 0x0000000400067825 */ /* 0x140fe200078e0016 */
[----:B------:R-:W4:Y:S03]  /*0eb0*/  LDG.E R5, desc[UR10][R26.64] ;  /* 0x0000000a1a057981 */ /* 0x000f26000c1e1900 */
[----:B------:R-:W-:Y:S01]  /*0ec0*/  IMAD.WIDE R16, R9, 0x4, R22 ;  /* 0x0000000409107825 */ /* 0x000fe200078e0216 */
[----:B------:R-:W4:Y:S03]  /*0ed0*/  LDG.E R34, desc[UR10][R6.64] ;  /* 0x0000000a06227981 */ /* 0x000f26000c1e1900 */
[----:B0-----:R-:W-:Y:S01]  /*0ee0*/  IMAD.WIDE R14, R21, 0x4, R14 ;  /* 0x00000004150e7825 */ /* 0x001fe200078e020e */
[----:B------:R-:W2:Y:S03]  /*0ef0*/  LDG.E R30, desc[UR10][R6.64+0x4] ;  /* 0x0000040a061e7981 */ /* 0x000ea6000c1e1900 */
[----:B------:R-:W-:Y:S01]  /*0f00*/  IMAD.WIDE R24, R11, 0x4, R22 ;  /* 0x000000040b187825 */ /* 0x000fe200078e0216 */
[----:B------:R0:W3:Y:S03]  /*0f10*/  LDG.E R27, desc[UR10][R14.64] ;  /* 0x0000000a0e1b7981 */ /* 0x0000e6000c1e1900 */
[C---:B------:R-:W-:Y:S01]  /*0f20*/  VIADD R28, R0.reuse, 0xffffffff ;  /* 0xffffffff001c7836 */ /* 0x040fe20000000000 */
[----:B------:R1:W3:Y:S04]  /*0f30*/  LDG.E R26, desc[UR10][R16.64] ;  /* 0x0000000a101a7981 */ /* 0x0002e8000c1e1900 */
[----:B------:R1:W2:Y:S01]  /*0f40*/  LDG.E R20, desc[UR10][R24.64] ;  /* 0x0000000a18147981 */ /* 0x0002a2000c1e1900 */
[----:B0-----:R-:W-:Y:S01]  /*0f50*/  IMAD.WIDE R14, R21, 0x4, R14 ;  /* 0x00000004150e7825 */ /* 0x001fe200078e020e */
[----:B------:R-:W-:-:S02]  /*0f60*/  IADD3 R36, PT, PT, R0, -0x3, RZ ;  /* 0xfffffffd00247810 */ /* 0x000fc40007ffe0ff */
[----:B------:R-:W2:Y:S01]  /*0f70*/  LDG.E R31, desc[UR10][R6.64+0x8] ;  /* 0x0000080a061f7981 */ /* 0x000ea2000c1e1900 */
[----:B-1----:R-:W-:-:S03]  /*0f80*/  IMAD.WIDE R16, R33, 0x4, R22 ;  /* 0x0000000421107825 */ /* 0x002fc600078e0216 */
[----:B------:R0:W2:Y:S01]  /*0f90*/  LDG.E R32, desc[UR10][R14.64] ;  /* 0x0000000a0e207981 */ /* 0x0000a2000c1e1900 */
[----:B------:R-:W-:-:S03]  /*0fa0*/  VIADD R24, R0, 0xfffffffe ;  /* 0xfffffffe00187836 */ /* 0x000fc60000000000 */
[----:B------:R1:W2:Y:S01]  /*0fb0*/  LDG.E R29, desc[UR10][R16.64] ;  /* 0x0000000a101d7981 */ /* 0x0002a2000c1e1900 */
[----:B0-----:R-:W-:-:S04]  /*0fc0*/  IMAD.WIDE.U32 R14, R28, 0x4, R22 ;  /* 0x000000041c0e7825 */ /* 0x001fc800078e0016 */
[--C-:B-1----:R-:W-:Y:S01]  /*0fd0*/  IMAD.WIDE.U32 R16, R24, 0x4, R22.reuse ;  /* 0x0000000418107825 */ /* 0x102fe200078e0016 */
[----:B------:R0:W2:Y:S04]  /*0fe0*/  LDG.E R25, desc[UR10][R14.64] ;  /* 0x0000000a0e197981 */ /* 0x0000a8000c1e1900 */
[----:B------:R1:W2:Y:S01]  /*0ff0*/  LDG.E R35, desc[UR10][R16.64] ;  /* 0x0000000a10237981 */ /* 0x0002a2000c1e1900 */
[----:B0-----:R-:W1:Y:S01]  /*1000*/  LDC.64 R14, c[0x0][0x3a8] ;  /* 0x0000ea00ff0e7b82 */ /* 0x001e620000000a00 */
[----:B------:R-:W-:-:S04]  /*1010*/  IMAD.WIDE.U32 R38, R36, 0x4, R22 ;  /* 0x0000000424267825 */ /* 0x000fc800078e0016 */
[----:B-1----:R-:W-:-:S04]  /*1020*/  IMAD.WIDE.U32 R16, R0, 0x4, R14 ;  /* 0x0000000400107825 */ /* 0x002fc800078e000e */
[----:B------:R-:W-:-:S04]  /*1030*/  IMAD.WIDE.U32 R36, R36, 0x4, R14 ;  /* 0x0000000424247825 */ /* 0x000fc800078e000e */
[----:B----4-:R-:W-:-:S04]  /*1040*/  FADD R5, R34, -R5 ;  /* 0x8000000522057221 */ /* 0x010fc80000000000 */
[----:B------:R-:W-:Y:S01]  /*1050*/  FFMA R5, R5, UR4, RZ ;  /* 0x0000000405057c23 */ /* 0x000fe200080000ff */
[----:B---3--:R-:W-:Y:S02]  /*1060*/  FADD R26, R27, -R26 ;  /* 0x8000001a1b1a7221 */ /* 0x008fe40000000000 */
[----:B------:R0:W3:Y:S01]  /*1070*/  LDG.E R27, desc[UR10][R6.64+0xc] ;  /* 0x00000c0a061b7981 */ /* 0x0000e2000c1e1900 */
[----:B--2---:R-:W-:-:S04]  /*1080*/  FADD R20, R19, -R20 ;  /* 0x8000001413147221 */ /* 0x004fc80000000000 */
[----:B------:R-:W-:Y:S01]  /*1090*/  FFMA R5, R20, UR5, R5 ;  /* 0x0000000514057c23 */ /* 0x000fe20008000005 */
[----:B------:R-:W-:Y:S01]  /*10a0*/  FADD R32, R32, -R29 ;  /* 0x8000001d20207221 */ /* 0x000fe20000000000 */
[----:B------:R-:W-:-:S04]  /*10b0*/  IMAD.WIDE.U32 R28, R28, 0x4, R14 ;  /* 0x000000041c1c7825 */ /* 0x000fc800078e000e */
[----:B------:R-:W-:Y:S02]  /*10c0*/  FFMA R5, R26, UR6, R5 ;  /* 0x000000061a057c23 */ /* 0x000fe40008000005 */
[----:B------:R-:W2:Y:S01]  /*10d0*/  LDG.E R26, desc[UR10][R36.64] ;  /* 0x0000000a241a7981 */ /* 0x000ea2000c1e1900 */
[----:B0-----:R-:W-:-:S03]  /*10e0*/  IMAD.WIDE R6, R8, 0x4, R14 ;  /* 0x0000000408067825 */ /* 0x001fc600078e020e */
[----:B------:R-:W4:Y:S01]  /*10f0*/  LDG.E R29, desc[UR10][R28.64] ;  /* 0x0000000a1c1d7981 */ /* 0x000f22000c1e1900 */
[----:B------:R-:W-:Y:S01]  /*1100*/  FADD R34, R34, -R25 ;  /* 0x8000001922227221 */ /* 0x000fe20000000000 */
[----:B------:R-:W-:-:S04]  /*1110*/  IMAD.WIDE.U32 R24, R24, 0x4, R14 ;  /* 0x0000000418187825 */ /* 0x000fc800078e000e */
[----:B------:R-:W-:Y:S01]  /*1120*/  FADD R35, R30, -R35 ;  /* 0x800000231e237221 */ /* 0x000fe20000000000 */
[----:B------:R-:W-:Y:S01]  /*1130*/  FFMA R5, R32, UR7, R5 ;  /* 0x0000000720057c23 */ /* 0x000fe20008000005 */
[----:B------:R-:W4:Y:S01]  /*1140*/  LDG.E R30, desc[UR10][R16.64] ;  /* 0x0000000a101e7981 */ /* 0x000f22000c1e1900 */
[----:B------:R-:W-:-:S03]  /*1150*/  IMAD.WIDE R18, R18, 0x4, R14 ;  /* 0x0000000412127825 */ /* 0x000fc600078e020e */
[----:B------:R0:W3:Y:S04]  /*1160*/  LDG.E R28, desc[UR10][R6.64] ;  /* 0x0000000a061c7981 */ /* 0x0000e8000c1e1900 */
[----:B------:R-:W2:Y:S04]  /*1170*/  LDG.E R24, desc[UR10][R24.64] ;  /* 0x0000000a18187981 */ /* 0x000ea8000c1e1900 */
[----:B------:R-:W2:Y:S01]  /*1180*/  LDG.E R32, desc[UR10][R16.64+0x4] ;  /* 0x0000040a10207981 */ /* 0x000ea2000c1e1900 */
[----:B0-----:R-:W-:-:S03]  /*1190*/  IMAD.WIDE R6, R11, 0x4, R14 ;  /* 0x000000040b067825 */ /* 0x001fc600078e020e */
[----:B------:R-:W3:Y:S04]  /*11a0*/  LDG.E R8, desc[UR10][R38.64] ;  /* 0x0000000a26087981 */ /* 0x000ee8000c1e1900 */
[----:B------:R0:W3:Y:S04]  /*11b0*/  LDG.E R25, desc[UR10][R6.64] ;  /* 0x0000000a06197981 */ /* 0x0000e8000c1e1900 */
[----:B------:R1:W3:Y:S01]  /*11c0*/  LDG.E R20, desc[UR10][R18.64] ;  /* 0x0000000a12147981 */ /* 0x0002e2000c1e1900 */
[----:B0-----:R-:W-:-:S03]  /*11d0*/  IMAD.WIDE R6, R9, 0x4, R14 ;  /* 0x0000000409067825 */ /* 0x001fc600078e020e */
[----:B------:R-:W3:Y:S01]  /*11e0*/  LDG.E R9, desc[UR10][R16.64+0x8] ;  /* 0x0000080a10097981 */ /* 0x000ee2000c1e1900 */
[----:B-1----:R-:W-:-:S03]  /*11f0*/  IMAD.WIDE R18, R21, 0x4, R18 ;  /* 0x0000000415127825 */ /* 0x002fc600078e0212 */
[----:B------:R0:W3:Y:S04]  /*1200*/  LDG.E R6, desc[UR10][R6.64] ;  /* 0x0000000a06067981 */ /* 0x0000e8000c1e1900 */
[----:B------:R-:W3:Y:S01]  /*1210*/  LDG.E R11, desc[UR10][R18.64] ;  /* 0x0000000a120b7981 */ /* 0x000ee2000c1e1900 */
[----:B------:R-:W-:-:S04]  /*1220*/  FFMA R34, R34, UR4, RZ ;  /* 0x0000000422227c23 */ /* 0x000fc800080000ff */
[----:B0-----:R-:W-:Y:S01]  /*1230*/  FFMA R7, R35, UR5, R34 ;  /* 0x0000000523077c23 */ /* 0x001fe20008000022 */
[----:B------:R-:W-:-:S04]  /*1240*/  VIADD R34, R0, 0xfffffffc ;  /* 0xfffffffc00227836 */ /* 0x000fc80000000000 */
[----:B------:R-:W-:-:S06]  /*1250*/  IMAD.WIDE.U32 R22, R34, 0x4, R22 ;  /* 0x0000000422167825 */ /* 0x000fcc00078e0016 */
[----:B------:R-:W3:Y:S04]  /*1260*/  LDG.E R22, desc[UR10][R22.64] ;  /* 0x0000000a16167981 */ /* 0x000ee8000c1e1900 */
[----:B------:R0:W3:Y:S02]  /*1270*/  LDG.E R23, desc[UR10][R16.64+0xc] ;  /* 0x00000c0a10177981 */ /* 0x0000e4000c1e1900 */
[----:B0-----:R-:W-:-:S05]  /*1280*/  IMAD.WIDE.U32 R16, R34, 0x4, R14 ;  /* 0x0000000422107825 */ /* 0x001fca00078e000e */
[----:B------:R0:W3:Y:S02]  /*1290*/  LDG.E R34, desc[UR10][R16.64] ;  /* 0x0000000a10227981 */ /* 0x0000e4000c1e1900 */
[----:B0-----:R-:W-:Y:S02]  /*12a0*/  IMAD.WIDE R16, R33, 0x4, R14 ;  /* 0x0000000421107825 */ /* 0x001fe400078e020e */
[----:B------:R-:W0:Y:S02]  /*12b0*/  LDC.64 R14, c[0x0][0x440] ;  /* 0x00011000ff0e7b82 */ /* 0x000e240000000a00 */
[----:B------:R-:W-:-:S04]  /*12c0*/  IMAD.WIDE R18, R21, 0x4, R18 ;  /* 0x0000000415127825 */ /* 0x000fc800078e0212 */
[----:B0-----:R-:W-:-:S04]  /*12d0*/  IMAD.WIDE.U32 R14, R0, 0x4, R14 ;  /* 0x00000004000e7825 */ /* 0x001fc800078e000e */
[----:B----4-:R-:W-:Y:S02]  /*12e0*/  FADD R21, R30, -R29 ;  /* 0x8000001d1e157221 */ /* 0x010fe40000000000 */
[----:B------:R0:W4:Y:S02]  /*12f0*/  LDG.E R29, desc[UR10][R16.64] ;  /* 0x0000000a101d7981 */ /* 0x000124000c1e1900 */
[----:B------:R-:W-:Y:S01]  /*1300*/  FFMA R21, R21, UR4, RZ ;  /* 0x0000000415157c23 */ /* 0x000fe200080000ff */
[----:B--2---:R-:W-:Y:S01]  /*1310*/  FADD R32, R32, -R24 ;  /* 0x8000001820207221 */ /* 0x004fe20000000000 */
[----:B0-----:R-:W0:Y:S01]  /*1320*/  LDC.64 R16, c[0x0][0x3d8] ;  /* 0x0000f600ff107b82 */ /* 0x001e220000000a00 */
[----:B------:R1:W4:Y:S01]  /*1330*/  LDG.E R24, desc[UR10][R18.64] ;  /* 0x0000000a12187981 */ /* 0x000322000c1e1900 */
[----:B---3--:R-:W-:Y:S01]  /*1340*/  FADD R36, R31, -R8 ;  /* 0x800000081f247221 */ /* 0x008fe20000000000 */
[----:B------:R-:W-:Y:S01]  /*1350*/  FADD R8, R30, -R28 ;  /* 0x8000001c1e087221 */ /* 0x000fe20000000000 */
[----:B------:R-:W-:Y:S01]  /*1360*/  FFMA R28, R32, UR5, R21 ;  /* 0x00000005201c7c23 */ /* 0x000fe20008000015 */
[----:B------:R-:W-:-:S03]  /*1370*/  FADD R32, R20, -R25 ;  /* 0x8000001914207221 */ /* 0x000fc60000000000 */
[----:B-1----:R-:W1:Y:S08]  /*1380*/  LDC.64 R18, c[0x0][0x420] ;  /* 0x00010800ff127b82 */ /* 0x002e700000000a00 */
[----:B------:R-:W2:Y:S01]  /*1390*/  LDC.64 R20, c[0x0][0x410] ;  /* 0x00010400ff147b82 */ /* 0x000ea20000000a00 */
[----:B------:R-:W-:Y:S01]  /*13a0*/  FADD R31, R9, -R26 ;  /* 0x8000001a091f7221 */ /* 0x000fe20000000000 */
[----:B------:R-:W-:Y:S01]  /*13b0*/  FFMA R25, R8, UR4, RZ ;  /* 0x0000000408197c23 */ /* 0x000fe200080000ff */
[----:B------:R-:W-:Y:S01]  /*13c0*/  FFMA R30, R36, UR6, R7 ;  /* 0x00000006241e7c23 */ /* 0x000fe20008000007 */
[----:B------:R-:W-:-:S04]  /*13d0*/  FADD R26, R11, -R6 ;  /* 0x800000060b1a7221 */ /* 0x000fc80000000000 */
[----:B------:R-:W3:Y:S01]  /*13e0*/  LDC.64 R8, c[0x0][0x3c0] ;  /* 0x0000f000ff087b82 */ /* 0x000ee20000000a00 */
[----:B------:R-:W4:Y:S01]  /*13f0*/  LDG.E R11, desc[UR10][R14.64] ;  /* 0x0000000a0e0b7981 */ /* 0x000f22000c1e1900 */
[----:B------:R-:W-:-:S06]  /*1400*/  FFMA R25, R32, UR5, R25 ;  /* 0x0000000520197c23 */ /* 0x000fcc0008000019 */
[----:B------:R-:W3:Y:S08]  /*1410*/  LDC.64 R6, c[0x0][0x428] ;  /* 0x00010a00ff067b82 */ /* 0x000ef00000000a00 */
[----:B------:R-:W3:Y:S01]  /*1420*/  LDC.64 R32, c[0x0][0x418] ;  /* 0x00010600ff207b82 */ /* 0x000ee20000000a00 */
[----:B0-----:R-:W-:-:S04]  /*1430*/  IMAD.WIDE.U32 R16, R0, 0x4, R16 ;  /* 0x0000000400107825 */ /* 0x001fc800078e0010 */
[----:B--2---:R-:W-:-:S04]  /*1440*/  IMAD.WIDE.U32 R20, R12, 0x4, R20 ;  /* 0x000000040c147825 */ /* 0x004fc800078e0014 */
[----:B-1----:R-:W-:-:S04]  /*1450*/  IMAD.WIDE.U32 R18, R10, 0x4, R18 ;  /* 0x000000040a127825 */ /* 0x002fc800078e0012 */
[----:B------:R-:W-:Y:S01]  /*1460*/  FFMA R25, R26, UR6, R25 ;  /* 0x000000061a197c23 */ /* 0x000fe20008000019 */
[----:B------:R0:W2:Y:S04]  /*1470*/  LDG.E R16, desc[UR10][R16.64] ;  /* 0x0000000a10107981 */ /* 0x0000a8000c1e1900 */
[----:B------:R-:W0:Y:S01]  /*1480*/  LDG.E R26, desc[UR10][R18.64] ;  /* 0x0000000a121a7981 */ /* 0x000e22000c1e1900 */
[----:B---3--:R-:W-:-:S03]  /*1490*/  IMAD.WIDE.U32 R8, R0, 0x4, R8 ;  /* 0x0000000400087825 */ /* 0x008fc600078e0008 */
[----:B------:R-:W0:Y:S01]  /*14a0*/  LDG.E R17, desc[UR10][R20.64] ;  /* 0x0000000a14117981 */ /* 0x000e22000c1e1900 */
[----:B------:R-:W-:-:S03]  /*14b0*/  IMAD.WIDE.U32 R6, R10, 0x4, R6 ;  /* 0x000000040a067825 */ /* 0x000fc600078e0006 */
[----:B------:R-:W3:Y:S01]  /*14c0*/  LDG.E R10, desc[UR10][R8.64] ;  /* 0x0000000a080a7981 */ /* 0x000ee2000c1e1900 */
[----:B------:R-:W-:-:S04]  /*14d0*/  IMAD.WIDE.U32 R32, R12, 0x4, R32 ;  /* 0x000000040c207825 */ /* 0x000fc800078e0020 */
[----:B------:R-:W-:Y:S02]  /*14e0*/  FFMA R28, R31, UR6, R28 ;  /* 0x000000061f1c7c23 */ /* 0x000fe4000800001c */
[----:B------:R-:W2:Y:S04]  /*14f0*/  LDG.E R31, desc[UR10][R6.64] ;  /* 0x0000000a061f7981 */ /* 0x000ea8000c1e1900 */
[----:B------:R-:W2:Y:S01]  /*1500*/  LDG.E R12, desc[UR10][R32.64] ;  /* 0x0000000a200c7981 */ /* 0x000ea2000c1e1900 */
[----:B------:R-:W-:Y:S01]  /*1510*/  FADD R27, R27, -R22 ;  /* 0x800000161b1b7221 */ /* 0x000fe20000000000 */
[----:B------:R-:W-:-:S03]  /*1520*/  FADD R23, R23, -R34 ;  /* 0x8000002217177221 */ /* 0x000fc60000000000 */
[----:B------:R-:W-:Y:S01]  /*1530*/  FFMA R30, R27, UR7, R30 ;  /* 0x000000071b1e7c23 */ /* 0x000fe2000800001e */
[----:B------:R-:W-:Y:S01]  /*1540*/  FFMA R28, R23, UR7, R28 ;  /* 0x00000007171c7c23 */ /* 0x000fe2000800001c */
[----:B------:R-:W-:Y:S01]  /*1550*/  BSSY.RECONVERGENT B0, `(.L_x_100) ;  /* 0x000004c000007945 */ /* 0x000fe20003800200 */
[----:B----4-:R-:W-:-:S06]  /*1560*/  FMUL R22, R11, 0.63661974668502807617 ;  /* 0x3f22f9830b167820 */ /* 0x010fcc0000400000 */
[----:B------:R-:W1:Y:S01]  /*1570*/  F2I.NTZ R22, R22 ;  /* 0x0000001600167305 */ /* 0x000e620000203100 */
[----:B------:R-:W-:Y:S01]  /*1580*/  FSETP.GE.AND P0, PT, |R11|, 105615, PT ;  /* 0x47ce47800b00780b */ /* 0x000fe20003f06200 */
[----:B------:R-:W-:-:S04]  /*1590*/  FADD R34, R24, -R29 ;  /* 0x8000001d18227221 */ /* 0x000fc80000000000 */
[----:B------:R-:W-:Y:S01]  /*15a0*/  FFMA R25, R34, UR7, R25 ;  /* 0x0000000722197c23 */ /* 0x000fe20008000019 */
[----:B0-----:R-:W-:Y:S01]  /*15b0*/  FMUL R17, R17, R26 ;  /* 0x0000001a11117220 */ /* 0x001fe20000400000 */
[----:B-1----:R-:W-:-:S05]  /*15c0*/  I2FP.F32.S32 R26, R22 ;  /* 0x00000016001a7245 */ /* 0x002fca0000201400 */
[C---:B------:R-:W-:Y:S01]  /*15d0*/  FFMA R27, R26.reuse, -1.5707962512969970703, R11 ;  /* 0xbfc90fda1a1b7823 */ /* 0x040fe2000000000b */
[----:B---3--:R-:W-:Y:S01]  /*15e0*/  FMUL R23, R17, R10 ;  /* 0x0000000a11177220 */ /* 0x008fe20000400000 */
[----:B------:R-:W-:Y:S02]  /*15f0*/  IMAD.MOV.U32 R17, RZ, RZ, 0x40000000 ;  /* 0x40000000ff117424 */ /* 0x000fe400078e00ff */
[----:B------:R-:W-:Y:S01]  /*1600*/  FFMA R27, R26, -7.5497894158615963534e-08, R27 ;  /* 0xb3a221681a1b7823 */ /* 0x000fe2000000001b */
[----:B------:R-:W-:Y:S01]  /*1610*/  FMUL R10, R10, R23 ;  /* 0x000000170a0a7220 */ /* 0x000fe20000400000 */
[----:B--2---:R-:W-:Y:S01]  /*1620*/  FMUL R31, R12, R31 ;  /* 0x0000001f0c1f7220 */ /* 0x004fe20000400000 */
[----:B-----5:R-:W-:Y:S01]  /*1630*/  FFMA R13, R13, R17, 1 ;  /* 0x3f8000000d0d7423 */ /* 0x020fe20000000011 */
[----:B------:R-:W-:Y:S01]  /*1640*/  FFMA R24, R26, -5.3903029534742383927e-15, R27 ;  /* 0xa7c234c51a187823 */ /* 0x000fe2000000001b */
[----:B------:R-:W-:Y:S02]  /*1650*/  IMAD.MOV.U32 R26, RZ, RZ, R22 ;  /* 0x000000ffff1a7224 */ /* 0x000fe400078e0016 */
[----:B------:R-:W-:Y:S01]  /*1660*/  FMUL R16, R31, R16 ;  /* 0x000000101f107220 */ /* 0x000fe20000400000 */
[----:B------:R-:W-:Y:S01]  /*1670*/  FMUL R10, R10, R13 ;  /* 0x0000000d0a0a7220 */ /* 0x000fe20000400000 */
[----:B------:R-:W-:Y:S01]  /*1680*/  IMAD.MOV.U32 R27, RZ, RZ, R24 ;  /* 0x000000ffff1b7224 */ /* 0x000fe200078e0018 */
[----:B------:R-:W-:Y:S06]  /*1690*/  @!P0 BRA `(.L_x_101) ;  /* 0x0000000000dc8947 */ /* 0x000fec0003800000 */
[----:B------:R-:W-:-:S13]  /*16a0*/  FSETP.NEU.AND P1, PT, |R11|, +INF , PT ;  /* 0x7f8000000b00780b */ /* 0x000fda0003f2d200 */
[----:B------:R-:W-:Y:S01]  /*16b0*/  @!P1 FMUL R27, RZ, R11 ;  /* 0x0000000bff1b9220 */ /* 0x000fe20000400000 */
[----:B------:R-:W-:Y:S01]  /*16c0*/  @!P1 IMAD.MOV.U32 R22, RZ, RZ, RZ ;  /* 0x000000ffff169224 */ /* 0x000fe200078e00ff */
[----:B------:R-:W-:Y:S06]  /*16d0*/  @!P1 BRA `(.L_x_101) ;  /* 0x0000000000cc9947 */ /* 0x000fec0003800000 */
[----:B------:R-:W-:Y:S01]  /*16e0*/  SHF.L.U32 R12, R11, 0x8, RZ ;  /* 0x000000080b0c7819 */ /* 0x000fe200000006ff */
[----:B------:R-:W-:Y:S01]  /*16f0*/  IMAD.MOV.U32 R23, RZ, RZ, RZ ;  /* 0x000000ffff177224 */ /* 0x000fe200078e00ff */
[----:B------:R-:W0:Y:S01]  /*1700*/  LDCU.64 UR6, c[0x4][0x8] ;  /* 0x01000100ff0677ac */ /* 0x000e220008000a00 */
[----:B------:R-:W-:Y:S01]  /*1710*/  IMAD.MOV.U32 R22, RZ, RZ, R1 ;  /* 0x000000ffff167224 */ /* 0x000fe200078e0001 */
[----:B------:R-:W-:Y:S01]  /*1720*/  LOP3.LUT R27, R12, 0x80000000, RZ, 0xfc, !PT ;  /* 0x800000000c1b7812 */ /* 0x000fe200078efcff */
[----:B------:R-:W-:Y:S01]  /*1730*/  UMOV UR5, URZ ;  /* 0x000000ff00057c82 */ /* 0x000fe20008000000 */
[----:B------:R-:W-:-:S05]  /*1740*/  UMOV UR4, URZ ;  /* 0x000000ff00047c82 */ /* 0x000fca0008000000 */
.L_x_102:
[----:B0-----:R-:W-:Y:S02]  /*1750*/  IMAD.U32 R12, RZ, RZ, UR6 ;  /* 0x00000006ff0c7e24 */ /* 0x001fe4000f8e00ff */
[----:B------:R-:W-:-:S05]  /*1760*/  IMAD.U32 R13, RZ, RZ, UR7 ;  /* 0x00000007ff0d7e24 */ /* 0x000fca000f8e00ff */
[----:B------:R-:W2:Y:S01]  /*1770*/  LDG.E.CONSTANT R12, desc[UR10][R12.64] ;  /* 0x0000000a0c0c7981 */ /* 0x000ea2000c1e9900 */
[----:B------:R-:W-:Y:S02]  /*1780*/  UIADD3 UR6, UP0, UPT, UR6, 0x4, URZ ;  /* 0x0000000406067890 */ /* 0x000fe4000ff1e0ff */
[----:B------:R-:W-:Y:S02]  /*1790*/  UIADD3 UR4, UPT, UPT, UR4, 0x1, URZ ;  /* 0x0000000104047890 */ /* 0x000fe4000fffe0ff */
[----:B------:R-:W-:Y:S02]  /*17a0*/  UIADD3.X UR7, UPT, UPT, URZ, UR7, URZ, UP0, !UPT ;  /* 0x00000007ff077290 */ /* 0x000fe400087fe4ff */
[----:B------:R-:W-:Y:S01]  /*17b0*/  UISETP.NE.AND UP0, UPT, UR4, 0x6, UPT ;  /* 0x000000060400788c */ /* 0x000fe2000bf05270 */
[----:B--2---:R-:W-:-:S03]  /*17c0*/  IMAD.WIDE.U32 R12, R12, R27, RZ ;  /* 0x0000001b0c0c7225 */ /* 0x004fc600078e00ff */
[----:B------:R-:W-:-:S04]  /*17d0*/  IADD3 R29, P1, PT, R12, R23, RZ ;  /* 0x000000170c1d7210 */ /* 0x000fc80007f3e0ff */
[----:B------:R-:W-:Y:S01]  /*17e0*/  IADD3.X R23, PT, PT, R13, UR5, RZ, P1, !PT ;  /* 0x000000050d177c10 */ /* 0x000fe20008ffe4ff */
[----:B------:R0:W-:Y:S02]  /*17f0*/  STL [R22], R29 ;  /* 0x0000001d16007387 */ /* 0x0001e40000100800 */
[----:B0-----:R-:W-:Y:S01]  /*1800*/  VIADD R22, R22, 0x4 ;  /* 0x0000000416167836 */ /* 0x001fe20000000000 */
[----:B------:R-:W-:Y:S06]  /*1810*/  BRA.U UP0, `(.L_x_102) ;  /* 0xfffffffd00cc7547 */ /* 0x000fec000b83ffff */
[----:B------:R-:W-:Y:S01]  /*1820*/  SHF.R.U32.HI R13, RZ, 0x17, R11 ;  /* 0x00000017ff0d7819 */ /* 0x000fe2000001160b */
[----:B------:R0:W-:Y:S03]  /*1830*/  STL [R1+0x18], R23 ;  /* 0x0000181701007387 */ /* 0x0001e60000100800 */
[C---:B------:R-:W-:Y:S02]  /*1840*/  LOP3.LUT R12, R13.reuse, 0xe0, RZ, 0xc0, !PT ;  /* 0x000000e00d0c7812 */ /* 0x040fe400078ec0ff */
[----:B------:R-:W-:Y:S02]  /*1850*/  LOP3.LUT P1, RZ, R13, 0x1f, RZ, 0xc0, !PT ;  /* 0x0000001f0dff7812 */ /* 0x000fe4000782c0ff */
[----:B------:R-:W-:-:S04]  /*1860*/  IADD3 R12, PT, PT, R12, -0x80, RZ ;  /* 0xffffff800c0c7810 */ /* 0x000fc80007ffe0ff */
[----:B------:R-:W-:-:S05]  /*1870*/  SHF.R.U32.HI R12, RZ, 0x5, R12 ;  /* 0x00000005ff0c7819 */ /* 0x000fca000001160c */
[----:B------:R-:W-:-:S05]  /*1880*/  IMAD R29, R12, -0x4, R1 ;  /* 0xfffffffc0c1d7824 */ /* 0x000fca00078e0201 */
[----:B------:R-:W2:Y:S04]  /*1890*/  LDL R22, [R29+0x18] ;  /* 0x000018001d167983 */ /* 0x000ea80000100800 */
[----:B------:R-:W2:Y:S04]  /*18a0*/  LDL R12, [R29+0x14] ;  /* 0x000014001d0c7983 */ /* 0x000ea80000100800 */
[----:B------:R-:W3:Y:S01]  /*18b0*/  @P1 LDL R27, [R29+0x10] ;  /* 0x000010001d1b1983 */ /* 0x000ee20000100800 */
[----:B------:R-:W-:Y:S01]  /*18c0*/  LOP3.LUT R13, R13, 0x1f, RZ, 0xc0, !PT ;  /* 0x0000001f0d0d7812 */ /* 0x000fe200078ec0ff */
[----:B------:R-:W-:Y:S01]  /*18d0*/  UMOV UR4, 0x54442d19 ;  /* 0x54442d1900047882 */ /* 0x000fe20000000000 */
[----:B------:R-:W-:-:S02]  /*18e0*/  UMOV UR5, 0x3bf921fb ;  /* 0x3bf921fb00057882 */ /* 0x000fc40000000000 */
[-C--:B--2---:R-:W-:Y:S02]  /*18f0*/  @P1 SHF.L.W.U32.HI R22, R12, R13.reuse, R22 ;  /* 0x0000000d0c161219 */ /* 0x084fe40000010e16 */
[----:B---3--:R-:W-:Y:S02]  /*1900*/  @P1 SHF.L.W.U32.HI R12, R27, R13, R12 ;  /* 0x0000000d1b0c1219 */ /* 0x008fe40000010e0c */
[----:B------:R-:W-:Y:S02]  /*1910*/  ISETP.GE.AND P1, PT, R11, RZ, PT ;  /* 0x000000ff0b00720c */ /* 0x000fe40003f26270 */
[C-C-:B------:R-:W-:Y:S01]  /*1920*/  SHF.L.W.U32.HI R34, R12.reuse, 0x2, R22.reuse ;  /* 0x000000020c227819 */ /* 0x140fe20000010e16 */
[----:B------:R-:W-:Y:S01]  /*1930*/  IMAD.SHL.U32 R12, R12, 0x4, RZ ;  /* 0x000000040c0c7824 */ /* 0x000fe200078e00ff */
[----:B0-----:R-:W-:Y:S02]  /*1940*/  SHF.R.U32.HI R23, RZ, 0x1e, R22 ;  /* 0x0000001eff177819 */ /* 0x001fe40000011616 */
[----:B------:R-:W-:-:S02]  /*1950*/  SHF.R.S32.HI R13, RZ, 0x1f, R34 ;  /* 0x0000001fff0d7819 */ /* 0x000fc40000011422 */
[C---:B------:R-:W-:Y:S02]  /*1960*/  LEA.HI R22, R34.reuse, R23, RZ, 0x1 ;  /* 0x0000001722167211 */ /* 0x040fe400078f08ff */
[C---:B------:R-:W-:Y:S02]  /*1970*/  LOP3.LUT R12, R13.reuse, R12, RZ, 0x3c, !PT ;  /* 0x0000000c0d0c7212 */ /* 0x040fe400078e3cff */
[----:B------:R-:W-:Y:S01]  /*1980*/  LOP3.LUT R13, R13, R34, RZ, 0x3c, !PT ;  /* 0x000000220d0d7212 */ /* 0x000fe200078e3cff */
[----:B------:R-:W-:Y:S01]  /*1990*/  IMAD.MOV R23, RZ, RZ, -R22 ;  /* 0x000000ffff177224 */ /* 0x000fe200078e0a16 */
[----:B------:R-:W-:-:S03]  /*19a0*/  LOP3.LUT R27, R34, R11, RZ, 0x3c, !PT ;  /* 0x0000000b221b7212 */ /* 0x000fc600078e3cff */
[----:B------:R-:W-:Y:S01]  /*19b0*/  @!P1 IMAD.MOV.U32 R22, RZ, RZ, R23 ;  /* 0x000000ffff169224 */ /* 0x000fe200078e0017 */
[----:B------:R-:W0:Y:S01]  /*19c0*/  I2F.F64.S64 R12, R12 ;  /* 0x0000000c000c7312 */ /* 0x000e220000301c00 */
[----:B------:R-:W-:Y:S01]  /*19d0*/  ISETP.GE.AND P2, PT, R27, RZ, PT ;  /* 0x000000ff1b00720c */ /* 0x000fe20003f46270 */
[----:B0-----:R-:W-:-:S06]  /*19e0*/  DMUL R12, R12, UR4 ;  /* 0x000000040c0c7c28 */ /* 0x001fcc0008000000 */
[----:B------:R-:W0:Y:S02]  /*19f0*/  F2F.F32.F64 R29, R12 ;  /* 0x0000000c001d7310 */ /* 0x000e240000301000 */
[----:B0-----:R-:W-:-:S07]  /*1a00*/  FSEL R27, -R29, R29, !P2 ;  /* 0x0000001d1d1b7208 */ /* 0x001fce0005000100 */
.L_x_101:
[----:B------:R-:W-:Y:S05]  /*1a10*/  BSYNC.RECONVERGENT B0 ;  /* 0x0000000000007941 */ /* 0x000fea0003800200 */
.L_x_100:
[C---:B------:R-:W-:Y:S01]  /*1a20*/  LOP3.LUT R12, R22.reuse, 0x1, RZ, 0xc0, !PT ;  /* 0x00000001160c7812 */ /* 0x040fe200078ec0ff */
[----:B------:R-:W-:Y:S02]  /*1a30*/  IMAD.MOV.U32 R23, RZ, RZ, 0x37cbac00 ;  /* 0x37cbac00ff177424 */ /* 0x000fe400078e00ff */
[----:B------:R-:W-:Y:S01]  /*1a40*/  FMUL R13, R27, R27 ;  /* 0x0000001b1b0d7220 */ /* 0x000fe20000400000 */
[----:B------:R-:W-:Y:S01]  /*1a50*/  VIADD R29, R22, 0x1 ;  /* 0x00000001161d7836 */ /* 0x000fe20000000000 */
[----:B------:R-:W-:Y:S01]  /*1a60*/  ISETP.NE.U32.AND P1, PT, R12, 0x1, PT ;  /* 0x000000010c00780c */ /* 0x000fe20003f25070 */
[----:B------:R-:W-:Y:S01]  /*1a70*/  BSSY.RECONVERGENT B0, `(.L_x_103) ;  /* 0x0000047000007945 */ /* 0x000fe20003800200 */
[----:B------:R-:W-:Y:S01]  /*1a80*/  FFMA R12, R13, R23, -0.0013887860113754868507 ;  /* 0xbab607ed0d0c7423 */ /* 0x000fe20000000017 */
[----:B------:R-:W-:Y:S02]  /*1a90*/  MOV R22, 0x3c0885e4 ;  /* 0x3c0885e400167802 */ /* 0x000fe40000000f00 */
[----:B------:R-:W-:Y:S01]  /*1aa0*/  LOP3.LUT P2, RZ, R29, 0x2, RZ, 0xc0, !PT ;  /* 0x000000021dff7812 */ /* 0x000fe2000784c0ff */
[----:B------:R-:W-:Y:S01]  /*1ab0*/  IMAD.MOV.U32 R29, RZ, RZ, 0x3e2aaaa8 ;  /* 0x3e2aaaa8ff1d7424 */ /* 0x000fe200078e00ff */
[----:B------:R-:W-:-:S02]  /*1ac0*/  FSEL R12, R12, -0.00019574658654164522886, P1 ;  /* 0xb94d41530c0c7808 */ /* 0x000fc40000800000 */
[----:B------:R-:W-:Y:S02]  /*1ad0*/  FSEL R22, R22, 0.041666727513074874878, !P1 ;  /* 0x3d2aaabb16167808 */ /* 0x000fe40004800000 */
[----:B------:R-:W-:-:S03]  /*1ae0*/  FSEL R29, -R29, -0.4999999701976776123, !P1 ;  /* 0xbeffffff1d1d7808 */ /* 0x000fc60004800100 */
[----:B------:R-:W-:Y:S01]  /*1af0*/  FFMA R22, R13, R12, R22 ;  /* 0x0000000c0d167223 */ /* 0x000fe20000000016 */
[----:B------:R-:W-:-:S03]  /*1b00*/  FSEL R12, R27, 1, !P1 ;  /* 0x3f8000001b0c7808 */ /* 0x000fc60004800000 */
[C---:B------:R-:W-:Y:S02]  /*1b10*/  FFMA R22, R13.reuse, R22, R29 ;  /* 0x000000160d167223 */ /* 0x040fe4000000001d */
[----:B------:R-:W-:-:S04]  /*1b20*/  FFMA R13, R13, R12, RZ ;  /* 0x0000000c0d0d7223 */ /* 0x000fc800000000ff */
[----:B------:R-:W-:-:S04]  /*1b30*/  FFMA R13, R13, R22, R12 ;  /* 0x000000160d0d7223 */ /* 0x000fc8000000000c */
[----:B------:R-:W-:-:S04]  /*1b40*/  @P2 FADD R13, RZ, -R13 ;  /* 0x8000000dff0d2221 */ /* 0x000fc80000000000 */
[----:B------:R-:W-:Y:S01]  /*1b50*/  FMUL R22, R13, R2 ;  /* 0x000000020d167220 */ /* 0x000fe20000400000 */
        /* <DEDUP_REMOVED lines=8> */
[----:B------:R-:W-:Y:S01]  /*1be0*/  IMAD.MOV.U32 R24, RZ, RZ, R1 ;  /* 0x000000ffff187224 */ /* 0x000fe200078e0001 */
[----:B------:R-:W-:Y:S01]  /*1bf0*/  LOP3.LUT R31, R12, 0x80000000, RZ, 0xfc, !PT ;  /* 0x800000000c1f7812 */ /* 0x000fe200078efcff */
[----:B------:R-:W-:Y:S01]  /*1c00*/  UMOV UR5, URZ ;  /* 0x000000ff00057c82 */ /* 0x000fe20008000000 */
[----:B------:R-:W-:-:S05]  /*1c10*/  UMOV UR4, URZ ;  /* 0x000000ff00047c82 */ /* 0x000fca0008000000 */
.L_x_105:
[----:B0-----:R-:W-:Y:S01]  /*1c20*/  MOV R12, UR6 ;  /* 0x00000006000c7c02 */ /* 0x001fe20008000f00 */
        /* <DEDUP_REMOVED lines=15> */
[----:B------:R-:W-:-:S03]  /*1d20*/  LOP3.LUT P0, RZ, R26, 0x1f, RZ, 0xc0, !PT ;  /* 0x0000001f1aff7812 */ /* 0x000fc6000780c0ff */
[----:B------:R-:W-:-:S05]  /*1d30*/  VIADD R12, R12, 0xffffff80 ;  /* 0xffffff800c0c7836 */ /* 0x000fca0000000000 */
[----:B------:R-:W-:-:S05]  /*1d40*/  SHF.R.U32.HI R12, RZ, 0x5, R12 ;  /* 0x00000005ff0c7819 */ /* 0x000fca000001160c */
[----:B------:R-:W-:-:S05]  /*1d50*/  IMAD R31, R12, -0x4, R1 ;  /* 0xfffffffc0c1f7824 */ /* 0x000fca00078e0201 */
[----:B------:R-:W2:Y:S04]  /*1d60*/  LDL R24, [R31+0x18] ;  /* 0x000018001f187983 */ /* 0x000ea80000100800 */
[----:B------:R-:W2:Y:S04]  /*1d70*/  LDL R13, [R31+0x14] ;  /* 0x000014001f0d7983 */ /* 0x000ea80000100800 */
[----:B------:R-:W3:Y:S01]  /*1d80*/  @P0 LDL R12, [R31+0x10] ;  /* 0x000010001f0c0983 */ /* 0x000ee20000100800 */
[----:B------:R-:W-:Y:S01]  /*1d90*/  LOP3.LUT R26, R26, 0x1f, RZ, 0xc0, !PT ;  /* 0x0000001f1a1a7812 */ /* 0x000fe200078ec0ff */
[----:B------:R-:W-:Y:S01]  /*1da0*/  UMOV UR4, 0x54442d19 ;  /* 0x54442d1900047882 */ /* 0x000fe20000000000 */
[----:B------:R-:W-:Y:S01]  /*1db0*/  UMOV UR5, 0x3bf921fb ;  /* 0x3bf921fb00057882 */ /* 0x000fe20000000000 */
[----:B------:R-:W-:-:S02]  /*1dc0*/  ISETP.GE.AND P1, PT, R11, RZ, PT ;  /* 0x000000ff0b00720c */ /* 0x000fc40003f26270 */
[-C--:B--2---:R-:W-:Y:S02]  /*1dd0*/  @P0 SHF.L.W.U32.HI R24, R13, R26.reuse, R24 ;  /* 0x0000001a0d180219 */ /* 0x084fe40000010e18 */
[----:B---3--:R-:W-:Y:S02]  /*1de0*/  @P0 SHF.L.W.U32.HI R13, R12, R26, R13 ;  /* 0x0000001a0c0d0219 */ /* 0x008fe40000010e0d */
[--C-:B0-----:R-:W-:Y:S02]  /*1df0*/  SHF.R.U32.HI R27, RZ, 0x1e, R24.reuse ;  /* 0x0000001eff1b7819 */ /* 0x101fe40000011618 */
[C---:B------:R-:W-:Y:S01]  /*1e00*/  SHF.L.W.U32.HI R26, R13.reuse, 0x2, R24 ;  /* 0x000000020d1a7819 */ /* 0x040fe20000010e18 */
[----:B------:R-:W-:-:S03]  /*1e10*/  IMAD.SHL.U32 R13, R13, 0x4, RZ ;  /* 0x000000040d0d7824 */ /* 0x000fc600078e00ff */
[----:B------:R-:W-:Y:S02]  /*1e20*/  SHF.R.S32.HI R29, RZ, 0x1f, R26 ;  /* 0x0000001fff1d7819 */ /* 0x000fe4000001141a */
[C---:B------:R-:W-:Y:S02]  /*1e30*/  LOP3.LUT R11, R26.reuse, R11, RZ, 0x3c, !PT ;  /* 0x0000000b1a0b7212 */ /* 0x040fe400078e3cff */
[C---:B------:R-:W-:Y:S02]  /*1e40*/  LOP3.LUT R12, R29.reuse, R13, RZ, 0x3c, !PT ;  /* 0x0000000d1d0c7212 */ /* 0x040fe400078e3cff */
[----:B------:R-:W-:Y:S02]  /*1e50*/  LOP3.LUT R13, R29, R26, RZ, 0x3c, !PT ;  /* 0x0000001a1d0d7212 */ /* 0x000fe400078e3cff */
[----:B------:R-:W-:Y:S02]  /*1e60*/  LEA.HI R26, R26, R27, RZ, 0x1 ;  /* 0x0000001b1a1a7211 */ /* 0x000fe400078f08ff */
[----:B------:R-:W-:-:S02]  /*1e70*/  ISETP.GE.AND P0, PT, R11, RZ, PT ;  /* 0x000000ff0b00720c */ /* 0x000fc40003f06270 */
[----:B------:R-:W0:Y:S01]  /*1e80*/  I2F.F64.S64 R12, R12 ;  /* 0x0000000c000c7312 */ /* 0x000e220000301c00 */
[----:B------:R-:W-:-:S05]  /*1e90*/  IMAD.MOV R11, RZ, RZ, -R26 ;  /* 0x000000ffff0b7224 */ /* 0x000fca00078e0a1a */
[----:B------:R-:W-:Y:S01]  /*1ea0*/  @!P1 MOV R26, R11 ;  /* 0x0000000b001a9202 */ /* 0x000fe20000000f00 */
[----:B0-----:R-:W-:-:S06]  /*1eb0*/  DMUL R12, R12, UR4 ;  /* 0x000000040c0c7c28 */ /* 0x001fcc0008000000 */
[----:B------:R-:W0:Y:S02]  /*1ec0*/  F2F.F32.F64 R29, R12 ;  /* 0x0000000c001d7310 */ /* 0x000e240000301000 */
[----:B0-----:R-:W-:-:S07]  /*1ed0*/  FSEL R24, -R29, R29, !P0 ;  /* 0x0000001d1d187208 */ /* 0x001fce0004000100 */
.L_x_104:
[----:B------:R-:W-:Y:S05]  /*1ee0*/  BSYNC.RECONVERGENT B0 ;  /* 0x0000000000007941 */ /* 0x000fea0003800200 */
.L_x_103:
[----:B------:R-:W-:Y:S01]  /*1ef0*/  FMUL R11, R24, R24 ;  /* 0x00000018180b7220 */ /* 0x000fe20000400000 */
[C---:B------:R-:W-:Y:S01]  /*1f00*/  LOP3.LUT R12, R26.reuse, 0x1, RZ, 0xc0, !PT ;  /* 0x000000011a0c7812 */ /* 0x040fe200078ec0ff */
[----:B------:R-:W-:Y:S01]  /*1f10*/  IMAD.MOV.U32 R34, RZ, RZ, 0x3d2aaabb ;  /* 0x3d2aaabbff227424 */ /* 0x000fe200078e00ff */
[----:B------:R-:W-:Y:S01]  /*1f20*/  LOP3.LUT P1, RZ, R26, 0x2, RZ, 0xc0, !PT ;  /* 0x000000021aff7812 */ /* 0x000fe2000782c0ff */
[----:B------:R-:W-:Y:S01]  /*1f30*/  FFMA R23, R11, R23, -0.0013887860113754868507 ;  /* 0xbab607ed0b177423 */ /* 0x000fe20000000017 */
[----:B------:R-:W-:Y:S01]  /*1f40*/  ISETP.NE.U32.AND P0, PT, R12, 0x1, PT ;  /* 0x000000010c00780c */ /* 0x000fe20003f05070 */
[----:B------:R-:W-:-:S03]  /*1f50*/  IMAD.MOV.U32 R13, RZ, RZ, 0x3effffff ;  /* 0x3effffffff0d7424 */ /* 0x000fc600078e00ff */
[----:B------:R-:W-:Y:S02]  /*1f60*/  FSEL R12, R23, -0.00019574658654164522886, !P0 ;  /* 0xb94d4153170c7808 */ /* 0x000fe40004000000 */
[----:B------:R-:W-:Y:S02]  /*1f70*/  FSEL R34, R34, 0.0083327032625675201416, !P0 ;  /* 0x3c0885e422227808 */ /* 0x000fe40004000000 */
[----:B------:R-:W-:Y:S02]  /*1f80*/  FSEL R13, -R13, -0.16666662693023681641, !P0 ;  /* 0xbe2aaaa80d0d7808 */ /* 0x000fe40004000100 */
[----:B------:R-:W-:Y:S01]  /*1f90*/  FSEL R24, R24, 1, P0 ;  /* 0x3f80000018187808 */ /* 0x000fe20000000000 */
[----:B------:R-:W-:-:S04]  /*1fa0*/  FFMA R12, R11, R12, R34 ;  /* 0x0000000c0b0c7223 */ /* 0x000fc80000000022 */
[C---:B------:R-:W-:Y:S01]  /*1fb0*/  FFMA R23, R11.reuse, R12, R13 ;  /* 0x0000000c0b177223 */ /* 0x040fe2000000000d */
[----:B------:R-:W-:Y:S01]  /*1fc0*/  FFMA R11, R11, R24, RZ ;  /* 0x000000180b0b7223 */ /* 0x000fe200000000ff */
[----:B------:R-:W0:Y:S03]  /*1fd0*/  LDC.64 R12, c[0x0][0x3d0] ;  /* 0x0000f400ff0c7b82 */ /* 0x000e260000000a00 */
[----:B------:R-:W-:-:S04]  /*1fe0*/  FFMA R24, R11, R23, R24 ;  /* 0x000000170b187223 */ /* 0x000fc80000000018 */
[----:B------:R-:W-:-:S04]  /*1ff0*/  @P1 FADD R24, RZ, -R24 ;  /* 0x80000018ff181221 */ /* 0x000fc80000000000 */
[----:B------:R-:W-:-:S04]  /*2000*/  FMUL R11, R24, R3 ;  /* 0x00000003180b7220 */ /* 0x000fc80000400000 */
[----:B------:R-:W-:-:S04]  /*2010*/  FMUL R24, R30, R11 ;  /* 0x0000000b1e187220 */ /* 0x000fc80000400000 */
[----:B------:R-:W-:-:S04]  /*2020*/  FFMA R11, R5, R22, -R24 ;  /* 0x00000016050b7223 */ /* 0x000fc80000000818 */
[----:B------:R-:W-:Y:S01]  /*2030*/  FFMA R27, -R10, R11, R16 ;  /* 0x0000000b0a1b7223 */ /* 0x000fe20000000110 */
[C---:B0-----:R-:W-:Y:S01]  /*2040*/  IMAD.WIDE.U32 R22, R0.reuse, 0x4, R12 ;  /* 0x0000000400167825 */ /* 0x041fe200078e000c */
[----:B------:R-:W0:Y:S04]  /*2050*/  LDC.64 R10, c[0x0][0x3e8] ;  /* 0x0000fa00ff0a7b82 */ /* 0x000e280000000a00 */
[----:B------:R1:W-:Y:S04]  /*2060*/  STG.E desc[UR10][R22.64], R27 ;  /* 0x0000001b16007986 */ /* 0x0003e8000c10190a */
[----:B------:R-:W2:Y:S04]  /*2070*/  LDG.E R13, desc[UR10][R14.64] ;  /* 0x0000000a0e0d7981 */ /* 0x000ea8000c1e1900 */
[----:B------:R-:W3:Y:S04]  /*2080*/  LDG.E R24, desc[UR10][R20.64] ;  /* 0x0000000a14187981 */ /* 0x000ee8000c1e1900 */
[----:B------:R-:W3:Y:S04]  /*2090*/  LDG.E R31, desc[UR10][R18.64] ;  /* 0x0000000a121f7981 */ /* 0x000ee8000c1e1900 */
[----:B------:R-:W4:Y:S01]  /*20a0*/  LDG.E R12, desc[UR10][R32.64] ;  /* 0x0000000a200c7981 */ /* 0x000f22000c1e1900 */
[----:B0-----:R-:W-:-:S03]  /*20b0*/  IMAD.WIDE.U32 R10, R0, 0x4, R10 ;  /* 0x00000004000a7825 */ /* 0x001fc600078e000a */
[----:B------:R-:W4:Y:S04]  /*20c0*/  LDG.E R29, desc[UR10][R6.64] ;  /* 0x0000000a061d7981 */ /* 0x000f28000c1e1900 */
[----:B------:R-:W5:Y:S04]  /*20d0*/  LDG.E R16, desc[UR10][R8.64] ;  /* 0x0000000a08107981 */ /* 0x000f68000c1e1900 */
[----:B------:R-:W5:Y:S01]  /*20e0*/  LDG.E R10, desc[UR10][R10.64] ;  /* 0x0000000a0a0a7981 */ /* 0x000f62000c1e1900 */
[----:B------:R-:W-:Y:S01]  /*20f0*/  BSSY.RECONVERGENT B0, `(.L_x_106) ;  /* 0x0000048000007945 */ /* 0x000fe20003800200 */
[----:B------:R-:W-:Y:S01]  /*2100*/  FFMA R17, R4, R17, 1 ;  /* 0x3f80000004117423 */ /* 0x000fe20000000011 */
[----:B--2---:R-:W-:-:S06]  /*2110*/  FMUL R26, R13, 0.63661974668502807617 ;  /* 0x3f22f9830d1a7820 */ /* 0x004fcc0000400000 */
[----:B------:R-:W1:Y:S01]  /*2120*/  F2I.NTZ R26, R26 ;  /* 0x0000001a001a7305 */ /* 0x000e620000203100 */
[----:B------:R-:W-:Y:S01]  /*2130*/  FSETP.GE.AND P0, PT, |R13|, 105615, PT ;  /* 0x47ce47800d00780b */ /* 0x000fe20003f06200 */
[----:B---3--:R-:W-:Y:S01]  /*2140*/  FMUL R31, R24, R31 ;  /* 0x0000001f181f7220 */ /* 0x008fe20000400000 */
[----:B-1----:R-:W-:-:S05]  /*2150*/  I2FP.F32.S32 R22, R26 ;  /* 0x0000001a00167245 */ /* 0x002fca0000201400 */
[----:B------:R-:W-:Y:S01]  /*2160*/  FFMA R23, R22, -1.5707962512969970703, R13 ;  /* 0xbfc90fda16177823 */ /* 0x000fe2000000000d */
[----:B----4-:R-:W-:-:S03]  /*2170*/  FMUL R29, R12, R29 ;  /* 0x0000001d0c1d7220 */ /* 0x010fc60000400000 */
[----:B------:R-:W-:Y:S01]  /*2180*/  FFMA R23, R22, -7.5497894158615963534e-08, R23 ;  /* 0xb3a2216816177823 */ /* 0x000fe20000000017 */
[----:B-----5:R-:W-:-:S03]  /*2190*/  FMUL R31, R31, R16 ;  /* 0x000000101f1f7220 */ /* 0x020fc60000400000 */
[----:B------:R-:W-:Y:S01]  /*21a0*/  FFMA R12, R22, -5.3903029534742383927e-15, R23 ;  /* 0xa7c234c5160c7823 */ /* 0x000fe20000000017 */
[----:B------:R-:W-:Y:S01]  /*21b0*/  FMUL R22, R16, R31 ;  /* 0x0000001f10167220 */ /* 0x000fe20000400000 */
[----:B------:R-:W-:Y:S01]  /*21c0*/  FMUL R4, R29, R10 ;  /* 0x0000000a1d047220 */ /* 0x000fe20000400000 */
[----:B------:R-:W-:Y:S02]  /*21d0*/  IMAD.MOV.U32 R23, RZ, RZ, R26 ;  /* 0x000000ffff177224 */ /* 0x000fe400078e001a */
        /* <DEDUP_REMOVED lines=13> */
.L_x_108:
        /* <DEDUP_REMOVED lines=31> */
[----:B------:R-:W-:Y:S02]  /*24a0*/  SHF.R.U32.HI R27, RZ, 0x1e, R16 ;  /* 0x0000001eff1b7819 */ /* 0x000fe40000011610 */
[----:B------:R-:W-:-:S02]  /*24b0*/  SHF.R.S32.HI R11, RZ, 0x1f, R26 ;  /* 0x0000001fff0b7819 */ /* 0x000fc4000001141a */
[C---:B------:R-:W-:Y:S02]  /*24c0*/  LOP3.LUT R16, R26.reuse, R13, RZ, 0x3c, !PT ;  /* 0x0000000d1a107212 */ /* 0x040fe400078e3cff */
[C---:B------:R-:W-:Y:S02]  /*24d0*/  LOP3.LUT R10, R11.reuse, R10, RZ, 0x3c, !PT ;  /* 0x0000000a0b0a7212 */ /* 0x040fe400078e3cff */
[----:B------:R-:W-:Y:S02]  /*24e0*/  LOP3.LUT R11, R11, R26, RZ, 0x3c, !PT ;  /* 0x0000001a0b0b7212 */ /* 0x000fe400078e3cff */
[----:B------:R-:W-:Y:S02]  /*24f0*/  LEA.HI R26, R26, R27, RZ, 0x1 ;  /* 0x0000001b1a1a7211 */ /* 0x000fe400078f08ff */
[----:B------:R-:W-:Y:S02]  /*2500*/  ISETP.GE.AND P2, PT, R16, RZ, PT ;  /* 0x000000ff1000720c */ /* 0x000fe40003f46270 */
[----:B------:R-:W1:Y:S01]  /*2510*/  I2F.F64.S64 R10, R10 ;  /* 0x0000000a000a7312 */ /* 0x000e620000301c00 */
[----:B------:R-:W-:-:S04]  /*2520*/  IMAD.MOV R16, RZ, RZ, -R26 ;  /* 0x000000ffff107224 */ /* 0x000fc800078e0a1a */
[----:B------:R-:W-:Y:S01]  /*2530*/  @!P1 IMAD.MOV.U32 R26, RZ, RZ, R16 ;  /* 0x000000ffff1a9224 */ /* 0x000fe200078e0010 */
[----:B-1----:R-:W-:-:S06]  /*2540*/  DMUL R10, R10, UR4 ;  /* 0x000000040a0a7c28 */ /* 0x002fcc0008000000 */
[----:B0-----:R-:W0:Y:S02]  /*2550*/  F2F.F32.F64 R24, R10 ;  /* 0x0000000a00187310 */ /* 0x001e240000301000 */
[----:B0-----:R-:W-:-:S07]  /*2560*/  FSEL R16, -R24, R24, !P2 ;  /* 0x0000001818107208 */ /* 0x001fce0005000100 */
.L_x_107:
[----:B------:R-:W-:Y:S05]  /*2570*/  BSYNC.RECONVERGENT B0 ;  /* 0x0000000000007941 */ /* 0x000fea0003800200 */
.L_x_106:
[----:B------:R-:W-:Y:S02]  /*2580*/  IMAD.MOV.U32 R10, RZ, RZ, 0x37cbac00 ;  /* 0x37cbac00ff0a7424 */ /* 0x000fe400078e00ff */
[----:B------:R-:W-:Y:S01]  /*2590*/  FMUL R11, R16, R16 ;  /* 0x00000010100b7220 */ /* 0x000fe20000400000 */
[----:B------:R-:W-:Y:S01]  /*25a0*/  LOP3.LUT R24, R26, 0x1, RZ, 0xc0, !PT ;  /* 0x000000011a187812 */ /* 0x000fe200078ec0ff */
[----:B------:R-:W-:Y:S01]  /*25b0*/  IMAD.MOV.U32 R34, RZ, RZ, 0x3d2aaabb ;  /* 0x3d2aaabbff227424 */ /* 0x000fe200078e00ff */
[----:B------:R-:W-:Y:S01]  /*25c0*/  MOV R29, 0x3effffff ;  /* 0x3effffff001d7802 */ /* 0x000fe20000000f00 */
[----:B------:R-:W-:Y:S01]  /*25d0*/  FFMA R10, R11, R10, -0.0013887860113754868507 ;  /* 0xbab607ed0b0a7423 */ /* 0x000fe2000000000a */
[----:B------:R-:W-:Y:S01]  /*25e0*/  ISETP.NE.U32.AND P1, PT, R24, 0x1, PT ;  /* 0x000000011800780c */ /* 0x000fe20003f25070 */
[----:B------:R-:W-:Y:S01]  /*25f0*/  BSSY.RECONVERGENT B0, `(.L_x_109) ;  /* 0x0000044000007945 */ /* 0x000fe20003800200 */
[----:B------:R-:W-:Y:S02]  /*2600*/  LOP3.LUT P2, RZ, R26, 0x2, RZ, 0xc0, !PT ;  /* 0x000000021aff7812 */ /* 0x000fe4000784c0ff */
[----:B------:R-:W-:-:S02]  /*2610*/  FSEL R24, R10, -0.00019574658654164522886, !P1 ;  /* 0xb94d41530a187808 */ /* 0x000fc40004800000 */
[----:B------:R-:W-:Y:S02]  /*2620*/  FSEL R34, R34, 0.0083327032625675201416, !P1 ;  /* 0x3c0885e422227808 */ /* 0x000fe40004800000 */
[----:B------:R-:W-:Y:S02]  /*2630*/  FSEL R10, R16, 1, P1 ;  /* 0x3f800000100a7808 */ /* 0x000fe40000800000 */
[----:B------:R-:W-:Y:S01]  /*2640*/  FSEL R29, -R29, -0.16666662693023681641, !P1 ;  /* 0xbe2aaaa81d1d7808 */ /* 0x000fe20004800100 */
[C---:B------:R-:W-:Y:S02]  /*2650*/  FFMA R24, R11.reuse, R24, R34 ;  /* 0x000000180b187223 */ /* 0x040fe40000000022 */
[C---:B------:R-:W-:Y:S02]  /*2660*/  FFMA R27, R11.reuse, R10, RZ ;  /* 0x0000000a0b1b7223 */ /* 0x040fe400000000ff */
[----:B------:R-:W-:-:S04]  /*2670*/  FFMA R24, R11, R24, R29 ;  /* 0x000000180b187223 */ /* 0x000fc8000000001d */
        /* <DEDUP_REMOVED lines=15> */
.L_x_111:
[----:B0-----:R-:W-:Y:S01]  /*2770*/  IMAD.U32 R10, RZ, RZ, UR6 ;  /* 0x00000006ff0a7e24 */ /* 0x001fe2000f8e00ff */
[----:B------:R-:W-:-:S05]  /*2780*/  MOV R11, UR7 ;  /* 0x00000007000b7c02 */ /* 0x000fca0008000f00 */
        /* <DEDUP_REMOVED lines=31> */
[----:B------:R-:W-:Y:S02]  /*2980*/  LEA.HI R23, R12, R23, RZ, 0x1 ;  /* 0x000000170c177211 */ /* 0x000fe400078f08ff */
[C---:B------:R-:W-:Y:S02]  /*2990*/  LOP3.LUT R10, R26.reuse, R11, RZ, 0x3c, !PT ;  /* 0x0000000b1a0a7212 */ /* 0x040fe400078e3cff */
[----:B------:R-:W-:Y:S02]  /*29a0*/  LOP3.LUT R11, R26, R12, RZ, 0x3c, !PT ;  /* 0x0000000c1a0b7212 */ /* 0x000fe400078e3cff */
[----:B------:R-:W-:Y:S01]  /*29b0*/  LOP3.LUT R13, R12, R13, RZ, 0x3c, !PT ;  /* 0x0000000d0c0d7212 */ /* 0x000fe200078e3cff */
[----:B------:R-:W-:-:S03]  /*29c0*/  IMAD.MOV R12, RZ, RZ, -R23 ;  /* 0x000000ffff0c7224 */ /* 0x000fc600078e0a17 */
[----:B------:R-:W0:Y:S01]  /*29d0*/  I2F.F64.S64 R10, R10 ;  /* 0x0000000a000a7312 */ /* 0x000e220000301c00 */
[----:B------:R-:W-:Y:S02]  /*29e0*/  ISETP.GE.AND P0, PT, R13, RZ, PT ;  /* 0x000000ff0d00720c */ /* 0x000fe40003f06270 */
[----:B------:R-:W-:Y:S01]  /*29f0*/  @!P1 MOV R23, R12 ;  /* 0x0000000c00179202 */ /* 0x000fe20000000f00 */
[----:B0-----:R-:W-:-:S06]  /*2a00*/  DMUL R10, R10, UR4 ;  /* 0x000000040a0a7c28 */ /* 0x001fcc0008000000 */
[----:B------:R-:W0:Y:S02]  /*2a10*/  F2F.F32.F64 R26, R10 ;  /* 0x0000000a001a7310 */ /* 0x000e240000301000 */
[----:B0-----:R-:W-:-:S07]  /*2a20*/  FSEL R12, -R26, R26, !P0 ;  /* 0x0000001a1a0c7208 */ /* 0x001fce0004000100 */
.L_x_110:
[----:B------:R-:W-:Y:S05]  /*2a30*/  BSYNC.RECONVERGENT B0 ;  /* 0x0000000000007941 */ /* 0x000fea0003800200 */
.L_x_109:
[----:B------:R-:W-:Y:S01]  /*2a40*/  VIADD R10, R17, 0xf3000000 ;  /* 0xf3000000110a7836 */ /* 0x000fe20000000000 */
[----:B------:R0:W1:Y:S01]  /*2a50*/  MUFU.RSQ R16, R17 ;  /* 0x0000001100107308 */ /* 0x0000620000001400 */
[----:B------:R-:W-:Y:S03]  /*2a60*/  BSSY.RECONVERGENT B0, `(.L_x_112) ;  /* 0x000000a000007945 */ /* 0x000fe60003800200 */
[----:B------:R-:W-:-:S13]  /*2a70*/  ISETP.GT.U32.AND P0, PT, R10, 0x727fffff, PT ;  /* 0x727fffff0a00780c */ /* 0x000fda0003f04070 */
[----:B01----:R-:W-:Y:S05]  /*2a80*/  @!P0 BRA `(.L_x_113) ;  /* 0x00000000000c8947 */ /* 0x003fea0003800000 */
[----:B------:R-:W-:-:S07]  /*2a90*/  MOV R29, 0x2ab0 ;  /* 0x00002ab0001d7802 */ /* 0x000fce0000000f00 */
[----:B------:R-:W-:Y:S05]  /*2aa0*/  CALL.REL.NOINC `($__internal_7_$__cuda_sm20_sqrt_rn_f32_slowpath) ;  /* 0x0000001c009c7944 */ /* 0x000fea0003c00000 */
[----:B------:R-:W-:Y:S05]  /*2ab0*/  BRA `(.L_x_114) ;  /* 0x0000000000107947 */ /* 0x000fea0003800000 */
.L_x_113:
[----:B------:R-:W-:Y:S01]  /*2ac0*/  FMUL.FTZ R10, R17, R16 ;  /* 0x00000010110a7220 */ /* 0x000fe20000410000 */
[----:B------:R-:W-:-:S03]  /*2ad0*/  FMUL.FTZ R13, R16, 0.5 ;  /* 0x3f000000100d7820 */ /* 0x000fc60000410000 */
[----:B------:R-:W-:-:S04]  /*2ae0*/  FFMA R11, -R10, R10, R17 ;  /* 0x0000000a0a0b7223 */ /* 0x000fc80000000111 */
[----:B------:R-:W-:-:S07]  /*2af0*/  FFMA R11, R11, R13, R10 ;  /* 0x0000000d0b0b7223 */ /* 0x000fce000000000a */
.L_x_114:
[----:B------:R-:W-:Y:S05]  /*2b00*/  BSYNC.RECONVERGENT B0 ;  /* 0x0000000000007941 */ /* 0x000fea0003800200 */
.L_x_112:
[----:B------:R-:W-:Y:S01]  /*2b10*/  LOP3.LUT R16, R23, 0x1, RZ, 0xc0, !PT ;  /* 0x0000000117107812 */ /* 0x000fe200078ec0ff */
[----:B------:R-:W-:Y:S02]  /*2b20*/  IMAD.MOV.U32 R10, RZ, RZ, 0x37cbac00 ;  /* 0x37cbac00ff0a7424 */ /* 0x000fe400078e00ff */
[----:B------:R-:W-:Y:S01]  /*2b30*/  FMUL R13, R12, R12 ;  /* 0x0000000c0c0d7220 */ /* 0x000fe20000400000 */
[----:B------:R-:W-:Y:S01]  /*2b40*/  HFMA2 R17, -RZ, RZ, 1.541015625, -0.052001953125 ;  /* 0x3e2aaaa8ff117431 */ /* 0x000fe200000001ff */
[----:B------:R-:W-:Y:S01]  /*2b50*/  ISETP.NE.U32.AND P0, PT, R16, 0x1, PT ;  /* 0x000000011000780c */ /* 0x000fe20003f05070 */
[----:B------:R-:W-:Y:S02]  /*2b60*/  IMAD.MOV.U32 R16, RZ, RZ, 0x3c0885e4 ;  /* 0x3c0885e4ff107424 */ /* 0x000fe400078e00ff */
[----:B------:R-:W-:Y:S01]  /*2b70*/  FFMA R10, R13, R10, -0.0013887860113754868507 ;  /* 0xbab607ed0d0a7423 */ /* 0x000fe2000000000a */
[----:B------:R-:W-:Y:S01]  /*2b80*/  VIADD R23, R23, 0x1 ;  /* 0x0000000117177836 */ /* 0x000fe20000000000 */
[----:B------:R-:W-:Y:S01]  /*2b90*/  FSEL R12, R12, 1, !P0 ;  /* 0x3f8000000c0c7808 */ /* 0x000fe20004000000 */
[----:B------:R-:W-:Y:S01]  /*2ba0*/  FMUL R22, R22, R11 ;  /* 0x0000000b16167220 */ /* 0x000fe20000400000 */
[----:B------:R-:W-:-:S02]  /*2bb0*/  FSEL R16, R16, 0.041666727513074874878, !P0 ;  /* 0x3d2aaabb10107808 */ /* 0x000fc40004000000 */
[----:B------:R-:W-:Y:S02]  /*2bc0*/  FSEL R10, R10, -0.00019574658654164522886, P0 ;  /* 0xb94d41530a0a7808 */ /* 0x000fe40000000000 */
[----:B------:R-:W-:Y:S02]  /*2bd0*/  FSEL R17, -R17, -0.4999999701976776123, !P0 ;  /* 0xbeffffff11117808 */ /* 0x000fe40004000100 */
[----:B------:R-:W-:Y:S01]  /*2be0*/  LOP3.LUT P1, RZ, R23, 0x2, RZ, 0xc0, !PT ;  /* 0x0000000217ff7812 */ /* 0x000fe2000782c0ff */
        /* <DEDUP_REMOVED lines=8> */
[----:B------:R-:W-:-:S04]  /*2c70*/  FFMA R13, R25, R24, R10 ;  /* 0x00000018190d7223 */ /* 0x000fc8000000000a */
[----:B------:R-:W-:Y:S01]  /*2c80*/  FFMA R29, R13, -R22, R4 ;  /* 0x800000160d1d7223 */ /* 0x000fe20000000004 */
        /* <DEDUP_REMOVED lines=8> */
[----:B------:R-:W5:Y:S04]  /*2d10*/  LDG.E R27, desc[UR10][R32.64] ;  /* 0x0000000a201b7981 */ /* 0x000f68000c1e1900 */
[----:B------:R-:W5:Y:S04]  /*2d20*/  LDG.E R10, desc[UR10][R6.64] ;  /* 0x0000000a060a7981 */ /* 0x000f68000c1e1900 */
[----:B------:R-:W5:Y:S01]  /*2d30*/  LDG.E R13, desc[UR10][R12.64] ;  /* 0x0000000a0c0d7981 */ /* 0x000f62000c1e1900 */
[----:B------:R-:W-:Y:S01]  /*2d40*/  BSSY.RECONVERGENT B0, `(.L_x_115) ;  /* 0x0000048000007945 */ /* 0x000fe20003800200 */
[C---:B--2---:R-:W-:Y:S01]  /*2d50*/  FMUL R34, R23.reuse, 0.63661974668502807617 ;  /* 0x3f22f98317227820 */ /* 0x044fe20000400000 */
[----:B------:R-:W-:-:S05]  /*2d60*/  FSETP.GE.AND P0, PT, |R23|, 105615, PT ;  /* 0x47ce47801700780b */ /* 0x000fca0003f06200 */
[----:B------:R-:W0:Y:S01]  /*2d70*/  F2I.NTZ R34, R34 ;  /* 0x0000002200227305 */ /* 0x000e220000203100 */
[----:B---3--:R-:W-:-:S04]  /*2d80*/  FMUL R31, R22, R31 ;  /* 0x0000001f161f7220 */ /* 0x008fc80000400000 */
[----:B----4-:R-:W-:-:S04]  /*2d90*/  FMUL R31, R31, R4 ;  /* 0x000000041f1f7220 */ /* 0x010fc80000400000 */
[----:B------:R-:W-:-:S04]  /*2da0*/  FMUL R22, R4, R31 ;  /* 0x0000001f04167220 */ /* 0x000fc80000400000 */
[----:B------:R-:W-:Y:S01]  /*2db0*/  FMUL R22, R22, R11 ;  /* 0x0000000b16167220 */ /* 0x000fe20000400000 */
[----:B0-----:R-:W-:Y:S01]  /*2dc0*/  I2FP.F32.S32 R24, R34 ;  /* 0x0000002200187245 */ /* 0x001fe20000201400 */
[----:B-----5:R-:W-:Y:S01]  /*2dd0*/  FMUL R10, R27, R10 ;  /* 0x0000000a1b0a7220 */ /* 0x020fe20000400000 */
[----:B------:R-:W-:-:S03]  /*2de0*/  IMAD.MOV.U32 R26, RZ, RZ, R34 ;  /* 0x000000ffff1a7224 */ /* 0x000fc600078e0022 */
[----:B-1----:R-:W-:Y:S01]  /*2df0*/  FFMA R29, R24, -1.5707962512969970703, R23 ;  /* 0xbfc90fda181d7823 */ /* 0x002fe20000000017 */
[----:B------:R-:W-:-:S03]  /*2e00*/  FMUL R13, R10, R13 ;  /* 0x0000000d0a0d7220 */ /* 0x000fc60000400000 */
[----:B------:R-:W-:-:S04]  /*2e10*/  FFMA R29, R24, -7.5497894158615963534e-08, R29 ;  /* 0xb3a22168181d7823 */ /* 0x000fc8000000001d */
[----:B------:R-:W-:-:S04]  /*2e20*/  FFMA R4, R24, -5.3903029534742383927e-15, R29 ;  /* 0xa7c234c518047823 */ /* 0x000fc8000000001d */
[----:B------:R-:W-:Y:S01]  /*2e30*/  IMAD.MOV.U32 R24, RZ, RZ, R4 ;  /* 0x000000ffff187224 */ /* 0x000fe200078e0004 */
[----:B------:R-:W-:Y:S06]  /*2e40*/  @!P0 BRA `(.L_x_116) ;  /* 0x0000000000dc8947 */ /* 0x000fec0003800000 */
[----:B------:R-:W-:-:S13]  /*2e50*/  FSETP.NEU.AND P1, PT, |R23|, +INF , PT ;  /* 0x7f8000001700780b */ /* 0x000fda0003f2d200 */
[----:B------:R-:W-:Y:S01]  /*2e60*/  @!P1 FMUL R24, RZ, R23 ;  /* 0x00000017ff189220 */ /* 0x000fe20000400000 */
[----:B------:R-:W-:Y:S01]  /*2e70*/  @!P1 IMAD.MOV.U32 R34, RZ, RZ, RZ ;  /* 0x000000ffff229224 */ /* 0x000fe200078e00ff */
[----:B------:R-:W-:Y:S06]  /*2e80*/  @!P1 BRA `(.L_x_116) ;  /* 0x0000000000cc9947 */ /* 0x000fec0003800000 */
[----:B------:R-:W-:Y:S01]  /*2e90*/  IMAD.SHL.U32 R10, R23, 0x100, RZ ;  /* 0x00000100170a7824 */ /* 0x000fe200078e00ff */
[----:B------:R-:W-:Y:S01]  /*2ea0*/  MOV R24, RZ ;  /* 0x000000ff00187202 */ /* 0x000fe20000000f00 */
[----:B------:R-:W-:Y:S01]  /*2eb0*/  IMAD.MOV.U32 R12, RZ, RZ, R1 ;  /* 0x000000ffff0c7224 */ /* 0x000fe200078e0001 */
[----:B------:R-:W0:Y:S02]  /*2ec0*/  LDCU.64 UR6, c[0x4][0x8] ;  /* 0x01000100ff0677ac */ /* 0x000e240008000a00 */
[----:B------:R-:W-:Y:S01]  /*2ed0*/  LOP3.LUT R27, R10, 0x80000000, RZ, 0xfc, !PT ;  /* 0x800000000a1b7812 */ /* 0x000fe200078efcff */
[----:B------:R-:W-:Y:S01]  /*2ee0*/  UMOV UR5, URZ ;  /* 0x000000ff00057c82 */ /* 0x000fe20008000000 */
[----:B------:R-:W-:-:S05]  /*2ef0*/  UMOV UR4, URZ ;  /* 0x000000ff00047c82 */ /* 0x000fca0008000000 */
.L_x_117:
        /* <DEDUP_REMOVED lines=44> */
.L_x_116:
[----:B------:R-:W-:Y:S05]  /*31c0*/  BSYNC.RECONVERGENT B0 ;  /* 0x0000000000007941 */ /* 0x000fea0003800200 */
.L_x_115:
[----:B------:R-:W-:Y:S02]  /*31d0*/  IMAD.MOV.U32 R12, RZ, RZ, 0x37cbac00 ;  /* 0x37cbac00ff0c7424 */ /* 0x000fe400078e00ff */
[----:B------:R-:W-:Y:S01]  /*31e0*/  FMUL R27, R24, R24 ;  /* 0x00000018181b7220 */ /* 0x000fe20000400000 */
[C---:B------:R-:W-:Y:S01]  /*31f0*/  LOP3.LUT R11, R34.reuse, 0x1, RZ, 0xc0, !PT ;  /* 0x00000001220b7812 */ /* 0x040fe200078ec0ff */
[----:B------:R-:W-:Y:S01]  /*3200*/  VIADD R29, R34, 0x1 ;  /* 0x00000001221d7836 */ /* 0x000fe20000000000 */
[----:B------:R-:W-:Y:S01]  /*3210*/  BSSY.RECONVERGENT B0, `(.L_x_118) ;  /* 0x0000049000007945 */ /* 0x000fe20003800200 */
[----:B------:R-:W-:Y:S01]  /*3220*/  FFMA R10, R27, R12, -0.0013887860113754868507 ;  /* 0xbab607ed1b0a7423 */ /* 0x000fe2000000000c */
[----:B------:R-:W-:Y:S02]  /*3230*/  ISETP.NE.U32.AND P1, PT, R11, 0x1, PT ;  /* 0x000000010b00780c */ /* 0x000fe40003f25070 */
[----:B------:R-:W-:Y:S02]  /*3240*/  MOV R11, 0x3c0885e4 ;  /* 0x3c0885e4000b7802 */ /* 0x000fe40000000f00 */
[----:B------:R-:W-:-:S02]  /*3250*/  FSEL R10, R10, -0.00019574658654164522886, P1 ;  /* 0xb94d41530a0a7808 */ /* 0x000fc40000800000 */
[----:B------:R-:W-:Y:S02]  /*3260*/  FSEL R34, R11, 0.041666727513074874878, !P1 ;  /* 0x3d2aaabb0b227808 */ /* 0x000fe40004800000 */
[----:B------:R-:W-:Y:S02]  /*3270*/  LOP3.LUT P2, RZ, R29, 0x2, RZ, 0xc0, !PT ;  /* 0x000000021dff7812 */ /* 0x000fe4000784c0ff */
[----:B------:R-:W-:Y:S01]  /*3280*/  FSEL R24, R24, 1, !P1 ;  /* 0x3f80000018187808 */ /* 0x000fe20004800000 */
[----:B------:R-:W-:Y:S01]  /*3290*/  FFMA R34, R27, R10, R34 ;  /* 0x0000000a1b227223 */ /* 0x000fe20000000022 */
[----:B------:R-:W-:-:S05]  /*32a0*/  IMAD.MOV.U32 R10, RZ, RZ, 0x3e2aaaa8 ;  /* 0x3e2aaaa8ff0a7424 */ /* 0x000fca00078e00ff */
[----:B------:R-:W-:-:S05]  /*32b0*/  FSEL R36, -R10, -0.4999999701976776123, !P1 ;  /* 0xbeffffff0a247808 */ /* 0x000fca0004800100 */
[C---:B------:R-:W-:Y:S01]  /*32c0*/  FFMA R34, R27.reuse, R34, R36 ;  /* 0x000000221b227223 */ /* 0x040fe20000000024 */
[----:B------:R-:W-:-:S04]  /*32d0*/  FFMA R27, R27, R24, RZ ;  /* 0x000000181b1b7223 */ /* 0x000fc800000000ff */
[----:B------:R-:W-:-:S04]  /*32e0*/  FFMA R27, R27, R34, R24 ;  /* 0x000000221b1b7223 */ /* 0x000fc80000000018 */
[----:B------:R-:W-:-:S04]  /*32f0*/  @P2 FADD R27, RZ, -R27 ;  /* 0x8000001bff1b2221 */ /* 0x000fc80000000000 */
[----:B------:R-:W-:-:S04]  /*3300*/  FMUL R24, R27, R2 ;  /* 0x000000021b187220 */ /* 0x000fc80000400000 */
[----:B------:R-:W-:Y:S01]  /*3310*/  FMUL R24, R5, R24 ;  /* 0x0000001805187220 */ /* 0x000fe20000400000 */
[----:B------:R-:W-:Y:S06]  /*3320*/  @!P0 BRA `(.L_x_119) ;  /* 0x0000000000dc8947 */ /* 0x000fec0003800000 */
[----:B------:R-:W-:-:S13]  /*3330*/  FSETP.NEU.AND P0, PT, |R23|, +INF , PT ;  /* 0x7f8000001700780b */ /* 0x000fda0003f0d200 */
[----:B------:R-:W-:Y:S01]  /*3340*/  @!P0 FMUL R4, RZ, R23 ;  /* 0x00000017ff048220 */ /* 0x000fe20000400000 */
[----:B------:R-:W-:Y:S01]  /*3350*/  @!P0 IMAD.MOV.U32 R26, RZ, RZ, RZ ;  /* 0x000000ffff1a8224 */ /* 0x000fe200078e00ff */
[----:B------:R-:W-:Y:S06]  /*3360*/  @!P0 BRA `(.L_x_119) ;  /* 0x0000000000cc8947 */ /* 0x000fec0003800000 */
[----:B------:R-:W-:Y:S02]  /*3370*/  IMAD.SHL.U32 R4, R23, 0x100, RZ ;  /* 0x0000010017047824 */ /* 0x000fe400078e00ff */
[----:B------:R-:W-:Y:S02]  /*3380*/  HFMA2 R27, -RZ, RZ, 0, 0 ;  /* 0x00000000ff1b7431 */ /* 0x000fe400000001ff */
[----:B------:R-:W-:Y:S01]  /*3390*/  IMAD.MOV.U32 R26, RZ, RZ, R1 ;  /* 0x000000ffff1a7224 */ /* 0x000fe200078e0001 */
[----:B------:R-:W0:Y:S01]  /*33a0*/  LDCU.64 UR6, c[0x4][0x8] ;  /* 0x01000100ff0677ac */ /* 0x000e220008000a00 */
[----:B------:R-:W-:Y:S01]  /*33b0*/  LOP3.LUT R31, R4, 0x80000000, RZ, 0xfc, !PT ;  /* 0x80000000041f7812 */ /* 0x000fe200078efcff */
[----:B------:R-:W-:Y:S01]  /*33c0*/  UMOV UR5, URZ ;  /* 0x000000ff00057c82 */ /* 0x000fe20008000000 */
[----:B------:R-:W-:-:S05]  /*33d0*/  UMOV UR4, URZ ;  /* 0x000000ff00047c82 */ /* 0x000fca0008000000 */
.L_x_120:
        /* <DEDUP_REMOVED lines=39> */
[----:B------:R-:W-:-:S04]  /*3650*/  IMAD.MOV R23, RZ, RZ, -R26 ;  /* 0x000000ffff177224 */ /* 0x000fc800078e0a1a */
[----:B------:R-:W-:Y:S01]  /*3660*/  @!P1 IMAD.MOV.U32 R26, RZ, RZ, R23 ;  /* 0x000000ffff1a9224 */ /* 0x000fe200078e0017 */
[----:B0-----:R-:W-:-:S06]  /*3670*/  DMUL R4, R4, UR4 ;  /* 0x0000000404047c28 */ /* 0x001fcc0008000000 */
[----:B------:R-:W0:Y:S02]  /*3680*/  F2F.F32.F64 R29, R4 ;  /* 0x00000004001d7310 */ /* 0x000e240000301000 */
[----:B0-----:R-:W-:-:S07]  /*3690*/  FSEL R4, -R29, R29, !P0 ;  /* 0x0000001d1d047208 */ /* 0x001fce0004000100 */
.L_x_119:
[----:B------:R-:W-:Y:S05]  /*36a0*/  BSYNC.RECONVERGENT B0 ;  /* 0x0000000000007941 */ /* 0x000fea0003800200 */
.L_x_118:
[----:B------:R-:W-:Y:S01]  /*36b0*/  FMUL R31, R4, R4 ;  /* 0x00000004041f7220 */ /* 0x000fe20000400000 */
[C---:B------:R-:W-:Y:S01]  /*36c0*/  LOP3.LUT R23, R26.reuse, 0x1, RZ, 0xc0, !PT ;  /* 0x000000011a177812 */ /* 0x040fe200078ec0ff */
[----:B------:R-:W-:Y:S01]  /*36d0*/  IMAD.MOV.U32 R27, RZ, RZ, 0x3d2aaabb ;  /* 0x3d2aaabbff1b7424 */ /* 0x000fe200078e00ff */
[----:B------:R-:W-:Y:S01]  /*36e0*/  MOV R29, 0x3effffff ;  /* 0x3effffff001d7802 */ /* 0x000fe20000000f00 */
[----:B------:R-:W-:Y:S01]  /*36f0*/  FFMA R5, R31, R12, -0.0013887860113754868507 ;  /* 0xbab607ed1f057423 */ /* 0x000fe2000000000c */
[----:B------:R-:W-:Y:S02]  /*3700*/  ISETP.NE.U32.AND P0, PT, R23, 0x1, PT ;  /* 0x000000011700780c */ /* 0x000fe40003f05070 */
[----:B------:R-:W-:Y:S02]  /*3710*/  LOP3.LUT P1, RZ, R26, 0x2, RZ, 0xc0, !PT ;  /* 0x000000021aff7812 */ /* 0x000fe4000782c0ff */
[----:B------:R-:W-:Y:S02]  /*3720*/  FSEL R34, R5, -0.00019574658654164522886, !P0 ;  /* 0xb94d415305227808 */ /* 0x000fe40004000000 */
[----:B------:R-:W-:-:S02]  /*3730*/  FSEL R36, R27, 0.0083327032625675201416, !P0 ;  /* 0x3c0885e41b247808 */ /* 0x000fc40004000000 */
        /* <DEDUP_REMOVED lines=9> */
[----:B------:R-:W-:-:S04]  /*37d0*/  FFMA R23, -R30, R23, R24 ;  /* 0x000000171e177223 */ /* 0x000fc80000000118 */
[----:B------:R-:W-:Y:S02]  /*37e0*/  FFMA R13, -R22, R23, R13 ;  /* 0x00000017160d7223 */ /* 0x000fe4000000010d */
[----:B------:R-:W1:Y:S01]  /*37f0*/  LDC.64 R22, c[0x0][0x408] ;  /* 0x00010200ff167b82 */ /* 0x000e620000000a00 */
[----:B0-----:R-:W-:-:S05]  /*3800*/  IMAD.WIDE.U32 R4, R0, 0x4, R4 ;  /* 0x0000000400047825 */ /* 0x001fca00078e0004 */
[----:B------:R0:W-:Y:S04]  /*3810*/  STG.E desc[UR10][R4.64], R13 ;  /* 0x0000000d04007986 */ /* 0x0001e8000c10190a */
[----:B------:R-:W2:Y:S04]  /*3820*/  LDG.E R15, desc[UR10][R14.64] ;  /* 0x0000000a0e0f7981 */ /* 0x000ea8000c1e1900 */
[----:B------:R-:W3:Y:S04]  /*3830*/  LDG.E R20, desc[UR10][R20.64] ;  /* 0x0000000a14147981 */ /* 0x000ee8000c1e1900 */
[----:B------:R-:W3:Y:S01]  /*3840*/  LDG.E R19, desc[UR10][R18.64] ;  /* 0x0000000a12137981 */ /* 0x000ee2000c1e1900 */
[----:B-1----:R-:W-:-:S03]  /*3850*/  IMAD.WIDE.U32 R22, R0, 0x4, R22 ;  /* 0x0000000400167825 */ /* 0x002fc600078e0016 */
[----:B------:R-:W4:Y:S04]  /*3860*/  LDG.E R32, desc[UR10][R32.64] ;  /* 0x0000000a20207981 */ /* 0x000f28000c1e1900 */
[----:B------:R-:W4:Y:S04]  /*3870*/  LDG.E R7, desc[UR10][R6.64] ;  /* 0x0000000a06077981 */ /* 0x000f28000c1e1900 */
[----:B------:R-:W5:Y:S04]  /*3880*/  LDG.E R9, desc[UR10][R8.64] ;  /* 0x0000000a08097981 */ /* 0x000f68000c1e1900 */
[----:B------:R-:W5:Y:S01]  /*3890*/  LDG.E R22, desc[UR10][R22.64] ;  /* 0x0000000a16167981 */ /* 0x000f62000c1e1900 */
[----:B------:R-:W-:Y:S01]  /*38a0*/  BSSY.RECONVERGENT B0, `(.L_x_121) ;  /* 0x0000047000007945 */ /* 0x000fe20003800200 */
[C---:B--2---:R-:W-:Y:S01]  /*38b0*/  FMUL R24, R15.reuse, 0.63661974668502807617 ;  /* 0x3f22f9830f187820 */ /* 0x044fe20000400000 */
[----:B------:R-:W-:-:S03]  /*38c0*/  FSETP.GE.AND P0, PT, |R15|, 105615, PT ;  /* 0x47ce47800f00780b */ /* 0x000fc60003f06200 */
[----:B0-----:R-:W0:Y:S01]  /*38d0*/  F2I.NTZ R13, R24 ;  /* 0x00000018000d7305 */ /* 0x001e220000203100 */
[----:B---3--:R-:W-:Y:S01]  /*38e0*/  FMUL R20, R20, R19 ;  /* 0x0000001314147220 */ /* 0x008fe20000400000 */
[----:B----4-:R-:W-:Y:S01]  /*38f0*/  FMUL R19, R32, R7 ;  /* 0x0000000720137220 */ /* 0x010fe20000400000 */
[----:B0-----:R-:W-:Y:S02]  /*3900*/  I2FP.F32.S32 R14, R13 ;  /* 0x0000000d000e7245 */ /* 0x001fe40000201400 */
[----:B-----5:R-:W-:-:S03]  /*3910*/  FMUL R18, R20, R9 ;  /* 0x0000000914127220 */ /* 0x020fc60000400000 */
[C---:B------:R-:W-:Y:S01]  /*3920*/  FFMA R31, R14.reuse, -1.5707962512969970703, R15 ;  /* 0xbfc90fda0e1f7823 */ /* 0x040fe2000000000f */
[----:B------:R-:W-:Y:S01]  /*3930*/  FMUL R19, R19, R22 ;  /* 0x0000001613137220 */ /* 0x000fe20000400000 */
[----:B------:R-:W-:Y:S01]  /*3940*/  FMUL R18, R9, R18 ;  /* 0x0000001209127220 */ /* 0x000fe20000400000 */
[----:B------:R-:W-:Y:S02]  /*3950*/  IMAD.MOV.U32 R22, RZ, RZ, R13 ;  /* 0x000000ffff167224 */ /* 0x000fe400078e000d */
        /* <DEDUP_REMOVED lines=15> */
.L_x_123:
        /* <DEDUP_REMOVED lines=38> */
[----:B------:R-:W0:Y:S01]  /*3cb0*/  I2F.F64.S64 R6, R6 ;  /* 0x0000000600067312 */ /* 0x000e220000301c00 */
[----:B------:R-:W-:-:S04]  /*3cc0*/  IMAD.MOV R8, RZ, RZ, -R13 ;  /* 0x000000ffff087224 */ /* 0x000fc800078e0a0d */
[----:B------:R-:W-:Y:S01]  /*3cd0*/  @!P1 IMAD.MOV.U32 R13, RZ, RZ, R8 ;  /* 0x000000ffff0d9224 */ /* 0x000fe200078e0008 */
[----:B0-----:R-:W-:-:S10]  /*3ce0*/  DMUL R20, R6, UR4 ;  /* 0x0000000406147c28 */ /* 0x001fd40008000000 */
[----:B------:R-:W0:Y:S02]  /*3cf0*/  F2F.F32.F64 R20, R20 ;  /* 0x0000001400147310 */ /* 0x000e240000301000 */
[----:B0-----:R-:W-:-:S07]  /*3d00*/  FSEL R6, -R20, R20, !P2 ;  /* 0x0000001414067208 */ /* 0x001fce0005000100 */
.L_x_122:
[----:B------:R-:W-:Y:S05]  /*3d10*/  BSYNC.RECONVERGENT B0 ;  /* 0x0000000000007941 */ /* 0x000fea0003800200 */
.L_x_121:
[C---:B------:R-:W-:Y:S01]  /*3d20*/  LOP3.LUT R8, R13.reuse, 0x1, RZ, 0xc0, !PT ;  /* 0x000000010d087812 */ /* 0x040fe200078ec0ff */
[----:B------:R-:W-:Y:S01]  /*3d30*/  FMUL R7, R6, R6 ;  /* 0x0000000606077220 */ /* 0x000fe20000400000 */
[----:B------:R-:W-:Y:S01]  /*3d40*/  LOP3.LUT P2, RZ, R13, 0x2, RZ, 0xc0, !PT ;  /* 0x000000020dff7812 */ /* 0x000fe2000784c0ff */
[----:B------:R-:W-:Y:S01]  /*3d50*/  BSSY.RECONVERGENT B0, `(.L_x_124) ;  /* 0x0000046000007945 */ /* 0x000fe20003800200 */
[----:B------:R-:W-:Y:S01]  /*3d60*/  ISETP.NE.U32.AND P1, PT, R8, 0x1, PT ;  /* 0x000000010800780c */ /* 0x000fe20003f25070 */
[----:B------:R-:W-:-:S03]  /*3d70*/  FFMA R8, R7, R12, -0.0013887860113754868507 ;  /* 0xbab607ed07087423 */ /* 0x000fc6000000000c */
[----:B------:R-:W-:Y:S02]  /*3d80*/  FSEL R20, R27, 0.0083327032625675201416, !P1 ;  /* 0x3c0885e41b147808 */ /* 0x000fe40004800000 */
[----:B------:R-:W-:Y:S02]  /*3d90*/  FSEL R8, R8, -0.00019574658654164522886, !P1 ;  /* 0xb94d415308087808 */ /* 0x000fe40004800000 */
[----:B------:R-:W-:Y:S02]  /*3da0*/  FSEL R6, R6, 1, P1 ;  /* 0x3f80000006067808 */ /* 0x000fe40000800000 */
[----:B------:R-:W-:Y:S01]  /*3db0*/  FSEL R29, -R29, -0.16666662693023681641, !P1 ;  /* 0xbe2aaaa81d1d7808 */ /* 0x000fe20004800100 */
[C---:B------:R-:W-:Y:S02]  /*3dc0*/  FFMA R8, R7.reuse, R8, R20 ;  /* 0x0000000807087223 */ /* 0x040fe40000000014 */
[C---:B------:R-:W-:Y:S02]  /*3dd0*/  FFMA R9, R7.reuse, R6, RZ ;  /* 0x0000000607097223 */ /* 0x040fe400000000ff */
[----:B------:R-:W-:-:S04]  /*3de0*/  FFMA R8, R7, R8, R29 ;  /* 0x0000000807087223 */ /* 0x000fc8000000001d */
        /* <DEDUP_REMOVED lines=16> */
.L_x_126:
        /* <DEDUP_REMOVED lines=11> */
[----:B0-----:R-:W-:Y:S01]  /*3fa0*/  IADD3 R2, PT, PT, R2, 0x4, RZ ;  /* 0x0000000402027810 */ /* 0x001fe20007ffe0ff */
        /* <DEDUP_REMOVED lines=16> */
[----:B---3--:R-:W-:-:S04]  /*40b0*/  @P0 SHF.L.W.U32.HI R7, R6, R8, R7 ;  /* 0x0000000806070219 */ /* 0x008fc80000010e07 */
[C---:B------:R-:W-:Y:S01]  /*40c0*/  SHF.L.W.U32.HI R6, R7.reuse, 0x2, R2 ;  /* 0x0000000207067819 */ /* 0x040fe20000010e02 */
[----:B------:R-:W-:-:S03]  /*40d0*/  IMAD.SHL.U32 R7, R7, 0x4, RZ ;  /* 0x0000000407077824 */ /* 0x000fc600078e00ff */
[----:B------:R-:W-:Y:S02]  /*40e0*/  SHF.R.S32.HI R8, RZ, 0x1f, R6 ;  /* 0x0000001fff087819 */ /* 0x000fe40000011406 */
[----:B------:R-:W-:Y:S02]  /*40f0*/  LOP3.LUT R15, R6, R15, RZ, 0x3c, !PT ;  /* 0x0000000f060f7212 */ /* 0x000fe400078e3cff */
[C---:B------:R-:W-:Y:S02]  /*4100*/  LOP3.LUT R20, R8.reuse, R7, RZ, 0x3c, !PT ;  /* 0x0000000708147212 */ /* 0x040fe400078e3cff */
[----:B------:R-:W-:Y:S02]  /*4110*/  LOP3.LUT R21, R8, R6, RZ, 0x3c, !PT ;  /* 0x0000000608157212 */ /* 0x000fe400078e3cff */
[----:B------:R-:W-:Y:S02]  /*4120*/  SHF.R.U32.HI R7, RZ, 0x1e, R2 ;  /* 0x0000001eff077819 */ /* 0x000fe40000011602 */
[----:B------:R-:W-:-:S02]  /*4130*/  ISETP.GE.AND P0, PT, R15, RZ, PT ;  /* 0x000000ff0f00720c */ /* 0x000fc40003f06270 */
[----:B------:R-:W1:Y:S01]  /*4140*/  I2F.F64.S64 R20, R20 ;  /* 0x0000001400147312 */ /* 0x000e620000301c00 */
[----:B------:R-:W-:-:S05]  /*4150*/  LEA.HI R22, R6, R7, RZ, 0x1 ;  /* 0x0000000706167211 */ /* 0x000fca00078f08ff */
[----:B------:R-:W-:-:S04]  /*4160*/  IMAD.MOV R2, RZ, RZ, -R22 ;  /* 0x000000ffff027224 */ /* 0x000fc800078e0a16 */
[----:B------:R-:W-:Y:S01]  /*4170*/  @!P1 IMAD.MOV.U32 R22, RZ, RZ, R2 ;  /* 0x000000ffff169224 */ /* 0x000fe200078e0002 */
[----:B-1----:R-:W-:-:S10]  /*4180*/  DMUL R8, R20, UR4 ;  /* 0x0000000414087c28 */ /* 0x002fd40008000000 */
[----:B------:R-:W0:Y:S02]  /*4190*/  F2F.F32.F64 R8, R8 ;  /* 0x0000000800087310 */ /* 0x000e240000301000 */
[----:B0-----:R-:W-:-:S07]  /*41a0*/  FSEL R14, -R8, R8, !P0 ;  /* 0x00000008080e7208 */ /* 0x001fce0004000100 */
.L_x_125:
[----:B------:R-:W-:Y:S05]  /*41b0*/  BSYNC.RECONVERGENT B0 ;  /* 0x0000000000007941 */ /* 0x000fea0003800200 */
.L_x_124:
[----:B------:R-:W-:Y:S01]  /*41c0*/  FMUL R13, R14, R14 ;  /* 0x0000000e0e0d7220 */ /* 0x000fe20000400000 */
[C---:B------:R-:W-:Y:S01]  /*41d0*/  LOP3.LUT R2, R22.reuse, 0x1, RZ, 0xc0, !PT ;  /* 0x0000000116027812 */ /* 0x040fe200078ec0ff */
[----:B------:R-:W0:Y:S01]  /*41e0*/  LDC.64 R6, c[0x0][0x400] ;  /* 0x00010000ff067b82 */ /* 0x000e220000000a00 */
[----:B------:R-:W-:Y:S01]  /*41f0*/  IADD3 R22, PT, PT, R22, 0x1, RZ ;  /* 0x0000000116167810 */ /* 0x000fe20007ffe0ff */
[----:B------:R-:W-:Y:S01]  /*4200*/  FFMA R12, R13, R12, -0.0013887860113754868507 ;  /* 0xbab607ed0d0c7423 */ /* 0x000fe2000000000c */
[----:B------:R-:W-:Y:S02]  /*4210*/  ISETP.NE.U32.AND P0, PT, R2, 0x1, PT ;  /* 0x000000010200780c */ /* 0x000fe40003f05070 */
[----:B------:R-:W-:Y:S02]  /*4220*/  LOP3.LUT P1, RZ, R22, 0x2, RZ, 0xc0, !PT ;  /* 0x0000000216ff7812 */ /* 0x000fe4000782c0ff */
[----:B------:R-:W-:Y:S01]  /*4230*/  FSEL R2, R11, 0.041666727513074874878, !P0 ;  /* 0x3d2aaabb0b027808 */ /* 0x000fe20004000000 */
[----:B------:R-:W1:Y:S01]  /*4240*/  LDC.64 R8, c[0x0][0x3d0] ;  /* 0x0000f400ff087b82 */ /* 0x000e620000000a00 */
[----:B------:R-:W-:-:S02]  /*4250*/  FSEL R12, R12, -0.00019574658654164522886, P0 ;  /* 0xb94d41530c0c7808 */ /* 0x000fc40000000000 */
[----:B------:R-:W-:-:S03]  /*4260*/  FSEL R10, -R10, -0.4999999701976776123, !P0 ;  /* 0xbeffffff0a0a7808 */ /* 0x000fc60004000100 */
[----:B------:R-:W-:Y:S01]  /*4270*/  FFMA R12, R13, R12, R2 ;  /* 0x0000000c0d0c7223 */ /* 0x000fe20000000002 */
[----:B------:R-:W-:-:S03]  /*4280*/  FSEL R2, R14, 1, !P0 ;  /* 0x3f8000000e027808 */ /* 0x000fc60004000000 */
[C---:B------:R-:W-:Y:S02]  /*4290*/  FFMA R10, R13.reuse, R12, R10 ;  /* 0x0000000c0d0a7223 */ /* 0x040fe4000000000a */
[----:B------:R-:W-:-:S04]  /*42a0*/  FFMA R13, R13, R2, RZ ;  /* 0x000000020d0d7223 */ /* 0x000fc800000000ff */
[----:B------:R-:W-:Y:S01]  /*42b0*/  FFMA R2, R13, R10, R2 ;  /* 0x0000000a0d027223 */ /* 0x000fe20000000002 */
[----:B0-----:R-:W-:-:S04]  /*42c0*/  IMAD.WIDE.U32 R6, R0, 0x4, R6 ;  /* 0x0000000400067825 */ /* 0x001fc800078e0006 */
[----:B------:R-:W-:-:S04]  /*42d0*/  @P1 FADD R2, RZ, -R2 ;  /* 0x80000002ff021221 */ /* 0x000fc80000000000 */
[----:B------:R-:W-:Y:S01]  /*42e0*/  FMUL R2, R2, R3 ;  /* 0x0000000302027220 */ /* 0x000fe20000400000 */
[----:B-1----:R-:W-:Y:S02]  /*42f0*/  IMAD.WIDE.U32 R10, R0, 0x4, R8 ;  /* 0x00000004000a7825 */ /* 0x002fe400078e0008 */
[----:B------:R-:W0:Y:S02]  /*4300*/  LDC.64 R8, c[0x0][0x3b8] ;  /* 0x0000ee00ff087b82 */ /* 0x000e240000000a00 */
[----:B------:R-:W-:-:S04]  /*4310*/  FFMA R2, R28, R2, R25 ;  /* 0x000000021c027223 */ /* 0x000fc80000000019 */
[----:B------:R-:W-:Y:S02]  /*4320*/  FFMA R19, -R18, R2, R19 ;  /* 0x0000000212137223 */ /* 0x000fe40000000113 */
[----:B------:R-:W1:Y:S03]  /*4330*/  LDC.64 R2, c[0x0][0x3b0] ;  /* 0x0000ec00ff027b82 */ /* 0x000e660000000a00 */
[----:B------:R-:W-:Y:S04]  /*4340*/  STG.E desc[UR10][R6.64], R19 ;  /* 0x0000001306007986 */ /* 0x000fe8000c10190a */
[----:B------:R-:W2:Y:S04]  /*4350*/  LDG.E R17, desc[UR10][R16.64] ;  /* 0x0000000a10117981 */ /* 0x000ea8000c1e1900 */
[----:B------:R-:W2:Y:S01]  /*4360*/  LDG.E R10, desc[UR10][R10.64] ;  /* 0x0000000a0a0a7981 */ /* 0x000ea2000c1e1900 */
[----:B-1----:R-:W-:-:S04]  /*4370*/  IMAD.WIDE.U32 R2, R0, 0x4, R2 ;  /* 0x0000000400027825 */ /* 0x002fc800078e0002 */
[----:B--2---:R-:W-:-:S05]  /*4380*/  FADD R13, R10, R17 ;  /* 0x000000110a0d7221 */ /* 0x004fca0000000000 */
[----:B------:R-:W-:Y:S04]  /*4390*/  STG.E desc[UR10][R2.64], R13 ;  /* 0x0000000d02007986 */ /* 0x000fe8000c10190a */
[----:B------:R-:W2:Y:S04]  /*43a0*/  LDG.E R4, desc[UR10][R4.64] ;  /* 0x0000000a04047981 */ /* 0x000ea8000c1e1900 */
[----:B------:R-:W2:Y:S01]  /*43b0*/  LDG.E R15, desc[UR10][R6.64] ;  /* 0x0000000a060f7981 */ /* 0x000ea2000c1e1900 */
[----:B0-----:R-:W-:-:S04]  /*43c0*/  IMAD.WIDE.U32 R8, R0, 0x4, R8 ;  /* 0x0000000400087825 */ /* 0x001fc800078e0008 */
[----:B--2---:R-:W-:-:S05]  /*43d0*/  FADD R15, R4, R15 ;  /* 0x0000000f040f7221 */ /* 0x004fca0000000000 */
[----:B------:R-:W-:Y:S01]  /*43e0*/  STG.E desc[UR10][R8.64], R15 ;  /* 0x0000000f08007986 */ /* 0x000fe2000c10190a */
[----:B------:R-:W-:Y:S05]  /*43f0*/  EXIT ;  /* 0x000000000000794d */ /* 0x000fea0003800000 */
        .weak           $__internal_6_$__cuda_sm20_div_rn_f64_full
        .type           $__internal_6_$__cuda_sm20_div_rn_f64_full,@function
        .size           $__internal_6_$__cuda_sm20_div_rn_f64_full,($__internal_7_$__cuda_sm20_sqrt_rn_f32_slowpath - $__internal_6_$__cuda_sm20_div_rn_f64_full)
$__internal_6_$__cuda_sm20_div_rn_f64_full:
[----:B------:R-:W-:Y:S01]  /*4400*/  IMAD.MOV.U32 R5, RZ, RZ, 0x3ff60000 ;  /* 0x3ff60000ff057424 */ /* 0x000fe200078e00ff */
[----:B------:R-:W-:Y:S01]  /*4410*/  MOV R7, R19 ;  /* 0x0000001300077202 */ /* 0x000fe20000000f00 */
[----:B------:R-:W-:Y:S01]  /*4420*/  IMAD.MOV.U32 R4, RZ, RZ, 0x0 ;  /* 0x00000000ff047424 */ /* 0x000fe200078e00ff */
[----:B------:R-:W-:Y:S01]  /*4430*/  MOV R22, 0x40400000 ;  /* 0x4040000000167802 */ /* 0x000fe20000000f00 */
[----:B------:R-:W0:Y:S01]  /*4440*/  MUFU.RCP64H R9, R5 ;  /* 0x0000000500097308 */ /* 0x000e220000001800 */
[----:B------:R-:W-:Y:S01]  /*4450*/  IMAD.MOV.U32 R8, RZ, RZ, 0x1 ;  /* 0x00000001ff087424 */ /* 0x000fe200078e00ff */
[C---:B------:R-:W-:Y:S01]  /*4460*/  FSETP.GEU.AND P1, PT, |R7|.reuse, 1.469367938527859385e-39, PT ;  /* 0x001000000700780b */ /* 0x040fe20003f2e200 */
[----:B------:R-:W-:Y:S01]  /*4470*/  IMAD.MOV.U32 R13, RZ, RZ, 0x1ca00000 ;  /* 0x1ca00000ff0d7424 */ /* 0x000fe200078e00ff */
[----:B------:R-:W-:Y:S01]  /*4480*/  LOP3.LUT R11, R7, 0x7ff00000, RZ, 0xc0, !PT ;  /* 0x7ff00000070b7812 */ /* 0x000fe200078ec0ff */
[----:B------:R-:W-:Y:S01]  /*4490*/  IMAD.MOV.U32 R6, RZ, RZ, R18 ;  /* 0x000000ffff067224 */ /* 0x000fe200078e0012 */
[----:B------:R-:W-:Y:S01]  /*44a0*/  BSSY.RECONVERGENT B2, `(.L_x_127) ;  /* 0x0000043000027945 */ /* 0x000fe20003800200 */
[----:B------:R-:W-:Y:S01]  /*44b0*/  VIADD R24, R22, 0xffffffff ;  /* 0xffffffff16187836 */ /* 0x000fe20000000000 */
[----:B------:R-:W-:Y:S01]  /*44c0*/  ISETP.GE.U32.AND P0, PT, R11, 0x40400000, PT ;  /* 0x404000000b00780c */ /* 0x000fe20003f06070 */
[----:B------:R-:W-:-:S03]  /*44d0*/  IMAD.MOV.U32 R15, RZ, RZ, R11 ;  /* 0x000000ffff0f7224 */ /* 0x000fc600078e000b */
[----:B------:R-:W-:Y:S01]  /*44e0*/  SEL R13, R13, 0x63400000, !P0 ;  /* 0x634000000d0d7807 */ /* 0x000fe20004000000 */
[----:B0-----:R-:W-:-:S08]  /*44f0*/  DFMA R16, R8, -R4, 1 ;  /* 0x3ff000000810742b */ /* 0x001fd00000000804 */
[----:B------:R-:W-:-:S08]  /*4500*/  DFMA R16, R16, R16, R16 ;  /* 0x000000101010722b */ /* 0x000fd00000000010 */
[----:B------:R-:W-:Y:S01]  /*4510*/  DFMA R18, R8, R16, R8 ;  /* 0x000000100812722b */ /* 0x000fe20000000008 */
[C-C-:B------:R-:W-:Y:S01]  /*4520*/  @!P1 LOP3.LUT R16, R13.reuse, 0x80000000, R7.reuse, 0xf8, !PT ;  /* 0x800000000d109812 */ /* 0x140fe200078ef807 */
[----:B------:R-:W-:Y:S01]  /*4530*/  IMAD.MOV.U32 R8, RZ, RZ, R6 ;  /* 0x000000ffff087224 */ /* 0x000fe200078e0006 */
[----:B------:R-:W-:Y:S02]  /*4540*/  LOP3.LUT R9, R13, 0x800fffff, R7, 0xf8, !PT ;  /* 0x800fffff0d097812 */ /* 0x000fe400078ef807 */
[----:B------:R-:W-:Y:S01]  /*4550*/  @!P1 LOP3.LUT R17, R16, 0x100000, RZ, 0xfc, !PT ;  /* 0x0010000010119812 */ /* 0x000fe200078efcff */
[----:B------:R-:W-:Y:S02]  /*4560*/  @!P1 IMAD.MOV.U32 R16, RZ, RZ, RZ ;  /* 0x000000ffff109224 */ /* 0x000fe400078e00ff */
[----:B------:R-:W-:-:S04]  /*4570*/  DFMA R20, R18, -R4, 1 ;  /* 0x3ff000001214742b */ /* 0x000fc80000000804 */
[----:B------:R-:W-:-:S04]  /*4580*/  @!P1 DFMA R8, R8, 2, -R16 ;  /* 0x400000000808982b */ /* 0x000fc80000000810 */
[----:B------:R-:W-:-:S06]  /*4590*/  DFMA R20, R18, R20, R18 ;  /* 0x000000141214722b */ /* 0x000fcc0000000012 */
[----:B------:R-:W-:Y:S02]  /*45a0*/  @!P1 LOP3.LUT R15, R9, 0x7ff00000, RZ, 0xc0, !PT ;  /* 0x7ff00000090f9812 */ /* 0x000fe400078ec0ff */
[----:B------:R-:W-:-:S03]  /*45b0*/  DMUL R16, R20, R8 ;  /* 0x0000000814107228 */ /* 0x000fc60000000000 */
[----:B------:R-:W-:-:S05]  /*45c0*/  VIADD R23, R15, 0xffffffff ;  /* 0xffffffff0f177836 */ /* 0x000fca0000000000 */
[----:B------:R-:W-:Y:S01]  /*45d0*/  DFMA R18, R16, -R4, R8 ;  /* 0x800000041012722b */ /* 0x000fe20000000008 */
[----:B------:R-:W-:-:S04]  /*45e0*/  ISETP.GT.U32.AND P0, PT, R23, 0x7feffffe, PT ;  /* 0x7feffffe1700780c */ /* 0x000fc80003f04070 */
[----:B------:R-:W-:-:S03]  /*45f0*/  ISETP.GT.U32.OR P0, PT, R24, 0x7feffffe, P0 ;  /* 0x7feffffe1800780c */ /* 0x000fc60000704470 */
[----:B------:R-:W-:-:S10]  /*4600*/  DFMA R16, R20, R18, R16 ;  /* 0x000000121410722b */ /* 0x000fd40000000010 */
[----:B------:R-:W-:Y:S05]  /*4610*/  @P0 BRA `(.L_x_128) ;  /* 0x0000000000680947 */ /* 0x000fea0003800000 */
[----:B------:R-:W-:-:S05]  /*4620*/  IMAD.MOV.U32 R6, RZ, RZ, 0x40400000 ;  /* 0x40400000ff067424 */ /* 0x000fca00078e00ff */
[----:B------:R-:W-:-:S04]  /*4630*/  VIADDMNMX R11, R11, -R6, 0xb9600000, !PT ;  /* 0xb96000000b0b7446 */ /* 0x000fc80007800906 */
[----:B------:R-:W-:-:S05]  /*4640*/  VIMNMX R6, PT, PT, R11, 0x46a00000, PT ;  /* 0x46a000000b067848 */ /* 0x000fca0003fe0100 */
[----:B------:R-:W-:Y:S02]  /*4650*/  IMAD.IADD R13, R6, 0x1, -R13 ;  /* 0x00000001060d7824 */ /* 0x000fe400078e0a0d */
[----:B------:R-:W-:-:S03]  /*4660*/  IMAD.MOV.U32 R6, RZ, RZ, RZ ;  /* 0x000000ffff067224 */ /* 0x000fc600078e00ff */
[----:B------:R-:W-:-:S06]  /*4670*/  IADD3 R7, PT, PT, R13, 0x7fe00000, RZ ;  /* 0x7fe000000d077810 */ /* 0x000fcc0007ffe0ff */
[----:B------:R-:W-:-:S10]  /*4680*/  DMUL R18, R16, R6 ;  /* 0x0000000610127228 */ /* 0x000fd40000000000 */
[----:B------:R-:W-:-:S13]  /*4690*/  FSETP.GTU.AND P0, PT, |R19|, 1.469367938527859385e-39, PT ;  /* 0x001000001300780b */ /* 0x000fda0003f0c200 */
[----:B------:R-:W-:Y:S05]  /*46a0*/  @P0 BRA `(.L_x_129) ;  /* 0x0000000000880947 */ /* 0x000fea0003800000 */
[----:B------:R-:W-:Y:S01]  /*46b0*/  DFMA R4, R16, -R4, R8 ;  /* 0x800000041004722b */ /* 0x000fe20000000008 */
[----:B------:R-:W-:-:S09]  /*46c0*/  IMAD.MOV.U32 R6, RZ, RZ, RZ ;  /* 0x000000ffff067224 */ /* 0x000fd200078e00ff */
[C---:B------:R-:W-:Y:S02]  /*46d0*/  FSETP.NEU.AND P0, PT, R5.reuse, RZ, PT ;  /* 0x000000ff0500720b */ /* 0x040fe40003f0d000 */
[----:B------:R-:W-:-:S04]  /*46e0*/  LOP3.LUT R4, R5, 0x40460000, RZ, 0x3c, !PT ;  /* 0x4046000005047812 */ /* 0x000fc800078e3cff */
[----:B------:R-:W-:-:S04]  /*46f0*/  LOP3.LUT R9, R4, 0x80000000, RZ, 0xc0, !PT ;  /* 0x8000000004097812 */ /* 0x000fc800078ec0ff */
[----:B------:R-:W-:-:S03]  /*4700*/  LOP3.LUT R7, R9, R7, RZ, 0xfc, !PT ;  /* 0x0000000709077212 */ /* 0x000fc600078efcff */
        /* <DEDUP_REMOVED lines=11> */
.L_x_128:
[----:B------:R-:W-:-:S14]  /*47c0*/  DSETP.NAN.AND P0, PT, R6, R6, PT ;  /* 0x000000060600722a */ /* 0x000fdc0003f08000 */
[----:B------:R-:W-:Y:S05]  /*47d0*/  @P0 BRA `(.L_x_130) ;  /* 0x0000000000340947 */ /* 0x000fea0003800000 */
[----:B------:R-:W-:Y:S01]  /*47e0*/  ISETP.NE.AND P0, PT, R15, R22, PT ;  /* 0x000000160f00720c */ /* 0x000fe20003f05270 */
[----:B------:R-:W-:Y:S01]  /*47f0*/  IMAD.MOV.U32 R19, RZ, RZ, -0x80000 ;  /* 0xfff80000ff137424 */ /* 0x000fe200078e00ff */
[----:B------:R-:W-:-:S11]  /*4800*/  MOV R18, 0x0 ;  /* 0x0000000000127802 */ /* 0x000fd60000000f00 */
[----:B------:R-:W-:Y:S05]  /*4810*/  @!P0 BRA `(.L_x_129) ;  /* 0x00000000002c8947 */ /* 0x000fea0003800000 */
[----:B------:R-:W-:Y:S02]  /*4820*/  ISETP.NE.AND P0, PT, R15, 0x7ff00000, PT ;  /* 0x7ff000000f00780c */ /* 0x000fe40003f05270 */
[----:B------:R-:W-:Y:S02]  /*4830*/  LOP3.LUT R6, R7, 0x40460000, RZ, 0x3c, !PT ;  /* 0x4046000007067812 */ /* 0x000fe400078e3cff */
[----:B------:R-:W-:Y:S02]  /*4840*/  ISETP.EQ.OR P0, PT, R22, RZ, !P0 ;  /* 0x000000ff1600720c */ /* 0x000fe40004702670 */
[----:B------:R-:W-:-:S11]  /*4850*/  LOP3.LUT R19, R6, 0x80000000, RZ, 0xc0, !PT ;  /* 0x8000000006137812 */ /* 0x000fd600078ec0ff */
[----:B------:R-:W-:Y:S01]  /*4860*/  @P0 LOP3.LUT R4, R19, 0x7ff00000, RZ, 0xfc, !PT ;  /* 0x7ff0000013040812 */ /* 0x000fe200078efcff */
[----:B------:R-:W-:Y:S02]  /*4870*/  @!P0 IMAD.MOV.U32 R18, RZ, RZ, RZ ;  /* 0x000000ffff128224 */ /* 0x000fe400078e00ff */
[----:B------:R-:W-:Y:S02]  /*4880*/  @P0 IMAD.MOV.U32 R18, RZ, RZ, RZ ;  /* 0x000000ffff120224 */ /* 0x000fe400078e00ff */
[----:B------:R-:W-:Y:S01]  /*4890*/  @P0 IMAD.MOV.U32 R19, RZ, RZ, R4 ;  /* 0x000000ffff130224 */ /* 0x000fe200078e0004 */
[----:B------:R-:W-:Y:S06]  /*48a0*/  BRA `(.L_x_129) ;  /* 0x0000000000087947 */ /* 0x000fec0003800000 */
.L_x_130:
[----:B------:R-:W-:Y:S02]  /*48b0*/  LOP3.LUT R19, R7, 0x80000, RZ, 0xfc, !PT ;  /* 0x0008000007137812 */ /* 0x000fe400078efcff */
[----:B------:R-:W-:-:S07]  /*48c0*/  MOV R18, R6 ;  /* 0x0000000600127202 */ /* 0x000fce0000000f00 */
.L_x_129:
[----:B------:R-:W-:Y:S05]  /*48d0*/  BSYNC.RECONVERGENT B2 ;  /* 0x0000000000027941 */ /* 0x000fea0003800200 */
.L_x_127:
[----:B------:R-:W-:Y:S02]  /*48e0*/  IMAD.MOV.U32 R15, RZ, RZ, 0x0 ;  /* 0x00000000ff0f7424 */ /* 0x000fe400078e00ff */
[----:B------:R-:W-:Y:S02]  /*48f0*/  IMAD.MOV.U32 R4, RZ, RZ, R18 ;  /* 0x000000ffff047224 */ /* 0x000fe400078e0012 */
[----:B------:R-:W-:Y:S01]  /*4900*/  IMAD.MOV.U32 R5, RZ, RZ, R19 ;  /* 0x000000ffff057224 */ /* 0x000fe200078e0013 */
[----:B------:R-:W-:Y:S06]  /*4910*/  RET.REL.NODEC R14 `(_Z13update_stressiiiifffPfS_S_S_S_iS_S_S_S_S_S_S_S_S_S_S_S_S_S_S_iiiib) ;  /* 0xffffffb40eb87950 */ /* 0x000fec0003c3ffff */
        .weak           $__internal_7_$__cuda_sm20_sqrt_rn_f32_slowpath
        .type           $__internal_7_$__cuda_sm20_sqrt_rn_f32_slowpath,@function
        .size           $__internal_7_$__cuda_sm20_sqrt_rn_f32_slowpath,($__internal_8_$__cuda_sm3x_div_rn_noftz_f32_slowpath - $__internal_7_$__cuda_sm20_sqrt_rn_f32_slowpath)
$__internal_7_$__cuda_sm20_sqrt_rn_f32_slowpath:
        /* <DEDUP_REMOVED lines=19> */
.L_x_131:
[----:B------:R-:W-:Y:S02]  /*4a50*/  IMAD.MOV.U32 R16, RZ, RZ, R29 ;  /* 0x000000ffff107224 */ /* 0x000fe400078e001d */
[----:B------:R-:W-:-:S04]  /*4a60*/  IMAD.MOV.U32 R17, RZ, RZ, 0x0 ;  /* 0x00000000ff117424 */ /* 0x000fc800078e00ff */
[----:B------:R-:W-:Y:S05]  /*4a70*/  RET.REL.NODEC R16 `(_Z13update_stressiiiifffPfS_S_S_S_iS_S_S_S_S_S_S_S_S_S_S_S_S_S_S_iiiib) ;  /* 0xffffffb410607950 */ /* 0x000fea0003c3ffff */
        .weak           $__internal_8_$__cuda_sm3x_div_rn_noftz_f32_slowpath
        .type           $__internal_8_$__cuda_sm3x_div_rn_noftz_f32_slowpath,@function
        .size           $__internal_8_$__cuda_sm3x_div_rn_noftz_f32_slowpath,($_Z13update_stressiiiifffPfS_S_S_S_iS_S_S_S_S_S_S_S_S_S_S_S_S_S_S_iiiib$__internal_trig_reduction_slowpathd - $__internal_8_$__cuda_sm3x_div_rn_noftz_f32_slowpath)
$__internal_8_$__cuda_sm3x_div_rn_noftz_f32_slowpath:
[----:B------:R-:W-:Y:S02]  /*4a80*/  SHF.R.U32.HI R7, RZ, 0x17, R3 ;  /* 0x00000017ff077819 */ /* 0x000fe40000011603 */
[--C-:B------:R-:W-:Y:S02]  /*4a90*/  SHF.R.U32.HI R5, RZ, 0x17, R4.reuse ;  /* 0x00000017ff057819 */ /* 0x100fe40000011604 */
[----:B------:R-:W-:Y:S01]  /*4aa0*/  LOP3.LUT R13, R7, 0xff, RZ, 0xc0, !PT ;  /* 0x000000ff070d7812 */ /* 0x000fe200078ec0ff */
[----:B------:R-:W-:Y:S01]  /*4ab0*/  IMAD.MOV.U32 R7, RZ, RZ, R4 ;  /* 0x000000ffff077224 */ /* 0x000fe200078e0004 */
[----:B------:R-:W-:-:S03]  /*4ac0*/  LOP3.LUT R5, R5, 0xff, RZ, 0xc0, !PT ;  /* 0x000000ff05057812 */ /* 0x000fc600078ec0ff */
[----:B------:R-:W-:Y:S01]  /*4ad0*/  VIADD R11, R13, 0xffffffff ;  /* 0xffffffff0d0b7836 */ /* 0x000fe20000000000 */
[----:B------:R-:W-:-:S04]  /*4ae0*/  IADD3 R9, PT, PT, R5, -0x1, RZ ;  /* 0xffffffff05097810 */ /* 0x000fc80007ffe0ff */
        /* <DEDUP_REMOVED lines=22> */
[----:B------:R-:W-:Y:S02]  /*4c50*/  @P0 IMAD.MOV.U32 R8, RZ, RZ, RZ ;  /* 0x000000ffff080224 */ /* 0x000fe400078e00ff */
[----:B------:R-:W-:Y:S01]  /*4c60*/  @!P0 FFMA R7, R4, 1.84467440737095516160e+19, RZ ;  /* 0x5f80000004078823 */ /* 0x000fe200000000ff */
[----:B------:R-:W-:Y:S02]  /*4c70*/  @!P0 IMAD.MOV.U32 R8, RZ, RZ, -0x40 ;  /* 0xffffffc0ff088424 */ /* 0x000fe400078e00ff */
[----:B------:R-:W-:-:S03]  /*4c80*/  @!P1 FFMA R3, R3, 1.84467440737095516160e+19, RZ ;  /* 0x5f80000003039823 */ /* 0x000fc600000000ff */
[----:B------:R-:W-:-:S07]  /*4c90*/  @!P1 IADD3 R8, PT, PT, R8, 0x40, RZ ;  /* 0x0000004008089810 */ /* 0x000fce0007ffe0ff */
.L_x_132:
[----:B------:R-:W-:-:S05]  /*4ca0*/  LEA R14, R13, 0xc0800000, 0x17 ;  /* 0xc08000000d0e7811 */ /* 0x000fca00078eb8ff */
[----:B------:R-:W-:Y:S02]  /*4cb0*/  IMAD.IADD R9, R3, 0x1, -R14 ;  /* 0x0000000103097824 */ /* 0x000fe400078e0a0e */
[----:B------:R-:W-:Y:S02]  /*4cc0*/  VIADD R14, R5, 0xffffff81 ;  /* 0xffffff81050e7836 */ /* 0x000fe40000000000 */
[----:B------:R-:W0:Y:S01]  /*4cd0*/  MUFU.RCP R11, R9 ;  /* 0x00000009000b7308 */ /* 0x000e220000001000 */
[----:B------:R-:W-:Y:S01]  /*4ce0*/  FADD.FTZ R16, -R9, -RZ ;  /* 0x800000ff09107221 */ /* 0x000fe20000010100 */
[----:B------:R-:W-:-:S03]  /*4cf0*/  IMAD R3, R14, -0x800000, R7 ;  /* 0xff8000000e037824 */ /* 0x000fc600078e0207 */
[----:B0-----:R-:W-:-:S04]  /*4d00*/  FFMA R18, R11, R16, 1 ;  /* 0x3f8000000b127423 */ /* 0x001fc80000000010 */
[----:B------:R-:W-:-:S04]  /*4d10*/  FFMA R20, R11, R18, R11 ;  /* 0x000000120b147223 */ /* 0x000fc8000000000b */
[----:B------:R-:W-:-:S04]  /*4d20*/  FFMA R5, R3, R20, RZ ;  /* 0x0000001403057223 */ /* 0x000fc800000000ff */
[----:B------:R-:W-:-:S04]  /*4d30*/  FFMA R18, R16, R5, R3 ;  /* 0x0000000510127223 */ /* 0x000fc80000000003 */
[----:B------:R-:W-:Y:S01]  /*4d40*/  FFMA R11, R20, R18, R5 ;  /* 0x00000012140b7223 */ /* 0x000fe20000000005 */
[----:B------:R-:W-:-:S03]  /*4d50*/  IADD3 R5, PT, PT, R14, 0x7f, -R13 ;  /* 0x0000007f0e057810 */ /* 0x000fc60007ffe80d */
[----:B------:R-:W-:Y:S02]  /*4d60*/  FFMA R16, R16, R11, R3 ;  /* 0x0000000b10107223 */ /* 0x000fe40000000003 */
[----:B------:R-:W-:Y:S02]  /*4d70*/  IMAD.IADD R8, R5, 0x1, R8 ;  /* 0x0000000105087824 */ /* 0x000fe400078e0208 */
        /* <DEDUP_REMOVED lines=15> */
[C---:B------:R-:W-:Y:S02]  /*4e70*/  VIADD R14, R9.reuse, 0x20 ;  /* 0x00000020090e7836 */ /* 0x040fe40000000000 */
[CCC-:B------:R-:W-:Y:S01]  /*4e80*/  FFMA.RM R8, R20.reuse, R16.reuse, R11.reuse ;  /* 0x0000001014087223 */ /* 0x1c0fe2000000400b */
[----:B------:R-:W-:Y:S02]  /*4e90*/  ISETP.NE.AND P2, PT, R9, RZ, PT ;  /* 0x000000ff0900720c */ /* 0x000fe40003f45270 */
[----:B------:R-:W-:Y:S01]  /*4ea0*/  LOP3.LUT R5, R3, 0x7fffff, RZ, 0xc0, !PT ;  /* 0x007fffff03057812 */ /* 0x000fe200078ec0ff */
[----:B------:R-:W-:Y:S01]  /*4eb0*/  FFMA.RP R3, R20, R16, R11 ;  /* 0x0000001014037223 */ /* 0x000fe2000000800b */
[----:B------:R-:W-:Y:S01]  /*4ec0*/  ISETP.NE.AND P1, PT, R9, RZ, PT ;  /* 0x000000ff0900720c */ /* 0x000fe20003f25270 */
[----:B------:R-:W-:Y:S01]  /*4ed0*/  IMAD.MOV R9, RZ, RZ, -R9 ;  /* 0x000000ffff097224 */ /* 0x000fe200078e0a09 */
[----:B------:R-:W-:-:S02]  /*4ee0*/  LOP3.LUT R5, R5, 0x800000, RZ, 0xfc, !PT ;  /* 0x0080000005057812 */ /* 0x000fc400078efcff */
[----:B------:R-:W-:Y:S02]  /*4ef0*/  FSETP.NEU.FTZ.AND P0, PT, R3, R8, PT ;  /* 0x000000080300720b */ /* 0x000fe40003f1d000 */
[----:B------:R-:W-:Y:S02]  /*4f00*/  SHF.L.U32 R14, R5, R14, RZ ;  /* 0x0000000e050e7219 */ /* 0x000fe400000006ff */
[----:B------:R-:W-:Y:S02]  /*4f10*/  SEL R8, R9, RZ, P2 ;  /* 0x000000ff09087207 */ /* 0x000fe40001000000 */
[----:B------:R-:W-:Y:S02]  /*4f20*/  ISETP.NE.AND P1, PT, R14, RZ, P1 ;  /* 0x000000ff0e00720c */ /* 0x000fe40000f25270 */
[----:B------:R-:W-:Y:S02]  /*4f30*/  SHF.R.U32.HI R8, RZ, R8, R5 ;  /* 0x00000008ff087219 */ /* 0x000fe40000011605 */
[----:B------:R-:W-:-:S02]  /*4f40*/  PLOP3.LUT P0, PT, P0, P1, PT, 0xf8, 0x8f ;  /* 0x00000000008f781c */ /* 0x000fc40000703f70 */
[----:B------:R-:W-:Y:S02]  /*4f50*/  SHF.R.U32.HI R14, RZ, 0x1, R8 ;  /* 0x00000001ff0e7819 */ /* 0x000fe40000011608 */
[----:B------:R-:W-:-:S04]  /*4f60*/  SEL R3, RZ, 0x1, !P0 ;  /* 0x00000001ff037807 */ /* 0x000fc80004000000 */
[----:B------:R-:W-:-:S04]  /*4f70*/  LOP3.LUT R3, R3, 0x1, R14, 0xf8, !PT ;  /* 0x0000000103037812 */ /* 0x000fc800078ef80e */
[----:B------:R-:W-:-:S05]  /*4f80*/  LOP3.LUT R3, R3, R8, RZ, 0xc0, !PT ;  /* 0x0000000803037212 */ /* 0x000fca00078ec0ff */
[----:B------:R-:W-:-:S05]  /*4f90*/  IMAD.IADD R14, R14, 0x1, R3 ;  /* 0x000000010e0e7824 */ /* 0x000fca00078e0203 */
[----:B------:R-:W-:Y:S01]  /*4fa0*/  LOP3.LUT R7, R14, R7, RZ, 0xfc, !PT ;  /* 0x000000070e077212 */ /* 0x000fe200078efcff */
[----:B------:R-:W-:Y:S06]  /*4fb0*/  BRA `(.L_x_139) ;  /* 0x0000000000347947 */ /* 0x000fec0003800000 */
.L_x_138:
[----:B------:R-:W-:-:S04]  /*4fc0*/  LOP3.LUT R7, R7, 0x80000000, RZ, 0xc0, !PT ;  /* 0x8000000007077812 */ /* 0x000fc800078ec0ff */
[----:B------:R-:W-:Y:S01]  /*4fd0*/  LOP3.LUT R7, R7, 0x7f800000, RZ, 0xfc, !PT ;  /* 0x7f80000007077812 */ /* 0x000fe200078efcff */
[----:B------:R-:W-:Y:S06]  /*4fe0*/  BRA `(.L_x_139) ;  /* 0x0000000000287947 */ /* 0x000fec0003800000 */
.L_x_137:
[----:B------:R-:W-:Y:S01]  /*4ff0*/  IMAD R7, R8, 0x800000, R7 ;  /* 0x0080000008077824 */ /* 0x000fe200078e0207 */
[----:B------:R-:W-:Y:S06]  /*5000*/  BRA `(.L_x_139) ;  /* 0x0000000000207947 */ /* 0x000fec0003800000 */
.L_x_136:
[----:B------:R-:W-:-:S04]  /*5010*/  LOP3.LUT R3, R3, 0x80000000, R7, 0x48, !PT ;  /* 0x8000000003037812 */ /* 0x000fc800078e4807 */
[----:B------:R-:W-:Y:S01]  /*5020*/  LOP3.LUT R7, R3, 0x7f800000, RZ, 0xfc, !PT ;  /* 0x7f80000003077812 */ /* 0x000fe200078efcff */
[----:B------:R-:W-:Y:S06]  /*5030*/  BRA `(.L_x_139) ;  /* 0x0000000000147947 */ /* 0x000fec0003800000 */
.L_x_135:
[----:B------:R-:W-:Y:S01]  /*5040*/  LOP3.LUT R7, R3, 0x80000000, R7, 0x48, !PT ;  /* 0x8000000003077812 */ /* 0x000fe200078e4807 */
[----:B------:R-:W-:Y:S06]  /*5050*/  BRA `(.L_x_139) ;  /* 0x00000000000c7947 */ /* 0x000fec0003800000 */
.L_x_134:
[----:B------:R-:W0:Y:S01]  /*5060*/  MUFU.RSQ R7, -QNAN ;  /* 0xffc0000000077908 */ /* 0x000e220000001400 */
[----:B------:R-:W-:Y:S05]  /*5070*/  BRA `(.L_x_139) ;  /* 0x0000000000047947 */ /* 0x000fea0003800000 */
.L_x_133:
[----:B------:R-:W-:-:S07]  /*5080*/  FADD.FTZ R7, R4, R3 ;  /* 0x0000000304077221 */ /* 0x000fce0000010000 */
.L_x_139:
[----:B0-----:R-:W-:Y:S01]  /*5090*/  MOV R3, R7 ;  /* 0x0000000700037202 */ /* 0x001fe20000000f00 */
[----:B------:R-:W-:-:S04]  /*50a0*/  IMAD.MOV.U32 R7, RZ, RZ, 0x0 ;  /* 0x00000000ff077424 */ /* 0x000fc800078e00ff */
[----:B------:R-:W-:Y:S05]  /*50b0*/  RET.REL.NODEC R6 `(_Z13update_stressiiiifffPfS_S_S_S_iS_S_S_S_S_S_S_S_S_S_S_S_S_S_S_iiiib) ;  /* 0xffffffac06d07950 */ /* 0x000fea0003c3ffff */
        .type           $_Z13update_stressiiiifffPfS_S_S_S_iS_S_S_S_S_S_S_S_S_S_S_S_S_S_S_iiiib$__internal_trig_reduction_slowpathd,@function
        .size           $_Z13update_stressiiiifffPfS_S_S_S_iS_S_S_S_S_S_S_S_S_S_S_S_S_S_S_iiiib$__internal_trig_reduction_slowpathd,(.L_x_207 - $_Z13update_stressiiiifffPfS_S_S_S_iS_S_S_S_S_S_S_S_S_S_S_S_S_S_S_iiiib$__internal_trig_reduction_slowpathd)
$_Z13update_stressiiiifffPfS_S_S_S_iS_S_S_S_S_S_S_S_S_S_S_S_S_S_S_iiiib$__internal_trig_reduction_slowpathd:
[--C-:B------:R-:W-:Y:S01]  /*50c0*/  SHF.R.U32.HI R6, RZ, 0x14, R5.reuse ;  /* 0x00000014ff067819 */ /* 0x100fe20000011605 */
[----:B------:R-:W-:Y:S02]  /*50d0*/  IMAD.MOV.U32 R11, RZ, RZ, R4 ;  /* 0x000000ffff0b7224 */ /* 0x000fe400078e0004 */
[----:B------:R-:W-:Y:S01]  /*50e0*/  IMAD.MOV.U32 R16, RZ, RZ, R5 ;  /* 0x000000ffff107224 */ /* 0x000fe200078e0005 */
[----:B------:R-:W-:Y:S01]  /*50f0*/  LOP3.LUT R8, R6, 0x7ff, RZ, 0xc0, !PT ;  /* 0x000007ff06087812 */ /* 0x000fe200078ec0ff */
[----:B------:R-:W-:-:S03]  /*5100*/  IMAD.MOV.U32 R7, RZ, RZ, RZ ;  /* 0x000000ffff077224 */ /* 0x000fc600078e00ff */
[----:B------:R-:W-:-:S13]  /*5110*/  ISETP.NE.AND P0, PT, R8, 0x7ff, PT ;  /* 0x000007ff0800780c */ /* 0x000fda0003f05270 */
[----:B------:R-:W-:Y:S05]  /*5120*/  @!P0 BRA `(.L_x_140) ;  /* 0x0000000800508947 */ /* 0x000fea0003800000 */
[----:B------:R-:W-:Y:S01]  /*5130*/  IADD3 R4, PT, PT, R8, -0x400, RZ ;  /* 0xfffffc0008047810 */ /* 0x000fe20007ffe0ff */
[----:B------:R-:W-:Y:S01]  /*5140*/  BSSY.RECONVERGENT B3, `(.L_x_141) ;  /* 0x0000031000037945 */ /* 0x000fe20003800200 */
[----:B------:R-:W-:Y:S01]  /*5150*/  IMAD.MOV.U32 R19, RZ, RZ, R5 ;  /* 0x000000ffff137224 */ /* 0x000fe200078e0005 */
[----:B------:R-:W-:Y:S02]  /*5160*/  CS2R R20, SRZ ;  /* 0x0000000000147805 */ /* 0x000fe4000001ff00 */
[----:B------:R-:W-:Y:S01]  /*5170*/  SHF.R.U32.HI R7, RZ, 0x6, R4 ;  /* 0x00000006ff077819 */ /* 0x000fe20000011604 */
[----:B------:R-:W-:Y:S01]  /*5180*/  VIADD R9, R1, 0x20 ;  /* 0x0000002001097836 */ /* 0x000fe20000000000 */
[----:B------:R-:W-:Y:S02]  /*5190*/  ISETP.GE.U32.AND P0, PT, R4, 0x80, PT ;  /* 0x000000800400780c */ /* 0x000fe40003f06070 */
[C---:B------:R-:W-:Y:S02]  /*51a0*/  IADD3 R8, PT, PT, -R7.reuse, 0x13, RZ ;  /* 0x0000001307087810 */ /* 0x040fe40007ffe1ff */
[----:B------:R-:W-:-:S02]  /*51b0*/  IADD3 R13, PT, PT, -R7, 0xf, RZ ;  /* 0x0000000f070d7810 */ /* 0x000fc40007ffe1ff */
[----:B------:R-:W-:-:S04]  /*51c0*/  SEL R8, R8, 0x12, P0 ;  /* 0x0000001208087807 */ /* 0x000fc80000000000 */
[----:B------:R-:W-:-:S13]  /*51d0*/  ISETP.GE.AND P0, PT, R13, R8, PT ;  /* 0x000000080d00720c */ /* 0x000fda0003f06270 */
[----:B------:R-:W-:Y:S05]  /*51e0*/  @P0 BRA `(.L_x_142) ;  /* 0x0000000000980947 */ /* 0x000fea0003800000 */
[----:B------:R-:W0:Y:S01]  /*51f0*/  LDC.64 R14, c[0x0][0x358] ;  /* 0x0000d600ff0e7b82 */ /* 0x000e220000000a00 */
[C---:B------:R-:W-:Y:S01]  /*5200*/  SHF.L.U64.HI R17, R11.reuse, 0xb, R16 ;  /* 0x0000000b0b117819 */ /* 0x040fe20000010210 */
[----:B------:R-:W-:Y:S01]  /*5210*/  BSSY.RECONVERGENT B4, `(.L_x_143) ;  /* 0x0000022000047945 */ /* 0x000fe20003800200 */
[----:B------:R-:W-:Y:S01]  /*5220*/  IMAD.SHL.U32 R11, R11, 0x800, RZ ;  /* 0x000008000b0b7824 */ /* 0x000fe200078e00ff */
[----:B------:R-:W-:Y:S01]  /*5230*/  IADD3 R22, PT, PT, RZ, -R7, -R8 ;  /* 0x80000007ff167210 */ /* 0x000fe20007ffe808 */
[----:B------:R-:W-:Y:S01]  /*5240*/  IMAD.MOV.U32 R16, RZ, RZ, RZ ;  /* 0x000000ffff107224 */ /* 0x000fe200078e00ff */
[----:B------:R-:W-:Y:S02]  /*5250*/  CS2R R20, SRZ ;  /* 0x0000000000147805 */ /* 0x000fe4000001ff00 */
[----:B------:R-:W-:-:S07]  /*5260*/  LOP3.LUT R17, R17, 0x80000000, RZ, 0xfc, !PT ;  /* 0x8000000011117812 */ /* 0x000fce00078efcff */
.L_x_144:
[----:B------:R-:W1:Y:S01]  /*5270*/  LDC.64 R4, c[0x4][0x10] ;  /* 0x01000400ff047b82 */ /* 0x000e620000000a00 */
[----:B0-----:R-:W-:Y:S02]  /*5280*/  R2UR UR4, R14 ;  /* 0x000000000e0472ca */ /* 0x001fe400000e0000 */
[----:B------:R-:W-:Y:S01]  /*5290*/  R2UR UR5, R15 ;  /* 0x000000000f0572ca */ /* 0x000fe200000e0000 */
[----:B-1----:R-:W-:-:S12]  /*52a0*/  IMAD.WIDE R4, R13, 0x8, R4 ;  /* 0x000000080d047825 */ /* 0x002fd800078e0204 */
[----:B------:R-:W2:Y:S01]  /*52b0*/  LDG.E.64.CONSTANT R4, desc[UR4][R4.64] ;  /* 0x0000000404047981 */ /* 0x000ea2000c1e9b00 */
[----:B------:R-:W-:Y:S02]  /*52c0*/  VIADD R22, R22, 0x1 ;  /* 0x0000000116167836 */ /* 0x000fe40000000000 */
[----:B------:R-:W-:Y:S02]  /*52d0*/  VIADD R13, R13, 0x1 ;  /* 0x000000010d0d7836 */ /* 0x000fe40000000000 */
[----:B--2---:R-:W-:-:S04]  /*52e0*/  IMAD.WIDE.U32 R20, P2, R4, R11, R20 ;  /* 0x0000000b04147225 */ /* 0x004fc80007840014 */
[----:B------:R-:W-:Y:S02]  /*52f0*/  IMAD R23, R4, R17, RZ ;  /* 0x0000001104177224 */ /* 0x000fe400078e02ff */
[CC--:B------:R-:W-:Y:S02]  /*5300*/  IMAD R24, R5.reuse, R11.reuse, RZ ;  /* 0x0000000b05187224 */ /* 0x0c0fe400078e02ff */
[----:B------:R-:W-:Y:S01]  /*5310*/  IMAD.HI.U32 R25, R5, R11, RZ ;  /* 0x0000000b05197227 */ /* 0x000fe200078e00ff */
[----:B------:R-:W-:Y:S02]  /*5320*/  IADD3 R21, P0, PT, R23, R21, RZ ;  /* 0x0000001517157210 */ /* 0x000fe40007f1e0ff */
[----:B------:R-:W-:Y:S02]  /*5330*/  LEA R23, R16, R9, 0x3 ;  /* 0x0000000910177211 */ /* 0x000fe400078e18ff */
[----:B------:R-:W-:Y:S01]  /*5340*/  IADD3 R21, P1, PT, R24, R21, RZ ;  /* 0x0000001518157210 */ /* 0x000fe20007f3e0ff */
[----:B------:R-:W-:Y:S01]  /*5350*/  IMAD.HI.U32 R24, R4, R17, RZ ;  /* 0x0000001104187227 */ /* 0x000fe200078e00ff */
[----:B------:R-:W-:-:S03]  /*5360*/  IADD3 R16, PT, PT, R16, 0x1, RZ ;  /* 0x0000000110107810 */ /* 0x000fc60007ffe0ff */
[----:B------:R-:W-:Y:S01]  /*5370*/  IMAD.X R4, RZ, RZ, R24, P2 ;  /* 0x000000ffff047224 */ /* 0x000fe200010e0618 */
[----:B------:R0:W-:Y:S01]  /*5380*/  STL.64 [R23], R20 ;  /* 0x0000001417007387 */ /* 0x0001e20000100a00 */
[----:B------:R-:W-:-:S03]  /*5390*/  IMAD.HI.U32 R24, R5, R17, RZ ;  /* 0x0000001105187227 */ /* 0x000fc600078e00ff */
[----:B------:R-:W-:Y:S01]  /*53a0*/  IADD3.X R4, P0, PT, R25, R4, RZ, P0, !PT ;  /* 0x0000000419047210 */ /* 0x000fe2000071e4ff */
[----:B------:R-:W-:-:S05]  /*53b0*/  IMAD R5, R5, R17, RZ ;  /* 0x0000001105057224 */ /* 0x000fca00078e02ff */
[----:B------:R-:W-:Y:S01]  /*53c0*/  IADD3.X R5, P1, PT, R5, R4, RZ, P1, !PT ;  /* 0x0000000405057210 */ /* 0x000fe20000f3e4ff */
[----:B------:R-:W-:Y:S01]  /*53d0*/  IMAD.X R4, RZ, RZ, R24, P0 ;  /* 0x000000ffff047224 */ /* 0x000fe200000e0618 */
[----:B------:R-:W-:-:S03]  /*53e0*/  ISETP.NE.AND P0, PT, R22, -0xf, PT ;  /* 0xfffffff11600780c */ /* 0x000fc60003f05270 */
[----:B------:R-:W-:Y:S02]  /*53f0*/  IMAD.X R4, RZ, RZ, R4, P1 ;  /* 0x000000ffff047224 */ /* 0x000fe400008e0604 */
[----:B0-----:R-:W-:Y:S02]  /*5400*/  IMAD.MOV.U32 R20, RZ, RZ, R5 ;  /* 0x000000ffff147224 */ /* 0x001fe400078e0005 */
[----:B------:R-:W-:-:S06]  /*5410*/  IMAD.MOV.U32 R21, RZ, RZ, R4 ;  /* 0x000000ffff157224 */ /* 0x000fcc00078e0004 */
[----:B------:R-:W-:Y:S05]  /*5420*/  @P0 BRA `(.L_x_144) ;  /* 0xfffffffc00900947 */ /* 0x000fea000383ffff */
[----:B------:R-:W-:Y:S05]  /*5430*/  BSYNC.RECONVERGENT B4 ;  /* 0x0000000000047941 */ /* 0x000fea0003800200 */
.L_x_143:
[----:B------:R-:W-:-:S07]  /*5440*/  IMAD.MOV.U32 R13, RZ, RZ, R8 ;  /* 0x000000ffff0d7224 */ /* 0x000fce00078e0008 */
.L_x_142:
[----:B------:R-:W-:Y:S05]  /*5450*/  BSYNC.RECONVERGENT B3 ;  /* 0x0000000000037941 */ /* 0x000fea0003800200 */
.L_x_141:
[----:B------:R-:W-:Y:S02]  /*5460*/  LOP3.LUT P0, R23, R6, 0x3f, RZ, 0xc0, !PT ;  /* 0x0000003f06177812 */ /* 0x000fe4000780c0ff */
[----:B------:R-:W-:-:S05]  /*5470*/  IADD3 R4, PT, PT, R7, R13, RZ ;  /* 0x0000000d07047210 */ /* 0x000fca0007ffe0ff */
[----:B------:R-:W-:-:S05]  /*5480*/  IMAD.U32 R17, R4, 0x8, R9 ;  /* 0x0000000804117824 */ /* 0x000fca00078e0009 */
[----:B------:R0:W-:Y:S04]  /*5490*/  STL.64 [R17+-0x78], R20 ;  /* 0xffff881411007387 */ /* 0x0001e80000100a00 */
[----:B------:R-:W2:Y:S04]  /*54a0*/  @P0 LDL.64 R14, [R1+0x28] ;  /* 0x00002800010e0983 */ /* 0x000ea80000100a00 */
[----:B------:R-:W3:Y:S04]  /*54b0*/  LDL.64 R4, [R1+0x30] ;  /* 0x0000300001047983 */ /* 0x000ee80000100a00 */
[----:B------:R-:W0:Y:S01]  /*54c0*/  LDL.64 R6, [R1+0x38] ;  /* 0x0000380001067983 */ /* 0x000e220000100a00 */
[----:B------:R-:W-:Y:S01]  /*54d0*/  @P0 LOP3.LUT R8, R23, 0x3f, RZ, 0x3c, !PT ;  /* 0x0000003f17080812 */ /* 0x000fe200078e3cff */
[----:B------:R-:W-:Y:S01]  /*54e0*/  BSSY.RECONVERGENT B3, `(.L_x_145) ;  /* 0x0000034000037945 */ /* 0x000fe20003800200 */
[----:B--2---:R-:W-:-:S02]  /*54f0*/  @P0 SHF.R.U64 R9, R14, 0x1, R15 ;  /* 0x000000010e090819 */ /* 0x004fc4000000120f */
[----:B------:R-:W-:Y:S02]  /*5500*/  @P0 SHF.R.U32.HI R11, RZ, 0x1, R15 ;  /* 0x00000001ff0b0819 */ /* 0x000fe4000001160f */
[CC--:B---3--:R-:W-:Y:S02]  /*5510*/  @P0 SHF.L.U32 R14, R4.reuse, R23.reuse, RZ ;  /* 0x00000017040e0219 */ /* 0x0c8fe400000006ff */
[----:B------:R-:W-:Y:S02]  /*5520*/  @P0 SHF.R.U64 R9, R9, R8, R11 ;  /* 0x0000000809090219 */ /* 0x000fe4000000120b */
[--C-:B------:R-:W-:Y:S02]  /*5530*/  @P0 SHF.R.U32.HI R15, RZ, 0x1, R5.reuse ;  /* 0x00000001ff0f0819 */ /* 0x100fe40000011605 */
[C-C-:B------:R-:W-:Y:S02]  /*5540*/  @P0 SHF.R.U64 R13, R4.reuse, 0x1, R5.reuse ;  /* 0x00000001040d0819 */ /* 0x140fe40000001205 */
[----:B------:R-:W-:-:S02]  /*5550*/  @P0 SHF.L.U64.HI R16, R4, R23, R5 ;  /* 0x0000001704100219 */ /* 0x000fc40000010205 */
[-C--:B------:R-:W-:Y:S02]  /*5560*/  @P0 SHF.R.U32.HI R11, RZ, R8.reuse, R11 ;  /* 0x00000008ff0b0219 */ /* 0x080fe4000001160b */
[----:B------:R-:W-:Y:S02]  /*5570*/  @P0 LOP3.LUT R4, R14, R9, RZ, 0xfc, !PT ;  /* 0x000000090e040212 */ /* 0x000fe400078efcff */
[----:B0-----:R-:W-:Y:S02]  /*5580*/  @P0 SHF.L.U32 R17, R6, R23, RZ ;  /* 0x0000001706110219 */ /* 0x001fe400000006ff */
[----:B------:R-:W-:Y:S02]  /*5590*/  @P0 SHF.R.U64 R20, R13, R8, R15 ;  /* 0x000000080d140219 */ /* 0x000fe4000000120f */
[----:B------:R-:W-:Y:S02]  /*55a0*/  @P0 LOP3.LUT R5, R16, R11, RZ, 0xfc, !PT ;  /* 0x0000000b10050212 */ /* 0x000fe400078efcff */
[----:B------:R-:W-:-:S02]  /*55b0*/  @P0 SHF.L.U64.HI R9, R6, R23, R7 ;  /* 0x0000001706090219 */ /* 0x000fc40000010207 */
[----:B------:R-:W-:Y:S01]  /*55c0*/  @P0 SHF.R.U32.HI R8, RZ, R8, R15 ;  /* 0x00000008ff080219 */ /* 0x000fe2000001160f */
[C---:B------:R-:W-:Y:S01]  /*55d0*/  IMAD.SHL.U32 R15, R4.reuse, 0x4, RZ ;  /* 0x00000004040f7824 */ /* 0x040fe200078e00ff */
[----:B------:R-:W-:Y:S02]  /*55e0*/  @P0 LOP3.LUT R6, R17, R20, RZ, 0xfc, !PT ;  /* 0x0000001411060212 */ /* 0x000fe400078efcff */
[----:B------:R-:W-:Y:S02]  /*55f0*/  SHF.L.U64.HI R17, R4, 0x2, R5 ;  /* 0x0000000204117819 */ /* 0x000fe40000010205 */
[----:B------:R-:W-:Y:S02]  /*5600*/  @P0 LOP3.LUT R7, R9, R8, RZ, 0xfc, !PT ;  /* 0x0000000809070212 */ /* 0x000fe400078efcff */
[----:B------:R-:W-:Y:S02]  /*5610*/  SHF.L.W.U32.HI R5, R5, 0x2, R6 ;  /* 0x0000000205057819 */ /* 0x000fe40000010e06 */
[----:B------:R-:W-:-:S02]  /*5620*/  IADD3 RZ, P0, PT, RZ, -R15, RZ ;  /* 0x8000000fffff7210 */ /* 0x000fc40007f1e0ff */
[----:B------:R-:W-:Y:S02]  /*5630*/  LOP3.LUT R4, RZ, R17, RZ, 0x33, !PT ;  /* 0x00000011ff047212 */ /* 0x000fe400078e33ff */
[----:B------:R-:W-:Y:S02]  /*5640*/  SHF.L.W.U32.HI R6, R6, 0x2, R7 ;  /* 0x0000000206067819 */ /* 0x000fe40000010e07 */
[----:B------:R-:W-:Y:S02]  /*5650*/  LOP3.LUT R9, RZ, R5, RZ, 0x33, !PT ;  /* 0x00000005ff097212 */ /* 0x000fe400078e33ff */
[----:B------:R-:W-:Y:S02]  /*5660*/  IADD3.X R8, P0, PT, RZ, R4, RZ, P0, !PT ;  /* 0x00000004ff087210 */ /* 0x000fe4000071e4ff */
[----:B------:R-:W-:Y:S02]  /*5670*/  LOP3.LUT R11, RZ, R6, RZ, 0x33, !PT ;  /* 0x00000006ff0b7212 */ /* 0x000fe400078e33ff */
[----:B------:R-:W-:-:S02]  /*5680*/  IADD3.X R4, P1, PT, RZ, R9, RZ, P0, !PT ;  /* 0x00000009ff047210 */ /* 0x000fc4000073e4ff */
[----:B------:R-:W-:-:S03]  /*5690*/  ISETP.GT.U32.AND P2, PT, R5, -0x1, PT ;  /* 0xffffffff0500780c */ /* 0x000fc60003f44070 */
[----:B------:R-:W-:Y:S01]  /*56a0*/  IMAD.X R11, RZ, RZ, R11, P1 ;  /* 0x000000ffff0b7224 */ /* 0x000fe200008e060b */
[----:B------:R-:W-:-:S04]  /*56b0*/  ISETP.GT.AND.EX P0, PT, R6, -0x1, PT, P2 ;  /* 0xffffffff0600780c */ /* 0x000fc80003f04320 */
[----:B------:R-:W-:Y:S02]  /*56c0*/  SEL R13, R6, R11, P0 ;  /* 0x0000000b060d7207 */ /* 0x000fe40000000000 */
[----:B------:R-:W-:Y:S02]  /*56d0*/  SEL R14, R5, R4, P0 ;  /* 0x00000004050e7207 */ /* 0x000fe40000000000 */
[----:B------:R-:W-:Y:S02]  /*56e0*/  ISETP.NE.U32.AND P1, PT, R13, RZ, PT ;  /* 0x000000ff0d00720c */ /* 0x000fe40003f25070 */
[----:B------:R-:W-:Y:S02]  /*56f0*/  SEL R8, R17, R8, P0 ;  /* 0x0000000811087207 */ /* 0x000fe40000000000 */
[----:B------:R-:W-:Y:S02]  /*5700*/  SEL R5, R14, R13, !P1 ;  /* 0x0000000d0e057207 */ /* 0x000fe40004800000 */
[----:B------:R-:W-:-:S04]  /*5710*/  @!P0 IADD3 R15, PT, PT, -R15, RZ, RZ ;  /* 0x000000ff0f0f8210 */ /* 0x000fc80007ffe1ff */
[----:B------:R-:W0:Y:S02]  /*5720*/  FLO.U32 R5, R5 ;  /* 0x0000000500057300 */ /* 0x000e2400000e0000 */
[C---:B0-----:R-:W-:Y:S02]  /*5730*/  IADD3 R9, PT, PT, -R5.reuse, 0x1f, RZ ;  /* 0x0000001f05097810 */ /* 0x041fe40007ffe1ff */
[----:B------:R-:W-:-:S03]  /*5740*/  IADD3 R4, PT, PT, -R5, 0x3f, RZ ;  /* 0x0000003f05047810 */ /* 0x000fc60007ffe1ff */
[----:B------:R-:W-:-:S05]  /*5750*/  @P1 IMAD.MOV R4, RZ, RZ, R9 ;  /* 0x000000ffff041224 */ /* 0x000fca00078e0209 */
[----:B------:R-:W-:-:S13]  /*5760*/  ISETP.NE.AND P1, PT, R4, RZ, PT ;  /* 0x000000ff0400720c */ /* 0x000fda0003f25270 */
[----:B------:R-:W-:Y:S05]  /*5770*/  @!P1 BRA `(.L_x_146) ;  /* 0x0000000000289947 */ /* 0x000fea0003800000 */
[C---:B------:R-:W-:Y:S02]  /*5780*/  LOP3.LUT R5, R4.reuse, 0x3f, RZ, 0xc0, !PT ;  /* 0x0000003f04057812 */ /* 0x040fe400078ec0ff */
[--C-:B------:R-:W-:Y:S02]  /*5790*/  SHF.R.U64 R9, R15, 0x1, R8.reuse ;  /* 0x000000010f097819 */ /* 0x100fe40000001208 */
[----:B------:R-:W-:Y:S02]  /*57a0*/  SHF.R.U32.HI R11, RZ, 0x1, R8 ;  /* 0x00000001ff0b7819 */ /* 0x000fe40000011608 */
[----:B------:R-:W-:Y:S02]  /*57b0*/  LOP3.LUT R8, R4, 0x3f, RZ, 0xc, !PT ;  /* 0x0000003f04087812 */ /* 0x000fe400078e0cff */
[CC--:B------:R-:W-:Y:S02]  /*57c0*/  SHF.L.U64.HI R13, R14.reuse, R5.reuse, R13 ;  /* 0x000000050e0d7219 */ /* 0x0c0fe4000001020d */
[----:B------:R-:W-:-:S02]  /*57d0*/  SHF.L.U32 R14, R14, R5, RZ ;  /* 0x000000050e0e7219 */ /* 0x000fc400000006ff */
[-CC-:B------:R-:W-:Y:S02]  /*57e0*/  SHF.R.U64 R5, R9, R8.reuse, R11.reuse ;  /* 0x0000000809057219 */ /* 0x180fe4000000120b */
[----:B------:R-:W-:Y:S02]  /*57f0*/  SHF.R.U32.HI R8, RZ, R8, R11 ;  /* 0x00000008ff087219 */ /* 0x000fe4000001160b */
[----:B------:R-:W-:Y:S02]  /*5800*/  LOP3.LUT R14, R14, R5, RZ, 0xfc, !PT ;  /* 0x000000050e0e7212 */ /* 0x000fe400078efcff */
[----:B------:R-:W-:-:S07]  /*5810*/  LOP3.LUT R13, R13, R8, RZ, 0xfc, !PT ;  /* 0x000000080d0d7212 */ /* 0x000fce00078efcff */
.L_x_146:
[----:B------:R-:W-:Y:S05]  /*5820*/  BSYNC.RECONVERGENT B3 ;  /* 0x0000000000037941 */ /* 0x000fea0003800200 */
.L_x_145:
[----:B------:R-:W-:Y:S01]  /*5830*/  IMAD.WIDE.U32 R16, R14, 0x2168c235, RZ ;  /* 0x2168c2350e107825 */ /* 0x000fe200078e00ff */
[----:B------:R-:W-:-:S03]  /*5840*/  SHF.R.U32.HI R7, RZ, 0x1e, R7 ;  /* 0x0000001eff077819 */ /* 0x000fc60000011607 */
[----:B------:R-:W-:Y:S01]  /*5850*/  IMAD.MOV.U32 R8, RZ, RZ, R17 ;  /* 0x000000ffff087224 */ /* 0x000fe200078e0011 */
[----:B------:R-:W-:Y:S01]  /*5860*/  IADD3 RZ, P1, PT, R16, R16, RZ ;  /* 0x0000001010ff7210 */ /* 0x000fe20007f3e0ff */
[----:B------:R-:W-:Y:S01]  /*5870*/  IMAD.MOV.U32 R9, RZ, RZ, RZ ;  /* 0x000000ffff097224 */ /* 0x000fe200078e00ff */
[----:B------:R-:W-:Y:S01]  /*5880*/  LEA.HI R7, R6, R7, RZ, 0x1 ;  /* 0x0000000706077211 */ /* 0x000fe200078f08ff */
[----:B------:R-:W-:-:S04]  /*5890*/  IMAD.HI.U32 R5, R13, -0x36f0255e, RZ ;  /* 0xc90fdaa20d057827 */ /* 0x000fc800078e00ff */
[----:B------:R-:W-:-:S04]  /*58a0*/  IMAD.WIDE.U32 R8, R14, -0x36f0255e, R8 ;  /* 0xc90fdaa20e087825 */ /* 0x000fc800078e0008 */
[----:B------:R-:W-:-:S04]  /*58b0*/  IMAD.WIDE.U32 R8, P2, R13, 0x2168c235, R8 ;  /* 0x2168c2350d087825 */ /* 0x000fc80007840008 */
[----:B------:R-:W-:Y:S01]  /*58c0*/  IMAD R13, R13, -0x36f0255e, RZ ;  /* 0xc90fdaa20d0d7824 */ /* 0x000fe200078e02ff */
[----:B------:R-:W-:Y:S01]  /*58d0*/  IADD3.X RZ, P1, PT, R8, R8, RZ, P1, !PT ;  /* 0x0000000808ff7210 */ /* 0x000fe20000f3e4ff */
[----:B------:R-:W-:-:S03]  /*58e0*/  IMAD.X R5, RZ, RZ, R5, P2 ;  /* 0x000000ffff057224 */ /* 0x000fc600010e0605 */
[----:B------:R-:W-:-:S04]  /*58f0*/  IADD3 R9, P2, PT, R13, R9, RZ ;  /* 0x000000090d097210 */ /* 0x000fc80007f5e0ff */
[C---:B------:R-:W-:Y:S01]  /*5900*/  ISETP.GT.U32.AND P3, PT, R9.reuse, RZ, PT ;  /* 0x000000ff0900720c */ /* 0x040fe20003f64070 */
[----:B------:R-:W-:Y:S01]  /*5910*/  IMAD.X R5, RZ, RZ, R5, P2 ;  /* 0x000000ffff057224 */ /* 0x000fe200010e0605 */
[----:B------:R-:W-:-:S04]  /*5920*/  IADD3.X R8, P2, PT, R9, R9, RZ, P1, !PT ;  /* 0x0000000909087210 */ /* 0x000fc80000f5e4ff */
[C---:B------:R-:W-:Y:S02]  /*5930*/  ISETP.GT.AND.EX P1, PT, R5.reuse, RZ, PT, P3 ;  /* 0x000000ff0500720c */ /* 0x040fe40003f24330 */
[----:B------:R-:W-:Y:S02]  /*5940*/  IADD3.X R14, PT, PT, R5, R5, RZ, P2, !PT ;  /* 0x00000005050e7210 */ /* 0x000fe400017fe4ff */
[----:B------:R-:W-:Y:S02]  /*5950*/  SEL R8, R8, R9, P1 ;  /* 0x0000000908087207 */ /* 0x000fe40000800000 */
[----:B------:R-:W-:Y:S02]  /*5960*/  SEL R14, R14, R5, P1 ;  /* 0x000000050e0e7207 */ /* 0x000fe40000800000 */
[----:B------:R-:W-:Y:S02]  /*5970*/  IADD3 R5, P2, PT, R8, 0x1, RZ ;  /* 0x0000000108057810 */ /* 0x000fe40007f5e0ff */
[----:B------:R-:W-:-:S02]  /*5980*/  SEL R9, RZ, 0xffffffff, !P1 ;  /* 0xffffffffff097807 */ /* 0x000fc40004800000 */
[----:B------:R-:W-:Y:S01]  /*5990*/  LOP3.LUT P1, R19, R19, 0x80000000, RZ, 0xc0, !PT ;  /* 0x8000000013137812 */ /* 0x000fe2000782c0ff */
[----:B------:R-:W-:Y:S02]  /*59a0*/  IMAD.X R8, RZ, RZ, R14, P2 ;  /* 0x000000ffff087224 */ /* 0x000fe400010e060e */
[----:B------:R-:W-:Y:S01]  /*59b0*/  IMAD.IADD R4, R9, 0x1, -R4 ;  /* 0x0000000109047824 */ /* 0x000fe200078e0a04 */
[----:B------:R-:W-:Y:S02]  /*59c0*/  @!P0 LOP3.LUT R19, R19, 0x80000000, RZ, 0x3c, !PT ;  /* 0x8000000013138812 */ /* 0x000fe400078e3cff */
[----:B------:R-:W-:Y:S01]  /*59d0*/  SHF.R.U64 R5, R5, 0xa, R8 ;  /* 0x0000000a05057819 */ /* 0x000fe20000001208 */
[----:B------:R-:W-:-:S03]  /*59e0*/  IMAD.SHL.U32 R4, R4, 0x100000, RZ ;  /* 0x0010000004047824 */ /* 0x000fc600078e00ff */
[----:B------:R-:W-:-:S03]  /*59f0*/  IADD3 R5, P2, PT, R5, 0x1, RZ ;  /* 0x0000000105057810 */ /* 0x000fc60007f5e0ff */
[----:B------:R-:W-:Y:S01]  /*5a00*/  @P1 IMAD.MOV R7, RZ, RZ, -R7 ;  /* 0x000000ffff071224 */ /* 0x000fe200078e0a07 */
[----:B------:R-:W-:-:S04]  /*5a10*/  LEA.HI.X R8, R8, RZ, RZ, 0x16, P2 ;  /* 0x000000ff08087211 */ /* 0x000fc800010fb4ff */
[--C-:B------:R-:W-:Y:S02]  /*5a20*/  SHF.R.U64 R5, R5, 0x1, R8.reuse ;  /* 0x0000000105057819 */ /* 0x100fe40000001208 */
[----:B------:R-:W-:Y:S02]  /*5a30*/  SHF.R.U32.HI R9, RZ, 0x1, R8 ;  /* 0x00000001ff097819 */ /* 0x000fe40000011608 */
[----:B------:R-:W-:-:S04]  /*5a40*/  IADD3 R11, P2, P3, RZ, RZ, R5 ;  /* 0x000000ffff0b7210 */ /* 0x000fc80007b5e005 */
[----:B------:R-:W-:-:S04]  /*5a50*/  IADD3.X R4, PT, PT, R4, 0x3fe00000, R9, P2, P3 ;  /* 0x3fe0000004047810 */ /* 0x000fc800017e6409 */
[----:B------:R-:W-:-:S07]  /*5a60*/  LOP3.LUT R16, R4, R19, RZ, 0xfc, !PT ;  /* 0x0000001304107212 */ /* 0x000fce00078efcff */
.L_x_140:
[----:B------:R-:W-:Y:S01]  /*5a70*/  IMAD.MOV.U32 R19, RZ, RZ, 0x0 ;  /* 0x00000000ff137424 */ /* 0x000fe200078e00ff */
[----:B------:R-:W-:Y:S01]  /*5a80*/  MOV R6, R7 ;  /* 0x0000000700067202 */ /* 0x000fe20000000f00 */
[----:B------:R-:W-:Y:S02]  /*5a90*/  IMAD.MOV.U32 R8, RZ, RZ, R11 ;  /* 0x000000ffff087224 */ /* 0x000fe400078e000b */
[----:B------:R-:W-:Y:S01]  /*5aa0*/  IMAD.MOV.U32 R9, RZ, RZ, R16 ;  /* 0x000000ffff097224 */ /* 0x000fe200078e0010 */
[----:B------:R-:W-:Y:S06]  /*5ab0*/  RET.REL.NODEC R18 `(_Z13update_stressiiiifffPfS_S_S_S_iS_S_S_S_S_S_S_S_S_S_S_S_S_S_S_iiiib) ;  /* 0xffffffa412507950 */ /* 0x000fec0003c3ffff */
.L_x_147:
        /* <DEDUP_REMOVED lines=12> */
.L_x_207:


//--------------------- .text._Z10update_veliiiiifffPfS_S_S_S_S_S_S_S_S_S_ --------------------------
	.section	.text._Z10update_veliiiiifffPfS_S_S_S_S_S_S_S_S_S_,"ax",@progbits
	.align	128
        .global         _Z10update_veliiiiifffPfS_S_S_S_S_S_S_S_S_S_
        .type           _Z10update_veliiiiifffPfS_S_S_S_S_S_S_S_S_S_,@function
        .size           _Z10update_veliiiiifffPfS_S_S_S_S_S_S_S_S_S_,(.L_x_208 - _Z10update_veliiiiifffPfS_S_S_S_S_S_S_S_S_S_)
        .other          _Z10update_veliiiiifffPfS_S_S_S_S_S_S_S_S_S_,@"STO_CUDA_ENTRY STV_DEFAULT"
_Z10update_veliiiiifffPfS_S_S_S_S_S_S_S_S_S_:
.text._Z10update_veliiiiifffPfS_S_S_S_S_S_S_S_S_S_:
[----:B------:R-:W-:Y:S08]  /*0000*/  LDC R1, c[0x0][0x37c] ;  /* 0x0000df00ff017b82 */ /* 0x000ff00000000800 */
[----:B------:R-:W0:Y:S01]  /*0010*/  LDC R9, c[0x0][0x38c] ;  /* 0x0000e300ff097b82 */ /* 0x000e220000000800 */
[----:B------:R-:W1:Y:S01]  /*0020*/  S2R R2, SR_TID.X ;  /* 0x0000000000027919 */ /* 0x000e620000002100 */
[----:B------:R-:W1:Y:S01]  /*0030*/  LDCU UR4, c[0x0][0x360] ;  /* 0x00006c00ff0477ac */ /* 0x000e620008000800 */
[----:B------:R-:W1:Y:S01]  /*0040*/  S2R R3, SR_CTAID.X ;  /* 0x0000000000037919 */ /* 0x000e620000002500 */
[----:B0-----:R-:W-:-:S04]  /*0050*/  IABS R7, R9 ;  /* 0x0000000900077213 */ /* 0x001fc80000000000 */
[----:B------:R-:W0:Y:S01]  /*0060*/  I2F.RP R0, R7 ;  /* 0x0000000700007306 */ /* 0x000e220000209400 */
[----:B-1----:R-:W-:Y:S01]  /*0070*/  IMAD R2, R3, UR4, R2 ;  /* 0x0000000403027c24 */ /* 0x002fe2000f8e0202 */
[----:B------:R-:W1:Y:S06]  /*0080*/  LDCU UR4, c[0x0][0x394] ;  /* 0x00007280ff0477ac */ /* 0x000e6c0008000800 */
[----:B0-----:R-:W0:Y:S02]  /*0090*/  MUFU.RCP R0, R0 ;  /* 0x0000000000007308 */ /* 0x001e240000001000 */
[----:B0-----:R-:W-:Y:S01]  /*00a0*/  VIADD R4, R0, 0xffffffe ;  /* 0x0ffffffe00047836 */ /* 0x001fe20000000000 */
[----:B------:R-:W-:-:S05]  /*00b0*/  IABS R0, R2 ;  /* 0x0000000200007213 */ /* 0x000fca0000000000 */
[----:B------:R0:W2:Y:S02]  /*00c0*/  F2I.FTZ.U32.TRUNC.NTZ R5, R4 ;  /* 0x0000000400057305 */ /* 0x0000a4000021f000 */
[----:B0-----:R-:W-:Y:S02]  /*00d0*/  IMAD.MOV.U32 R4, RZ, RZ, RZ ;  /* 0x000000ffff047224 */ /* 0x001fe400078e00ff */
[----:B--2---:R-:W-:-:S04]  /*00e0*/  IMAD.MOV R6, RZ, RZ, -R5 ;  /* 0x000000ffff067224 */ /* 0x004fc800078e0a05 */
[----:B------:R-:W-:Y:S02]  /*00f0*/  IMAD R3, R6, R7, RZ ;  /* 0x0000000706037224 */ /* 0x000fe400078e02ff */
[----:B------:R-:W0:Y:S02]  /*0100*/  LDC R6, c[0x0][0x398] ;  /* 0x0000e600ff067b82 */ /* 0x000e240000000800 */
[----:B------:R-:W-:-:S06]  /*0110*/  IMAD.HI.U32 R5, R5, R3, R4 ;  /* 0x0000000305057227 */ /* 0x000fcc00078e0004 */
[----:B------:R-:W-:-:S05]  /*0120*/  IMAD.HI.U32 R33, R5, R0, RZ ;  /* 0x0000000005217227 */ /* 0x000fca00078e00ff */
[----:B------:R-:W-:-:S05]  /*0130*/  IADD3 R3, PT, PT, -R33, RZ, RZ ;  /* 0x000000ff21037210 */ /* 0x000fca0007ffe1ff */
[----:B------:R-:W-:-:S05]  /*0140*/  IMAD R0, R7, R3, R0 ;  /* 0x0000000307007224 */ /* 0x000fca00078e0200 */
[----:B------:R-:W-:Y:S01]  /*0150*/  ISETP.GT.U32.AND P1, PT, R7, R0, PT ;  /* 0x000000000700720c */ /* 0x000fe20003f24070 */
[----:B0-----:R-:W0:-:S12]  /*0160*/  MUFU.RCP R3, R6 ;  /* 0x0000000600037308 */ /* 0x001e180000001000 */
[----:B------:R-:W-:Y:S02]  /*0170*/  @!P1 IMAD.IADD R0, R0, 0x1, -R7 ;  /* 0x0000000100009824 */ /* 0x000fe400078e0a07 */
[----:B------:R-:W-:Y:S01]  /*0180*/  @!P1 VIADD R33, R33, 0x1 ;  /* 0x0000000121219836 */ /* 0x000fe20000000000 */
[----:B------:R-:W-:Y:S02]  /*0190*/  ISETP.NE.AND P1, PT, R9, RZ, PT ;  /* 0x000000ff0900720c */ /* 0x000fe40003f25270 */
[----:B------:R-:W-:Y:S01]  /*01a0*/  ISETP.GE.U32.AND P0, PT, R0, R7, PT ;  /* 0x000000070000720c */ /* 0x000fe20003f06070 */
[----:B-1----:R-:W-:Y:S01]  /*01b0*/  IMAD.U32 R7, RZ, RZ, UR4 ;  /* 0x00000004ff077e24 */ /* 0x002fe2000f8e00ff */
[----:B------:R-:W-:Y:S01]  /*01c0*/  LOP3.LUT R0, R2, R9, RZ, 0x3c, !PT ;  /* 0x0000000902007212 */ /* 0x000fe200078e3cff */
[----:B0-----:R-:W-:-:S03]  /*01d0*/  FFMA R4, R3, -R6, 1 ;  /* 0x3f80000003047423 */ /* 0x001fc60000000806 */
[----:B------:R-:W-:Y:S01]  /*01e0*/  ISETP.GE.AND P2, PT, R0, RZ, PT ;  /* 0x000000ff0000720c */ /* 0x000fe20003f46270 */
[----:B------:R-:W-:Y:S01]  /*01f0*/  FFMA R3, R3, R4, R3 ;  /* 0x0000000403037223 */ /* 0x000fe20000000003 */
[----:B------:R-:W0:Y:S03]  /*0200*/  LDC R0, c[0x0][0x394] ;  /* 0x0000e500ff007b82 */ /* 0x000e260000000800 */
[----:B------:R-:W-:Y:S02]  /*0210*/  FFMA R4, R3, UR4, RZ ;  /* 0x0000000403047c23 */ /* 0x000fe400080000ff */
[----:B------:R-:W-:Y:S01]  /*0220*/  @P0 VIADD R33, R33, 0x1 ;  /* 0x0000000121210836 */ /* 0x000fe20000000000 */
[----:B------:R-:W1:Y:S01]  /*0230*/  FCHK P0, R7, R6 ;  /* 0x0000000607007302 */ /* 0x000e620000000000 */
[----:B------:R-:W-:-:S04]  /*0240*/  FFMA R5, R4, -R6, UR4 ;  /* 0x0000000404057e23 */ /* 0x000fc80008000806 */
[----:B------:R-:W-:Y:S01]  /*0250*/  @!P2 IADD3 R33, PT, PT, -R33, RZ, RZ ;  /* 0x000000ff2121a210 */ /* 0x000fe20007ffe1ff */
[----:B------:R-:W-:Y:S01]  /*0260*/  FFMA R3, R3, R5, R4 ;  /* 0x0000000503037223 */ /* 0x000fe20000000004 */
[----:B------:R-:W-:-:S05]  /*0270*/  @!P1 LOP3.LUT R33, RZ, R9, RZ, 0x33, !PT ;  /* 0x00000009ff219212 */ /* 0x000fca00078e33ff */
[----:B------:R-:W-:-:S04]  /*0280*/  IMAD.MOV R32, RZ, RZ, -R33 ;  /* 0x000000ffff207224 */ /* 0x000fc800078e0a21 */
[----:B------:R-:W-:Y:S01]  /*0290*/  IMAD R32, R9, R32, R2 ;  /* 0x0000002009207224 */ /* 0x000fe200078e0202 */
[----:B-1----:R-:W-:Y:S06]  /*02a0*/  @!P0 BRA `(.L_x_148) ;  /* 0x0000000000108947 */ /* 0x002fec0003800000 */
[----:B------:R-:W1:Y:S01]  /*02b0*/  LDC R5, c[0x0][0x398] ;  /* 0x0000e600ff057b82 */ /* 0x000e620000000800 */
[----:B------:R-:W-:-:S07]  /*02c0*/  MOV R6, 0x2e0 ;  /* 0x000002e000067802 */ /* 0x000fce0000000f00 */
[----:B01----:R-:W-:Y:S05]  /*02d0*/  CALL.REL.NOINC `($__internal_9_$__cuda_sm3x_div_rn_noftz_f32_slowpath) ;  /* 0x0000002800247944 */ /* 0x003fea0003c00000 */
[----:B------:R-:W-:-:S07]  /*02e0*/  IMAD.MOV.U32 R3, RZ, RZ, R4 ;  /* 0x000000ffff037224 */ /* 0x000fce00078e0004 */
.L_x_148:
[----:B------:R-:W1:Y:S01]  /*02f0*/  LDC R7, c[0x0][0x39c] ;  /* 0x0000e700ff077b82 */ /* 0x000e620000000800 */
[----:B------:R-:W2:Y:S02]  /*0300*/  LDCU UR4, c[0x0][0x394] ;  /* 0x00007280ff0477ac */ /* 0x000ea40008000800 */
[----:B--2---:R-:W-:Y:S01]  /*0310*/  MOV R8, UR4 ;  /* 0x0000000400087c02 */ /* 0x004fe20008000f00 */
[----:B-1----:R-:W1:Y:S08]  /*0320*/  MUFU.RCP R4, R7 ;  /* 0x0000000700047308 */ /* 0x002e700000001000 */
[----:B------:R-:W2:Y:S01]  /*0330*/  FCHK P0, R8, R7 ;  /* 0x0000000708007302 */ /* 0x000ea20000000000 */
[----:B-1----:R-:W-:-:S04]  /*0340*/  FFMA R5, R4, -R7, 1 ;  /* 0x3f80000004057423 */ /* 0x002fc80000000807 */
[----:B------:R-:W-:-:S04]  /*0350*/  FFMA R4, R4, R5, R4 ;  /* 0x0000000504047223 */ /* 0x000fc80000000004 */
[----:B------:R-:W-:-:S04]  /*0360*/  FFMA R5, R4, UR4, RZ ;  /* 0x0000000404057c23 */ /* 0x000fc800080000ff */
[----:B------:R-:W-:-:S04]  /*0370*/  FFMA R6, R5, -R7, UR4 ;  /* 0x0000000405067e23 */ /* 0x000fc80008000807 */
[----:B------:R-:W-:Y:S01]  /*0380*/  FFMA R4, R4, R6, R5 ;  /* 0x0000000604047223 */ /* 0x000fe20000000005 */
[----:B--2---:R-:W-:Y:S06]  /*0390*/  @!P0 BRA `(.L_x_149) ;  /* 0x00000000000c8947 */ /* 0x004fec0003800000 */
[----:B------:R-:W1:Y:S01]  /*03a0*/  LDC R5, c[0x0][0x39c] ;  /* 0x0000e700ff057b82 */ /* 0x000e620000000800 */
[----:B------:R-:W-:-:S07]  /*03b0*/  MOV R6, 0x3d0 ;  /* 0x000003d000067802 */ /* 0x000fce0000000f00 */
[----:B01----:R-:W-:Y:S05]  /*03c0*/  CALL.REL.NOINC `($__internal_9_$__cuda_sm3x_div_rn_noftz_f32_slowpath) ;  /* 0x0000002400e87944 */ /* 0x003fea0003c00000 */
.L_x_149:
[----:B------:R-:W1:Y:S02]  /*03d0*/  LDC.64 R18, c[0x0][0x388] ;  /* 0x0000e200ff127b82 */ /* 0x000e640000000a00 */
[----:B-1----:R-:W-:-:S05]  /*03e0*/  IMAD R5, R19, R18, -0x4 ;  /* 0xfffffffc13057424 */ /* 0x002fca00078e0212 */
[----:B------:R-:W-:-:S04]  /*03f0*/  ISETP.GE.AND P0, PT, R2, R5, PT ;  /* 0x000000050200720c */ /* 0x000fc80003f06270 */
[----:B------:R-:W-:-:S13]  /*0400*/  ISETP.LT.OR P0, PT, R2, 0x4, P0 ;  /* 0x000000040200780c */ /* 0x000fda0000701670 */
[----:B------:R-:W-:Y:S05]  /*0410*/  @P0 EXIT ;  /* 0x000000000000094d */ /* 0x000fea0003800000 */
[----:B------:R-:W-:Y:S01]  /*0420*/  VIADD R5, R19, 0xfffffffc ;  /* 0xfffffffc13057836 */ /* 0x000fe20000000000 */
[----:B0-----:R-:W-:Y:S01]  /*0430*/  VIMNMX R0, PT, PT, R33, R32, PT ;  /* 0x0000002021007248 */ /* 0x001fe20003fe0100 */
[----:B------:R-:W-:-:S03]  /*0440*/  VIADD R18, R18, 0xfffffffc ;  /* 0xfffffffc12127836 */ /* 0x000fc60000000000 */
[----:B------:R-:W-:-:S04]  /*0450*/  ISETP.GE.AND P0, PT, R32, R5, PT ;  /* 0x000000052000720c */ /* 0x000fc80003f06270 */
[----:B------:R-:W-:-:S04]  /*0460*/  ISETP.GE.OR P0, PT, R33, R18, P0 ;  /* 0x000000122100720c */ /* 0x000fc80000706670 */
[----:B------:R-:W-:-:S13]  /*0470*/  ISETP.LT.OR P0, PT, R0, 0x4, P0 ;  /* 0x000000040000780c */ /* 0x000fda0000701670 */
[----:B------:R-:W-:Y:S05]  /*0480*/  @P0 EXIT ;  /* 0x000000000000094d */ /* 0x000fea0003800000 */
[----:B------:R-:W0:Y:S01]  /*0490*/  LDC.64 R30, c[0x0][0x3c0] ;  /* 0x0000f000ff1e7b82 */ /* 0x000e220000000a00 */
[----:B------:R-:W1:Y:S01]  /*04a0*/  LDCU.64 UR6, c[0x0][0x358] ;  /* 0x00006b00ff0677ac */ /* 0x000e620008000a00 */
[C-C-:B------:R-:W-:Y:S01]  /*04b0*/  IMAD.IADD R22, R2.reuse, 0x1, R19.reuse ;  /* 0x0000000102167824 */ /* 0x140fe200078e0213 */
[C---:B------:R-:W-:Y:S01]  /*04c0*/  IADD3 R26, PT, PT, R2.reuse, -R19, RZ ;  /* 0x80000013021a7210 */ /* 0x040fe20007ffe0ff */
[----:B------:R-:W-:Y:S01]  /*04d0*/  IMAD.MOV R5, RZ, RZ, -R19 ;  /* 0x000000ffff057224 */ /* 0x000fe200078e0a13 */
[----:B------:R-:W-:Y:S01]  /*04e0*/  IADD3 R20, PT, PT, R2, -0x1, RZ ;  /* 0xffffffff02147810 */ /* 0x000fe20007ffe0ff */
[----:B------:R-:W2:Y:S02]  /*04f0*/  LDCU.128 UR8, c[0x3][URZ] ;  /* 0x00c00000ff0877ac */ /* 0x000ea40008000c00 */
[----:B------:R-:W-:Y:S02]  /*0500*/  IMAD R18, R5, 0x2, R2 ;  /* 0x0000000205127824 */ /* 0x000fe400078e0202 */
[----:B0-----:R-:W-:-:S04]  /*0510*/  IMAD.WIDE R8, R22, 0x4, R30 ;  /* 0x0000000416087825 */ /* 0x001fc800078e021e */
[----:B------:R-:W-:-:S04]  /*0520*/  IMAD.WIDE R12, R26, 0x4, R30 ;  /* 0x000000041a0c7825 */ /* 0x000fc800078e021e */
[----:B------:R-:W-:Y:S01]  /*0530*/  IMAD.WIDE R10, R19, 0x4, R8 ;  /* 0x00000004130a7825 */ /* 0x000fe200078e0208 */
[----:B-1----:R-:W3:Y:S03]  /*0540*/  LDG.E R23, desc[UR6][R12.64] ;  /* 0x000000060c177981 */ /* 0x002ee6000c1e1900 */
[--C-:B------:R-:W-:Y:S01]  /*0550*/  IMAD.WIDE.U32 R28, R2, 0x4, R30.reuse ;  /* 0x00000004021c7825 */ /* 0x100fe200078e001e */
[----:B------:R-:W3:Y:S04]  /*0560*/  LDG.E R21, desc[UR6][R10.64] ;  /* 0x000000060a157981 */ /* 0x000ee8000c1e1900 */
[----:B------:R-:W4:Y:S01]  /*0570*/  LDG.E R8, desc[UR6][R8.64] ;  /* 0x0000000608087981 */ /* 0x000f22000c1e1900 */
[----:B------:R-:W-:-:S03]  /*0580*/  IMAD.WIDE R14, R18, 0x4, R30 ;  /* 0x00000004120e7825 */ /* 0x000fc600078e021e */
[----:B------:R-:W4:Y:S01]  /*0590*/  LDG.E R5, desc[UR6][R28.64] ;  /* 0x000000061c057981 */ /* 0x000f22000c1e1900 */
[----:B------:R-:W-:-:S03]  /*05a0*/  IMAD.WIDE R16, R19, 0x4, R10 ;  /* 0x0000000413107825 */ /* 0x000fc600078e020a */
[----:B------:R-:W5:Y:S04]  /*05b0*/  LDG.E R0, desc[UR6][R28.64+0x4] ;  /* 0x000004061c007981 */ /* 0x000f68000c1e1900 */
[----:B------:R-:W2:Y:S04]  /*05c0*/  LDG.E R24, desc[UR6][R14.64] ;  /* 0x000000060e187981 */ /* 0x000ea8000c1e1900 */
[----:B------:R0:W2:Y:S01]  /*05d0*/  LDG.E R25, desc[UR6][R16.64] ;  /* 0x0000000610197981 */ /* 0x0000a2000c1e1900 */
[----:B------:R-:W-:-:S03]  /*05e0*/  IMAD R6, R19, 0x2, R22 ;  /* 0x0000000213067824 */ /* 0x000fc600078e0216 */
[----:B------:R-:W2:Y:S01]  /*05f0*/  LDG.E R12, desc[UR6][R28.64+0xc] ;  /* 0x00000c061c0c7981 */ /* 0x000ea2000c1e1900 */
[----:B------:R-:W-:Y:S02]  /*0600*/  IMAD.IADD R34, R6, 0x1, R19 ;  /* 0x0000000106227824 */ /* 0x000fe400078e0213 */
[----:B------:R-:W-:Y:S01]  /*0610*/  IMAD.WIDE.U32 R6, R20, 0x4, R30 ;  /* 0x0000000414067825 */ /* 0x000fe200078e001e */
[----:B------:R-:W2:Y:S03]  /*0620*/  LDG.E R14, desc[UR6][R28.64+0x8] ;  /* 0x000008061c0e7981 */ /* 0x000ea6000c1e1900 */
[C---:B0-----:R-:W-:Y:S01]  /*0630*/  IMAD.WIDE R16, R19.reuse, 0x4, R16 ;  /* 0x0000000413107825 */ /* 0x041fe200078e0210 */
[----:B------:R0:W2:Y:S03]  /*0640*/  LDG.E R9, desc[UR6][R6.64] ;  /* 0x0000000606097981 */ /* 0x0000a6000c1e1900 */
[----:B------:R-:W-:Y:S01]  /*0650*/  IMAD R13, R19, -0x7, R34 ;  /* 0xfffffff9130d7824 */ /* 0x000fe200078e0222 */
[----:B------:R1:W2:Y:S01]  /*0660*/  LDG.E R35, desc[UR6][R16.64] ;  /* 0x0000000610237981 */ /* 0x0002a2000c1e1900 */
[----:B------:R-:W-:-:S02]  /*0670*/  VIADD R10, R2, 0xfffffffe ;  /* 0xfffffffe020a7836 */ /* 0x000fc40000000000 */
[----:B------:R-:W-:Y:S01]  /*0680*/  VIADD R36, R2, 0xfffffffd ;  /* 0xfffffffd02247836 */ /* 0x000fe20000000000 */
[----:B------:R-:W2:Y:S01]  /*0690*/  LDG.E R28, desc[UR6][R28.64+0x10] ;  /* 0x000010061c1c7981 */ /* 0x000ea2000c1e1900 */
[--C-:B0-----:R-:W-:Y:S01]  /*06a0*/  IMAD.WIDE R6, R13, 0x4, R30.reuse ;  /* 0x000000040d067825 */ /* 0x101fe200078e021e */
[----:B-1----:R-:W0:Y:S04]  /*06b0*/  LDC.64 R16, c[0x0][0x3c8] ;  /* 0x0000f200ff107b82 */ /* 0x002e280000000a00 */
[----:B------:R1:W2:Y:S02]  /*06c0*/  LDG.E R15, desc[UR6][R6.64] ;  /* 0x00000006060f7981 */ /* 0x0002a4000c1e1900 */
[----:B-1----:R-:W-:-:S05]  /*06d0*/  IMAD.WIDE.U32 R6, R10, 0x4, R30 ;  /* 0x000000040a067825 */ /* 0x002fca00078e001e */
[----:B------:R-:W2:Y:S01]  /*06e0*/  LDG.E R11, desc[UR6][R6.64] ;  /* 0x00000006060b7981 */ /* 0x000ea2000c1e1900 */
[----:B0-----:R-:W-:-:S06]  /*06f0*/  IMAD.WIDE R26, R26, 0x4, R16 ;  /* 0x000000041a1a7825 */ /* 0x001fcc00078e0210 */
[----:B------:R-:W2:Y:S01]  /*0700*/  LDG.E R26, desc[UR6][R26.64] ;  /* 0x000000061a1a7981 */ /* 0x000ea2000c1e1900 */
[----:B---3--:R-:W-:Y:S01]  /*0710*/  FADD R21, R21, -R23 ;  /* 0x8000001715157221 */ /* 0x008fe20000000000 */
[----:B------:R-:W-:-:S04]  /*0720*/  IMAD.WIDE R22, R22, 0x4, R16 ;  /* 0x0000000416167825 */ /* 0x000fc800078e0210 */
[----:B----4-:R-:W-:Y:S01]  /*0730*/  FADD R8, R8, -R5 ;  /* 0x8000000508087221 */ /* 0x010fe20000000000 */
[----:B-----5:R-:W-:-:S03]  /*0740*/  FADD R5, -R5, R0 ;  /* 0x0000000005057221 */ /* 0x020fc60000000100 */
[----:B--2---:R-:W-:Y:S01]  /*0750*/  FFMA R8, R8, UR8, RZ ;  /* 0x0000000808087c23 */ /* 0x004fe200080000ff */
[----:B------:R0:W2:Y:S03]  /*0760*/  LDG.E R0, desc[UR6][R22.64] ;  /* 0x0000000616007981 */ /* 0x0000a6000c1e1900 */
[----:B------:R-:W-:Y:S01]  /*0770*/  FFMA R8, R21, UR9, R8 ;  /* 0x0000000915087c23 */ /* 0x000fe20008000008 */
[----:B------:R-:W-:Y:S01]  /*0780*/  FADD R25, R25, -R24 ;  /* 0x8000001819197221 */ /* 0x000fe20000000000 */
[----:B0-----:R-:W-:-:S04]  /*0790*/  IMAD.WIDE R22, R19, 0x4, R22 ;  /* 0x0000000413167825 */ /* 0x001fc800078e0216 */
[----:B------:R-:W-:Y:S01]  /*07a0*/  FFMA R7, R25, UR10, R8 ;  /* 0x0000000a19077c23 */ /* 0x000fe20008000008 */
[--C-:B------:R-:W-:Y:S01]  /*07b0*/  IMAD.WIDE.U32 R20, R20, 0x4, R16.reuse ;  /* 0x0000000414147825 */ /* 0x100fe200078e0010 */
[----:B------:R0:W3:Y:S03]  /*07c0*/  LDG.E R6, desc[UR6][R22.64] ;  /* 0x0000000616067981 */ /* 0x0000e6000c1e1900 */
[----:B------:R-:W-:Y:S02]  /*07d0*/  IMAD.WIDE.U32 R24, R2, 0x4, R16 ;  /* 0x0000000402187825 */ /* 0x000fe400078e0010 */
[----:B------:R-:W4:Y:S04]  /*07e0*/  LDG.E R20, desc[UR6][R20.64] ;  /* 0x0000000614147981 */ /* 0x000f28000c1e1900 */
[----:B------:R-:W5:Y:S04]  /*07f0*/  LDG.E R34, desc[UR6][R24.64+0x4] ;  /* 0x0000040618227981 */ /* 0x000f68000c1e1900 */
[----:B------:R-:W4:Y:S04]  /*0800*/  LDG.E R8, desc[UR6][R24.64+0x8] ;  /* 0x0000080618087981 */ /* 0x000f28000c1e1900 */
[----:B------:R-:W5:Y:S01]  /*0810*/  LDG.E R21, desc[UR6][R24.64] ;  /* 0x0000000618157981 */ /* 0x000f62000c1e1900 */
[----:B------:R-:W-:Y:S01]  /*0820*/  FADD R14, R14, -R9 ;  /* 0x800000090e0e7221 */ /* 0x000fe20000000000 */
[----:B------:R-:W-:Y:S01]  /*0830*/  FFMA R9, R5, UR8, RZ ;  /* 0x0000000805097c23 */ /* 0x000fe200080000ff */
[----:B------:R-:W-:-:S03]  /*0840*/  FADD R5, R35, -R15 ;  /* 0x8000000f23057221 */ /* 0x000fc60000000000 */
[----:B------:R-:W-:Y:S02]  /*0850*/  FFMA R9, R14, UR9, R9 ;  /* 0x000000090e097c23 */ /* 0x000fe40008000009 */
[----:B------:R-:W1:Y:S01]  /*0860*/  LDC.64 R14, c[0x0][0x3f0] ;  /* 0x0000fc00ff0e7b82 */ /* 0x000e620000000a00 */
[----:B0-----:R-:W-:-:S04]  /*0870*/  IMAD.WIDE R22, R19, 0x4, R22 ;  /* 0x0000000413167825 */ /* 0x001fc800078e0216 */
[----:B------:R-:W-:Y:S01]  /*0880*/  FADD R11, R12, -R11 ;  /* 0x8000000b0c0b7221 */ /* 0x000fe20000000000 */
[----:B------:R-:W-:Y:S01]  /*0890*/  FFMA R5, R5, UR11, R7 ;  /* 0x0000000b05057c23 */ /* 0x000fe20008000007 */
[----:B------:R-:W-:Y:S01]  /*08a0*/  IMAD.WIDE.U32 R30, R36, 0x4, R30 ;  /* 0x00000004241e7825 */ /* 0x000fe200078e001e */
[----:B------:R-:W2:Y:S03]  /*08b0*/  LDG.E R12, desc[UR6][R24.64+0xc] ;  /* 0x00000c06180c7981 */ /* 0x000ea6000c1e1900 */
[----:B------:R-:W-:Y:S01]  /*08c0*/  FFMA R9, R11, UR10, R9 ;  /* 0x0000000a0b097c23 */ /* 0x000fe20008000009 */
[--C-:B------:R-:W-:Y:S01]  /*08d0*/  IMAD.WIDE.U32 R10, R10, 0x4, R16.reuse ;  /* 0x000000040a0a7825 */ /* 0x100fe200078e0010 */
[----:B------:R0:W2:Y:S03]  /*08e0*/  LDG.E R7, desc[UR6][R24.64+0x10] ;  /* 0x0000100618077981 */ /* 0x0000a6000c1e1900 */
[----:B------:R-:W-:Y:S01]  /*08f0*/  IMAD.WIDE.U32 R36, R36, 0x4, R16 ;  /* 0x0000000424247825 */ /* 0x000fe200078e0010 */
[----:B------:R-:W2:Y:S04]  /*0900*/  LDG.E R30, desc[UR6][R30.64] ;  /* 0x000000061e1e7981 */ /* 0x000ea8000c1e1900 */
[----:B------:R-:W2:Y:S01]  /*0910*/  LDG.E R11, desc[UR6][R10.64] ;  /* 0x000000060a0b7981 */ /* 0x000ea2000c1e1900 */
[----:B-1----:R-:W-:-:S04]  /*0920*/  IMAD.WIDE.U32 R14, R2, 0x4, R14 ;  /* 0x00000004020e7825 */ /* 0x002fc800078e000e */
[----:B0-----:R-:W-:Y:S01]  /*0930*/  IMAD.WIDE R24, R18, 0x4, R16 ;  /* 0x0000000412187825 */ /* 0x001fe200078e0210 */
[----:B------:R-:W2:Y:S03]  /*0940*/  LDG.E R31, desc[UR6][R36.64] ;  /* 0x00000006241f7981 */ /* 0x000ea6000c1e1900 */
[----:B------:R-:W-:Y:S01]  /*0950*/  IMAD.WIDE R18, R19, 0x4, R22 ;  /* 0x0000000413127825 */ /* 0x000fe200078e0216 */
[----:B------:R0:W2:Y:S03]  /*0960*/  LDG.E R27, desc[UR6][R24.64] ;  /* 0x00000006181b7981 */ /* 0x0000a6000c1e1900 */
[----:B------:R-:W-:Y:S01]  /*0970*/  IMAD.WIDE R16, R13, 0x4, R16 ;  /* 0x000000040d107825 */ /* 0x000fe200078e0210 */
[----:B------:R-:W2:Y:S04]  /*0980*/  LDG.E R29, desc[UR6][R18.64] ;  /* 0x00000006121d7981 */ /* 0x000ea8000c1e1900 */
[----:B------:R1:W2:Y:S01]  /*0990*/  LDG.E R13, desc[UR6][R16.64] ;  /* 0x00000006100d7981 */ /* 0x0002a2000c1e1900 */
[----:B0-----:R-:W0:Y:S03]  /*09a0*/  LDC.64 R24, c[0x0][0x3a0] ;  /* 0x0000e800ff187b82 */ /* 0x001e260000000a00 */
[----:B------:R1:W2:Y:S05]  /*09b0*/  LDG.E R10, desc[UR6][R22.64] ;  /* 0x00000006160a7981 */ /* 0x0002aa000c1e1900 */
[----:B-1----:R-:W1:Y:S08]  /*09c0*/  LDC.64 R16, c[0x0][0x3d8] ;  /* 0x0000f600ff107b82 */ /* 0x002e700000000a00 */
[----:B------:R-:W1:Y:S08]  /*09d0*/  LDC.64 R18, c[0x0][0x3e8] ;  /* 0x0000fa00ff127b82 */ /* 0x000e700000000a00 */
[----:B------:R-:W1:Y:S01]  /*09e0*/  LDC.64 R22, c[0x0][0x3e0] ;  /* 0x0000f800ff167b82 */ /* 0x000e620000000a00 */
[----:B0-----:R-:W-:-:S06]  /*09f0*/  IMAD.WIDE.U32 R24, R2, 0x4, R24 ;  /* 0x0000000402187825 */ /* 0x001fcc00078e0018 */
[----:B------:R-:W2:Y:S01]  /*0a00*/  LDG.E R24, desc[UR6][R24.64] ;  /* 0x0000000618187981 */ /* 0x000ea2000c1e1900 */
[----:B-1----:R-:W-:-:S04]  /*0a10*/  IMAD.WIDE.U32 R16, R33, 0x4, R16 ;  /* 0x0000000421107825 */ /* 0x002fc800078e0010 */
[----:B------:R-:W-:-:S04]  /*0a20*/  IMAD.WIDE.U32 R18, R32, 0x4, R18 ;  /* 0x0000000420127825 */ /* 0x000fc800078e0012 */
[----:B------:R-:W-:-:S05]  /*0a30*/  IMAD.WIDE.U32 R22, R32, 0x4, R22 ;  /* 0x0000000420167825 */ /* 0x000fca00078e0016 */
[----:B------:R-:W2:Y:S01]  /*0a40*/  LDG.E R32, desc[UR6][R22.64] ;  /* 0x0000000616207981 */ /* 0x000ea2000c1e1900 */
[----:B---3--:R-:W-:-:S03]  /*0a50*/  FADD R26, R6, -R26 ;  /* 0x8000001a061a7221 */ /* 0x008fc60000000000 */
[----:B------:R-:W3:Y:S01]  /*0a60*/  LDG.E R6, desc[UR6][R14.64] ;  /* 0x000000060e067981 */ /* 0x000ee2000c1e1900 */
[----:B----4-:R-:W-:Y:S01]  /*0a70*/  FADD R35, R8, -R20 ;  /* 0x8000001408237221 */ /* 0x010fe20000000000 */
[----:B-----5:R-:W-:Y:S01]  /*0a80*/  FADD R34, R34, -R21 ;  /* 0x8000001522227221 */ /* 0x020fe20000000000 */
[----:B--2---:R-:W-:Y:S02]  /*0a90*/  FADD R0, -R21, R0 ;  /* 0x0000000015007221 */ /* 0x004fe40000000100 */
[----:B------:R-:W0:Y:S01]  /*0aa0*/  LDC.64 R20, c[0x0][0x3d0] ;  /* 0x0000f400ff147b82 */ /* 0x000e220000000a00 */
[----:B------:R-:W-:Y:S02]  /*0ab0*/  FFMA R8, R34, UR8, RZ ;  /* 0x0000000822087c23 */ /* 0x000fe400080000ff */
[----:B------:R-:W2:Y:S01]  /*0ac0*/  LDG.E R34, desc[UR6][R16.64] ;  /* 0x0000000610227981 */ /* 0x000ea2000c1e1900 */
[----:B0-----:R-:W-:-:S03]  /*0ad0*/  IMAD.WIDE.U32 R20, R33, 0x4, R20 ;  /* 0x0000000421147825 */ /* 0x001fc600078e0014 */
[----:B------:R-:W2:Y:S04]  /*0ae0*/  LDG.E R33, desc[UR6][R18.64] ;  /* 0x0000000612217981 */ /* 0x000ea8000c1e1900 */
[----:B------:R-:W4:Y:S01]  /*0af0*/  LDG.E R25, desc[UR6][R20.64] ;  /* 0x0000000614197981 */ /* 0x000f22000c1e1900 */
[----:B------:R-:W-:Y:S01]  /*0b00*/  FFMA R8, R35, UR9, R8 ;  /* 0x0000000923087c23 */ /* 0x000fe20008000008 */
[----:B------:R-:W-:Y:S01]  /*0b10*/  FADD R35, R12, -R11 ;  /* 0x8000000b0c237221 */ /* 0x000fe20000000000 */
[----:B------:R-:W-:-:S03]  /*0b20*/  FFMA R37, R0, UR8, RZ ;  /* 0x0000000800257c23 */ /* 0x000fc600080000ff */
[----:B------:R-:W-:Y:S01]  /*0b30*/  FFMA R0, R35, UR10, R8 ;  /* 0x0000000a23007c23 */ /* 0x000fe20008000008 */
[----:B------:R-:W-:Y:S01]  /*0b40*/  FFMA R26, R26, UR9, R37 ;  /* 0x000000091a1a7c23 */ /* 0x000fe20008000025 */
[----:B------:R-:W-:Y:S01]  /*0b50*/  FADD R31, R7, -R31 ;  /* 0x8000001f071f7221 */ /* 0x000fe20000000000 */
[----:B------:R-:W-:Y:S01]  /*0b60*/  FADD R28, R28, -R30 ;  /* 0x8000001e1c1c7221 */ /* 0x000fe20000000000 */
[----:B------:R-:W-:Y:S02]  /*0b70*/  BSSY.RECONVERGENT B0, `(.L_x_150) ;  /* 0x0000073000007945 */ /* 0x000fe40003800200 */
[----:B------:R-:W-:Y:S01]  /*0b80*/  FFMA R0, R31, UR11, R0 ;  /* 0x0000000b1f007c23 */ /* 0x000fe20008000000 */
[----:B------:R-:W-:-:S04]  /*0b90*/  FADD R27, R10, -R27 ;  /* 0x8000001b0a1b7221 */ /* 0x000fc80000000000 */
[----:B------:R-:W-:Y:S01]  /*0ba0*/  FFMA R7, R27, UR10, R26 ;  /* 0x0000000a1b077c23 */ /* 0x000fe2000800001a */
[----:B------:R-:W-:Y:S01]  /*0bb0*/  FFMA R9, R28, UR11, R9 ;  /* 0x0000000b1c097c23 */ /* 0x000fe20008000009 */
[----:B---3--:R-:W-:-:S06]  /*0bc0*/  FMUL R11, R6, 0.63661974668502807617 ;  /* 0x3f22f983060b7820 */ /* 0x008fcc0000400000 */
[----:B------:R-:W0:Y:S01]  /*0bd0*/  F2I.NTZ R11, R11 ;  /* 0x0000000b000b7305 */ /* 0x000e220000203100 */
[----:B------:R-:W-:Y:S02]  /*0be0*/  FSETP.GE.AND P0, PT, |R6|, 105615, PT ;  /* 0x47ce47800600780b */ /* 0x000fe40003f06200 */
[----:B0-----:R-:W-:-:S05]  /*0bf0*/  I2FP.F32.S32 R35, R11 ;  /* 0x0000000b00237245 */ /* 0x001fca0000201400 */
[----:B------:R-:W-:-:S04]  /*0c00*/  FFMA R8, R35, -1.5707962512969970703, R6 ;  /* 0xbfc90fda23087823 */ /* 0x000fc80000000006 */
[----:B------:R-:W-:Y:S01]  /*0c10*/  FFMA R10, R35, -7.5497894158615963534e-08, R8 ;  /* 0xb3a22168230a7823 */ /* 0x000fe20000000008 */
[----:B------:R-:W-:-:S04]  /*0c20*/  FADD R8, R29, -R13 ;  /* 0x8000000d1d087221 */ /* 0x000fc80000000000 */
[----:B------:R-:W-:Y:S01]  /*0c30*/  FFMA R7, R8, UR11, R7 ;  /* 0x0000000b08077c23 */ /* 0x000fe20008000007 */
[----:B------:R-:W-:Y:S01]  /*0c40*/  P2R R8, PR, RZ, 0x1 ;  /* 0x00000001ff087803 */ /* 0x000fe20000000000 */
[----:B--2---:R-:W-:Y:S01]  /*0c50*/  FMUL R29, R34, R33 ;  /* 0x00000021221d7220 */ /* 0x004fe20000400000 */
[----:B------:R-:W-:Y:S01]  /*0c60*/  FFMA R33, R35, -5.3903029534742383927e-15, R10 ;  /* 0xa7c234c523217823 */ /* 0x000fe2000000000a */
[----:B----4-:R-:W-:Y:S02]  /*0c70*/  FMUL R28, R25, R32 ;  /* 0x00000020191c7220 */ /* 0x010fe40000400000 */
[----:B------:R-:W-:Y:S01]  /*0c80*/  FMUL R29, R29, R24 ;  /* 0x000000181d1d7220 */ /* 0x000fe20000400000 */
[----:B------:R-:W-:Y:S01]  /*0c90*/  MOV R32, R11 ;  /* 0x0000000b00207202 */ /* 0x000fe20000000f00 */
[----:B------:R-:W-:Y:S01]  /*0ca0*/  IMAD.MOV.U32 R34, RZ, RZ, R33 ;  /* 0x000000ffff227224 */ /* 0x000fe200078e0021 */
[----:B------:R-:W-:Y:S06]  /*0cb0*/  @!P0 BRA `(.L_x_151) ;  /* 0x0000000400788947 */ /* 0x000fec0003800000 */
[----:B------:R-:W-:-:S13]  /*0cc0*/  FSETP.NEU.AND P0, PT, |R6|, +INF , PT ;  /* 0x7f8000000600780b */ /* 0x000fda0003f0d200 */
[----:B------:R-:W-:Y:S01]  /*0cd0*/  @!P0 FMUL R34, RZ, R6 ;  /* 0x00000006ff228220 */ /* 0x000fe20000400000 */
[----:B------:R-:W-:Y:S01]  /*0ce0*/  @!P0 IMAD.MOV.U32 R11, RZ, RZ, RZ ;  /* 0x000000ffff0b8224 */ /* 0x000fe200078e00ff */
[----:B------:R-:W-:Y:S06]  /*0cf0*/  @!P0 BRA `(.L_x_151) ;  /* 0x0000000400688947 */ /* 0x000fec0003800000 */
[----:B------:R-:W-:Y:S01]  /*0d00*/  IMAD.SHL.U32 R8, R6, 0x100, RZ ;  /* 0x0000010006087824 */ /* 0x000fe200078e00ff */
[----:B------:R-:W-:Y:S01]  /*0d10*/  CS2R R30, SRZ ;  /* 0x00000000001e7805 */ /* 0x000fe2000001ff00 */
[----:B------:R-:W0:Y:S03]  /*0d20*/  LDCU.64 UR8, c[0x4][0x8] ;  /* 0x01000100ff0877ac */ /* 0x000e260008000a00 */
[----:B------:R-:W-:Y:S01]  /*0d30*/  LOP3.LUT R11, R8, 0x80000000, RZ, 0xfc, !PT ;  /* 0x80000000080b7812 */ /* 0x000fe200078efcff */
[----:B------:R-:W-:Y:S01]  /*0d40*/  UMOV UR5, URZ ;  /* 0x000000ff00057c82 */ /* 0x000fe20008000000 */
[----:B------:R-:W-:-:S05]  /*0d50*/  UMOV UR4, URZ ;  /* 0x000000ff00047c82 */ /* 0x000fca0008000000 */
.L_x_152:
[----:B0-----:R-:W-:Y:S01]  /*0d60*/  MOV R26, UR8 ;  /* 0x00000008001a7c02 */ /* 0x001fe20008000f00 */
[----:B------:R-:W-:-:S05]  /*0d70*/  IMAD.U32 R27, RZ, RZ, UR9 ;  /* 0x00000009ff1b7e24 */ /* 0x000fca000f8e00ff */
[----:B------:R-:W2:Y:S01]  /*0d80*/  LDG.E.CONSTANT R26, desc[UR6][R26.64] ;  /* 0x000000061a1a7981 */ /* 0x000ea2000c1e9900 */
[----:B------:R-:W-:Y:S01]  /*0d90*/  UIADD3 UR4, UPT, UPT, UR4, 0x1, URZ ;  /* 0x0000000104047890 */ /* 0x000fe2000fffe0ff */
[C---:B------:R-:W-:Y:S01]  /*0da0*/  ISETP.EQ.AND P1, PT, R30.reuse, 0x4, PT ;  /* 0x000000041e00780c */ /* 0x040fe20003f22270 */
[----:B------:R-:W-:Y:S01]  /*0db0*/  UIADD3 UR8, UP1, UPT, UR8, 0x4, URZ ;  /* 0x0000000408087890 */ /* 0x000fe2000ff3e0ff */
[C---:B------:R-:W-:Y:S01]  /*0dc0*/  ISETP.EQ.AND P2, PT, R30.reuse, 0x8, PT ;  /* 0x000000081e00780c */ /* 0x040fe20003f42270 */
[----:B------:R-:W-:Y:S01]  /*0dd0*/  UISETP.NE.AND UP0, UPT, UR4, 0x6, UPT ;  /* 0x000000060400788c */ /* 0x000fe2000bf05270 */
[C---:B------:R-:W-:Y:S01]  /*0de0*/  ISETP.EQ.AND P3, PT, R30.reuse, 0xc, PT ;  /* 0x0000000c1e00780c */ /* 0x040fe20003f62270 */
[----:B------:R-:W-:Y:S01]  /*0df0*/  UIADD3.X UR9, UPT, UPT, URZ, UR9, URZ, UP1, !UPT ;  /* 0x00000009ff097290 */ /* 0x000fe20008ffe4ff */
[C---:B------:R-:W-:Y:S02]  /*0e00*/  ISETP.EQ.AND P4, PT, R30.reuse, 0x10, PT ;  /* 0x000000101e00780c */ /* 0x040fe40003f82270 */
[----:B------:R-:W-:Y:S01]  /*0e10*/  ISETP.EQ.AND P5, PT, R30, 0x14, PT ;  /* 0x000000141e00780c */ /* 0x000fe20003fa2270 */
[----:B--2---:R-:W-:-:S03]  /*0e20*/  IMAD.WIDE.U32 R26, R26, R11, RZ ;  /* 0x0000000b1a1a7225 */ /* 0x004fc600078e00ff */
[----:B------:R-:W-:-:S04]  /*0e30*/  IADD3 R34, P0, PT, R26, R31, RZ ;  /* 0x0000001f1a227210 */ /* 0x000fc80007f1e0ff */
[----:B------:R-:W-:Y:S01]  /*0e40*/  IADD3.X R31, PT, PT, R27, UR5, RZ, P0, !PT ;  /* 0x000000051b1f7c10 */ /* 0x000fe200087fe4ff */
[--C-:B------:R-:W-:Y:S01]  /*0e50*/  @P1 IMAD.MOV.U32 R24, RZ, RZ, R34.reuse ;  /* 0x000000ffff181224 */ /* 0x100fe200078e0022 */
[C---:B------:R-:W-:Y:S01]  /*0e60*/  ISETP.EQ.AND P0, PT, R30.reuse, RZ, PT ;  /* 0x000000ff1e00720c */ /* 0x040fe20003f02270 */
[--C-:B------:R-:W-:Y:S01]  /*0e70*/  @P3 IMAD.MOV.U32 R12, RZ, RZ, R34.reuse ;  /* 0x000000ffff0c3224 */ /* 0x100fe200078e0022 */
[----:B------:R-:W-:Y:S01]  /*0e80*/  @P2 MOV R13, R34 ;  /* 0x00000022000d2202 */ /* 0x000fe20000000f00 */
[--C-:B------:R-:W-:Y:S01]  /*0e90*/  @P4 IMAD.MOV.U32 R10, RZ, RZ, R34.reuse ;  /* 0x000000ffff0a4224 */ /* 0x100fe200078e0022 */
[----:B------:R-:W-:Y:S01]  /*0ea0*/  IADD3 R30, PT, PT, R30, 0x4, RZ ;  /* 0x000000041e1e7810 */ /* 0x000fe20007ffe0ff */
[----:B------:R-:W-:-:S08]  /*0eb0*/  @P5 IMAD.MOV.U32 R8, RZ, RZ, R34 ;  /* 0x000000ffff085224 */ /* 0x000fd000078e0022 */
[----:B------:R-:W-:Y:S01]  /*0ec0*/  @P0 IMAD.MOV.U32 R25, RZ, RZ, R34 ;  /* 0x000000ffff190224 */ /* 0x000fe200078e0022 */
[----:B------:R-:W-:Y:S06]  /*0ed0*/  BRA.U UP0, `(.L_x_152) ;  /* 0xfffffffd00a07547 */ /* 0x000fec000b83ffff */
[----:B------:R-:W-:Y:S01]  /*0ee0*/  SHF.R.U32.HI R26, RZ, 0x17, R6 ;  /* 0x00000017ff1a7819 */ /* 0x000fe20000011606 */
[----:B------:R-:W-:Y:S03]  /*0ef0*/  BSSY.RECONVERGENT B1, `(.L_x_153) ;  /* 0x0000028000017945 */ /* 0x000fe60003800200 */
        /* <DEDUP_REMOVED lines=10> */
[----:B------:R-:W-:-:S03]  /*0fa0*/  ISETP.EQ.AND P5, PT, R34, 0x4, PT ;  /* 0x000000042200780c */ /* 0x000fc60003fa2270 */
[----:B------:R-:W-:Y:S01]  /*0fb0*/  @P3 IMAD.MOV.U32 R11, RZ, RZ, R25 ;  /* 0x000000ffff0b3224 */ /* 0x000fe200078e0019 */
[C---:B------:R-:W-:Y:S01]  /*0fc0*/  ISETP.EQ.AND P3, PT, R34.reuse, -0x4, PT ;  /* 0xfffffffc2200780c */ /* 0x040fe20003f62270 */
[--C-:B------:R-:W-:Y:S01]  /*0fd0*/  @P4 IMAD.MOV.U32 R11, RZ, RZ, R24.reuse ;  /* 0x000000ffff0b4224 */ /* 0x100fe200078e0018 */
[----:B------:R-:W-:Y:S01]  /*0fe0*/  @P4 MOV R27, R25 ;  /* 0x00000019001b4202 */ /* 0x000fe20000000f00 */
[----:B------:R-:W-:Y:S01]  /*0ff0*/  @P0 IMAD.MOV.U32 R27, RZ, RZ, R24 ;  /* 0x000000ffff1b0224 */ /* 0x000fe200078e0018 */
[----:B------:R-:W-:Y:S01]  /*1000*/  ISETP.EQ.AND P4, PT, R34, RZ, PT ;  /* 0x000000ff2200720c */ /* 0x000fe20003f82270 */
[----:B------:R-:W-:Y:S01]  /*1010*/  @P0 IMAD.MOV.U32 R11, RZ, RZ, R13 ;  /* 0x000000ffff0b0224 */ /* 0x000fe200078e000d */
[----:B------:R-:W-:Y:S01]  /*1020*/  @P1 MOV R27, R13 ;  /* 0x0000000d001b1202 */ /* 0x000fe20000000f00 */
[--C-:B------:R-:W-:Y:S02]  /*1030*/  @P1 IMAD.MOV.U32 R11, RZ, RZ, R12.reuse ;  /* 0x000000ffff0b1224 */ /* 0x100fe400078e000c */
[----:B------:R-:W-:-:S02]  /*1040*/  @P2 IMAD.MOV.U32 R27, RZ, RZ, R12 ;  /* 0x000000ffff1b2224 */ /* 0x000fc400078e000c */
[----:B------:R-:W-:Y:S02]  /*1050*/  @P2 IMAD.MOV.U32 R11, RZ, RZ, R10 ;  /* 0x000000ffff0b2224 */ /* 0x000fe400078e000a */
[----:B------:R-:W-:Y:S01]  /*1060*/  @P3 MOV R27, R10 ;  /* 0x0000000a001b3202 */ /* 0x000fe20000000f00 */
[----:B------:R-:W-:-:S03]  /*1070*/  @P3 IMAD.MOV.U32 R11, RZ, RZ, R8 ;  /* 0x000000ffff0b3224 */ /* 0x000fc600078e0008 */
[----:B------:R-:W-:Y:S01]  /*1080*/  @P4 IMAD.MOV.U32 R27, RZ, RZ, R8 ;  /* 0x000000ffff1b4224 */ /* 0x000fe200078e0008 */
[----:B------:R-:W-:Y:S01]  /*1090*/  @P5 MOV R27, R31 ;  /* 0x0000001f001b5202 */ /* 0x000fe20000000f00 */
[----:B------:R-:W-:Y:S01]  /*10a0*/  @P4 IMAD.MOV.U32 R11, RZ, RZ, R31 ;  /* 0x000000ffff0b4224 */ /* 0x000fe200078e001f */
[----:B------:R-:W-:Y:S06]  /*10b0*/  @!P6 BRA `(.L_x_154) ;  /* 0x00000000002ce947 */ /* 0x000fec0003800000 */
[----:B------:R-:W-:Y:S01]  /*10c0*/  @P0 IMAD.MOV.U32 R30, RZ, RZ, R25 ;  /* 0x000000ffff1e0224 */ /* 0x000fe200078e0019 */
[----:B------:R-:W-:Y:S01]  /*10d0*/  ISETP.EQ.AND P0, PT, R34, 0x8, PT ;  /* 0x000000082200780c */ /* 0x000fe20003f02270 */
[----:B------:R-:W-:Y:S01]  /*10e0*/  @P1 IMAD.MOV.U32 R30, RZ, RZ, R24 ;  /* 0x000000ffff1e1224 */ /* 0x000fe200078e0018 */
[----:B------:R-:W-:Y:S01]  /*10f0*/  LOP3.LUT R26, R26, 0x1f, RZ, 0xc0, !PT ;  /* 0x0000001f1a1a7812 */ /* 0x000fe200078ec0ff */
[----:B------:R-:W-:Y:S01]  /*1100*/  @P2 IMAD.MOV.U32 R30, RZ, RZ, R13 ;  /* 0x000000ffff1e2224 */ /* 0x000fe200078e000d */
[----:B------:R-:W-:Y:S01]  /*1110*/  @P3 MOV R30, R12 ;  /* 0x0000000c001e3202 */ /* 0x000fe20000000f00 */
[----:B------:R-:W-:Y:S01]  /*1120*/  @P4 IMAD.MOV.U32 R30, RZ, RZ, R10 ;  /* 0x000000ffff1e4224 */ /* 0x000fe200078e000a */
[----:B------:R-:W-:Y:S01]  /*1130*/  SHF.L.W.U32.HI R11, R27, R26, R11 ;  /* 0x0000001a1b0b7219 */ /* 0x000fe20000010e0b */
[----:B------:R-:W-:-:S06]  /*1140*/  @P5 IMAD.MOV.U32 R30, RZ, RZ, R8 ;  /* 0x000000ffff1e5224 */ /* 0x000fcc00078e0008 */
[----:B------:R-:W-:-:S05]  /*1150*/  @P0 IMAD.MOV.U32 R30, RZ, RZ, R31 ;  /* 0x000000ffff1e0224 */ /* 0x000fca00078e001f */
[----:B------:R-:W-:-:S07]  /*1160*/  SHF.L.W.U32.HI R27, R30, R26, R27 ;  /* 0x0000001a1e1b7219 */ /* 0x000fce0000010e1b */
.L_x_154:
[----:B------:R-:W-:Y:S05]  /*1170*/  BSYNC.RECONVERGENT B1 ;  /* 0x0000000000017941 */ /* 0x000fea0003800200 */
.L_x_153:
[C---:B------:R-:W-:Y:S01]  /*1180*/  SHF.L.W.U32.HI R31, R27.reuse, 0x2, R11 ;  /* 0x000000021b1f7819 */ /* 0x040fe20000010e0b */
[----:B------:R-:W-:Y:S01]  /*1190*/  UMOV UR4, 0x54442d19 ;  /* 0x54442d1900047882 */ /* 0x000fe20000000000 */
[----:B------:R-:W-:Y:S01]  /*11a0*/  SHF.L.U32 R27, R27, 0x2, RZ ;  /* 0x000000021b1b7819 */ /* 0x000fe200000006ff */
[----:B------:R-:W-:Y:S01]  /*11b0*/  UMOV UR5, 0x3bf921fb ;  /* 0x3bf921fb00057882 */ /* 0x000fe20000000000 */
[----:B------:R-:W-:Y:S02]  /*11c0*/  SHF.R.S32.HI R30, RZ, 0x1f, R31 ;  /* 0x0000001fff1e7819 */ /* 0x000fe4000001141f */
[----:B------:R-:W-:Y:S02]  /*11d0*/  ISETP.GE.AND P0, PT, R6, RZ, PT ;  /* 0x000000ff0600720c */ /* 0x000fe40003f06270 */
[C---:B------:R-:W-:Y:S02]  /*11e0*/  LOP3.LUT R26, R30.reuse, R27, RZ, 0x3c, !PT ;  /* 0x0000001b1e1a7212 */ /* 0x040fe400078e3cff */
[----:B------:R-:W-:-:S02]  /*11f0*/  LOP3.LUT R27, R30, R31, RZ, 0x3c, !PT ;  /* 0x0000001f1e1b7212 */ /* 0x000fc400078e3cff */
[----:B------:R-:W-:-:S04]  /*1200*/  SHF.R.U32.HI R30, RZ, 0x1e, R11 ;  /* 0x0000001eff1e7819 */ /* 0x000fc8000001160b */
[----:B------:R-:W0:Y:S01]  /*1210*/  I2F.F64.S64 R26, R26 ;  /* 0x0000001a001a7312 */ /* 0x000e220000301c00 */
[C---:B------:R-:W-:Y:S02]  /*1220*/  LEA.HI R11, R31.reuse, R30, RZ, 0x1 ;  /* 0x0000001e1f0b7211 */ /* 0x040fe400078f08ff */
[----:B------:R-:W-:-:S03]  /*1230*/  LOP3.LUT R31, R31, R6, RZ, 0x3c, !PT ;  /* 0x000000061f1f7212 */ /* 0x000fc600078e3cff */
[----:B------:R-:W-:Y:S01]  /*1240*/  IMAD.MOV R30, RZ, RZ, -R11 ;  /* 0x000000ffff1e7224 */ /* 0x000fe200078e0a0b */
[----:B------:R-:W-:-:S03]  /*1250*/  ISETP.GE.AND P1, PT, R31, RZ, PT ;  /* 0x000000ff1f00720c */ /* 0x000fc60003f26270 */
[----:B------:R-:W-:Y:S01]  /*1260*/  @!P0 IMAD.MOV.U32 R11, RZ, RZ, R30 ;  /* 0x000000ffff0b8224 */ /* 0x000fe200078e001e */
[----:B0-----:R-:W-:-:S06]  /*1270*/  DMUL R26, R26, UR4 ;  /* 0x000000041a1a7c28 */ /* 0x001fcc0008000000 */
[----:B------:R-:W0:Y:S02]  /*1280*/  F2F.F32.F64 R34, R26 ;  /* 0x0000001a00227310 */ /* 0x000e240000301000 */
[----:B0-----:R-:W-:-:S07]  /*1290*/  FSEL R34, -R34, R34, !P1 ;  /* 0x0000002222227208 */ /* 0x001fce0004800100 */
.L_x_151:
[----:B------:R-:W-:Y:S05]  /*12a0*/  BSYNC.RECONVERGENT B0 ;  /* 0x0000000000007941 */ /* 0x000fea0003800200 */
.L_x_150:
[C---:B------:R-:W-:Y:S01]  /*12b0*/  LOP3.LUT R26, R11.reuse, 0x1, RZ, 0xc0, !PT ;  /* 0x000000010b1a7812 */ /* 0x040fe200078ec0ff */
[----:B------:R-:W-:Y:S01]  /*12c0*/  VIADD R11, R11, 0x1 ;  /* 0x000000010b0b7836 */ /* 0x000fe20000000000 */
[----:B------:R-:W-:Y:S01]  /*12d0*/  MOV R31, 0x37cbac00 ;  /* 0x37cbac00001f7802 */ /* 0x000fe20000000f00 */
[----:B------:R-:W-:Y:S01]  /*12e0*/  FMUL R27, R34, R34 ;  /* 0x00000022221b7220 */ /* 0x000fe20000400000 */
[----:B------:R-:W-:Y:S01]  /*12f0*/  IMAD.MOV.U32 R30, RZ, RZ, 0x3c0885e4 ;  /* 0x3c0885e4ff1e7424 */ /* 0x000fe200078e00ff */
[----:B------:R-:W-:Y:S01]  /*1300*/  ISETP.NE.U32.AND P0, PT, R26, 0x1, PT ;  /* 0x000000011a00780c */ /* 0x000fe20003f05070 */
[----:B------:R-:W-:Y:S01]  /*1310*/  BSSY.RECONVERGENT B0, `(.L_x_155) ;  /* 0x0000070000007945 */ /* 0x000fe20003800200 */
[----:B------:R-:W-:Y:S01]  /*1320*/  LOP3.LUT P1, RZ, R11, 0x2, RZ, 0xc0, !PT ;  /* 0x000000020bff7812 */ /* 0x000fe2000782c0ff */
[----:B------:R-:W-:Y:S01]  /*1330*/  FFMA R11, R27, R31, -0.0013887860113754868507 ;  /* 0xbab607ed1b0b7423 */ /* 0x000fe2000000001f */
[----:B------:R-:W-:Y:S02]  /*1340*/  FSEL R36, R30, 0.041666727513074874878, !P0 ;  /* 0x3d2aaabb1e247808 */ /* 0x000fe40004000000 */
[----:B------:R-:W-:-:S02]  /*1350*/  FSETP.GE.AND P2, PT, |R6|, 105615, PT ;  /* 0x47ce47800600780b */ /* 0x000fc40003f46200 */
[----:B------:R-:W-:Y:S01]  /*1360*/  FSEL R26, R11, -0.00019574658654164522886, P0 ;  /* 0xb94d41530b1a7808 */ /* 0x000fe20000000000 */
[----:B------:R-:W-:-:S04]  /*1370*/  IMAD.MOV.U32 R11, RZ, RZ, 0x3e2aaaa8 ;  /* 0x3e2aaaa8ff0b7424 */ /* 0x000fc800078e00ff */
[----:B------:R-:W-:Y:S01]  /*1380*/  FFMA R36, R27, R26, R36 ;  /* 0x0000001a1b247223 */ /* 0x000fe20000000024 */
[----:B------:R-:W-:Y:S02]  /*1390*/  FSEL R26, R34, 1, !P0 ;  /* 0x3f800000221a7808 */ /* 0x000fe40004000000 */
        /* <DEDUP_REMOVED lines=15> */
[----:B------:R-:W-:Y:S01]  /*1490*/  IMAD.MOV.U32 R34, RZ, RZ, RZ ;  /* 0x000000ffff227224 */ /* 0x000fe200078e00ff */
[----:B------:R-:W-:Y:S01]  /*14a0*/  LOP3.LUT R32, R32, 0x80000000, RZ, 0xfc, !PT ;  /* 0x8000000020207812 */ /* 0x000fe200078efcff */
[----:B------:R-:W-:Y:S01]  /*14b0*/  UMOV UR5, URZ ;  /* 0x000000ff00057c82 */ /* 0x000fe20008000000 */
[----:B------:R-:W-:-:S05]  /*14c0*/  UMOV UR4, URZ ;  /* 0x000000ff00047c82 */ /* 0x000fca0008000000 */
.L_x_157:
        /* <DEDUP_REMOVED lines=19> */
[--C-:B------:R-:W-:Y:S02]  /*1600*/  @P4 IMAD.MOV.U32 R10, RZ, RZ, R35.reuse ;  /* 0x000000ffff0a4224 */ /* 0x100fe400078e0023 */
[----:B------:R-:W-:Y:S02]  /*1610*/  @P5 IMAD.MOV.U32 R8, RZ, RZ, R35 ;  /* 0x000000ffff085224 */ /* 0x000fe400078e0023 */
[----:B------:R-:W-:-:S06]  /*1620*/  VIADD R34, R34, 0x4 ;  /* 0x0000000422227836 */ /* 0x000fcc0000000000 */
[----:B------:R-:W-:Y:S01]  /*1630*/  @P0 IMAD.MOV.U32 R25, RZ, RZ, R35 ;  /* 0x000000ffff190224 */ /* 0x000fe200078e0023 */
[----:B------:R-:W-:Y:S06]  /*1640*/  BRA.U UP0, `(.L_x_157) ;  /* 0xfffffffd00a07547 */ /* 0x000fec000b83ffff */
[----:B------:R-:W-:Y:S01]  /*1650*/  SHF.R.U32.HI R26, RZ, 0x17, R6 ;  /* 0x00000017ff1a7819 */ /* 0x000fe20000011606 */
[----:B------:R-:W-:Y:S03]  /*1660*/  BSSY.RECONVERGENT B1, `(.L_x_158) ;  /* 0x0000028000017945 */ /* 0x000fe60003800200 */
[C---:B------:R-:W-:Y:S02]  /*1670*/  LOP3.LUT R27, R26.reuse, 0xe0, RZ, 0xc0, !PT ;  /* 0x000000e01a1b7812 */ /* 0x040fe400078ec0ff */
[----:B------:R-:W-:Y:S02]  /*1680*/  LOP3.LUT P6, RZ, R26, 0x1f, RZ, 0xc0, !PT ;  /* 0x0000001f1aff7812 */ /* 0x000fe400078cc0ff */
[----:B------:R-:W-:-:S04]  /*1690*/  IADD3 R27, PT, PT, R27, -0x80, RZ ;  /* 0xffffff801b1b7810 */ /* 0x000fc80007ffe0ff */
        /* <DEDUP_REMOVED lines=10> */
[----:B------:R-:W-:Y:S01]  /*1740*/  @P4 IMAD.MOV.U32 R27, RZ, RZ, R25 ;  /* 0x000000ffff1b4224 */ /* 0x000fe200078e0019 */
[----:B------:R-:W-:Y:S01]  /*1750*/  @P4 MOV R32, R24 ;  /* 0x0000001800204202 */ /* 0x000fe20000000f00 */
[----:B------:R-:W-:Y:S01]  /*1760*/  @P2 IMAD.MOV.U32 R27, RZ, RZ, R24 ;  /* 0x000000ffff1b2224 */ /* 0x000fe200078e0018 */
[----:B------:R-:W-:Y:S01]  /*1770*/  ISETP.EQ.AND P4, PT, R34, 0x4, PT ;  /* 0x000000042200780c */ /* 0x000fe20003f82270 */
[--C-:B------:R-:W-:Y:S01]  /*1780*/  @P2 IMAD.MOV.U32 R32, RZ, RZ, R13.reuse ;  /* 0x000000ffff202224 */ /* 0x100fe200078e000d */
[----:B------:R-:W-:Y:S01]  /*1790*/  @P1 MOV R32, R12 ;  /* 0x0000000c00201202 */ /* 0x000fe20000000f00 */
[----:B------:R-:W-:Y:S02]  /*17a0*/  @P1 IMAD.MOV.U32 R27, RZ, RZ, R13 ;  /* 0x000000ffff1b1224 */ /* 0x000fe400078e000d */
[----:B------:R-:W-:-:S02]  /*17b0*/  @P0 IMAD.MOV.U32 R27, RZ, RZ, R12 ;  /* 0x000000ffff1b0224 */ /* 0x000fc400078e000c */
[--C-:B------:R-:W-:Y:S02]  /*17c0*/  @P0 IMAD.MOV.U32 R32, RZ, RZ, R10.reuse ;  /* 0x000000ffff200224 */ /* 0x100fe400078e000a */
[----:B------:R-:W-:Y:S01]  /*17d0*/  @P3 IMAD.MOV.U32 R27, RZ, RZ, R10 ;  /* 0x000000ffff1b3224 */ /* 0x000fe200078e000a */
[----:B------:R-:W-:Y:S01]  /*17e0*/  @P3 MOV R32, R8 ;  /* 0x0000000800203202 */ /* 0x000fe20000000f00 */
[----:B------:R-:W-:Y:S02]  /*17f0*/  @P5 IMAD.MOV.U32 R27, RZ, RZ, R8 ;  /* 0x000000ffff1b5224 */ /* 0x000fe400078e0008 */
[--C-:B------:R-:W-:Y:S02]  /*1800*/  @P5 IMAD.MOV.U32 R32, RZ, RZ, R33.reuse ;  /* 0x000000ffff205224 */ /* 0x100fe400078e0021 */
[----:B------:R-:W-:Y:S01]  /*1810*/  @P4 IMAD.MOV.U32 R27, RZ, RZ, R33 ;  /* 0x000000ffff1b4224 */ /* 0x000fe200078e0021 */
[----:B------:R-:W-:Y:S06]  /*1820*/  @!P6 BRA `(.L_x_159) ;  /* 0x00000000002ce947 */ /* 0x000fec0003800000 */
[----:B------:R-:W-:Y:S02]  /*1830*/  ISETP.EQ.AND P6, PT, R34, 0x8, PT ;  /* 0x000000082200780c */ /* 0x000fe40003fc2270 */
[----:B------:R-:W-:Y:S01]  /*1840*/  @P2 MOV R34, R25 ;  /* 0x0000001900222202 */ /* 0x000fe20000000f00 */
[----:B------:R-:W-:Y:S01]  /*1850*/  @P1 IMAD.MOV.U32 R34, RZ, RZ, R24 ;  /* 0x000000ffff221224 */ /* 0x000fe200078e0018 */
[----:B------:R-:W-:Y:S01]  /*1860*/  LOP3.LUT R26, R26, 0x1f, RZ, 0xc0, !PT ;  /* 0x0000001f1a1a7812 */ /* 0x000fe200078ec0ff */
[----:B------:R-:W-:Y:S02]  /*1870*/  @P0 IMAD.MOV.U32 R34, RZ, RZ, R13 ;  /* 0x000000ffff220224 */ /* 0x000fe400078e000d */
[----:B------:R-:W-:Y:S01]  /*1880*/  @P3 IMAD.MOV.U32 R34, RZ, RZ, R12 ;  /* 0x000000ffff223224 */ /* 0x000fe200078e000c */
[----:B------:R-:W-:Y:S01]  /*1890*/  @P5 MOV R34, R10 ;  /* 0x0000000a00225202 */ /* 0x000fe20000000f00 */
[----:B------:R-:W-:Y:S01]  /*18a0*/  @P4 IMAD.MOV.U32 R34, RZ, RZ, R8 ;  /* 0x000000ffff224224 */ /* 0x000fe200078e0008 */
[----:B------:R-:W-:-:S03]  /*18b0*/  SHF.L.W.U32.HI R32, R27, R26, R32 ;  /* 0x0000001a1b207219 */ /* 0x000fc60000010e20 */
[----:B------:R-:W-:-:S05]  /*18c0*/  @P6 IMAD.MOV.U32 R34, RZ, RZ, R33 ;  /* 0x000000ffff226224 */ /* 0x000fca00078e0021 */
[----:B------:R-:W-:-:S07]  /*18d0*/  SHF.L.W.U32.HI R27, R34, R26, R27 ;  /* 0x0000001a221b7219 */ /* 0x000fce0000010e1b */
.L_x_159:
[----:B------:R-:W-:Y:S05]  /*18e0*/  BSYNC.RECONVERGENT B1 ;  /* 0x0000000000017941 */ /* 0x000fea0003800200 */
.L_x_158:
        /* <DEDUP_REMOVED lines=12> */
[----:B------:R-:W-:Y:S02]  /*19b0*/  ISETP.GE.AND P0, PT, R6, RZ, PT ;  /* 0x000000ff0600720c */ /* 0x000fe40003f06270 */
[----:B------:R-:W-:-:S05]  /*19c0*/  IADD3 R6, PT, PT, -R32, RZ, RZ ;  /* 0x000000ff20067210 */ /* 0x000fca0007ffe1ff */
[----:B------:R-:W-:Y:S01]  /*19d0*/  @!P1 IMAD.MOV.U32 R32, RZ, RZ, R6 ;  /* 0x000000ffff209224 */ /* 0x000fe200078e0006 */
[----:B0-----:R-:W-:-:S06]  /*19e0*/  DMUL R26, R26, UR4 ;  /* 0x000000041a1a7c28 */ /* 0x001fcc0008000000 */
[----:B------:R-:W0:Y:S02]  /*19f0*/  F2F.F32.F64 R34, R26 ;  /* 0x0000001a00227310 */ /* 0x000e240000301000 */
[----:B0-----:R-:W-:-:S07]  /*1a00*/  FSEL R33, -R34, R34, !P0 ;  /* 0x0000002222217208 */ /* 0x001fce0004000100 */
.L_x_156:
[----:B------:R-:W-:Y:S05]  /*1a10*/  BSYNC.RECONVERGENT B0 ;  /* 0x0000000000007941 */ /* 0x000fea0003800200 */
.L_x_155:
[C---:B------:R-:W-:Y:S01]  /*1a20*/  LOP3.LUT R6, R32.reuse, 0x1, RZ, 0xc0, !PT ;  /* 0x0000000120067812 */ /* 0x040fe200078ec0ff */
[C---:B------:R-:W-:Y:S01]  /*1a30*/  FMUL R26, R33.reuse, R33 ;  /* 0x00000021211a7220 */ /* 0x040fe20000400000 */
[----:B------:R-:W-:Y:S01]  /*1a40*/  LOP3.LUT P1, RZ, R32, 0x2, RZ, 0xc0, !PT ;  /* 0x0000000220ff7812 */ /* 0x000fe2000782c0ff */
[----:B------:R-:W-:Y:S01]  /*1a50*/  IMAD.MOV.U32 R32, RZ, RZ, 0x3effffff ;  /* 0x3effffffff207424 */ /* 0x000fe200078e00ff */
[----:B------:R-:W-:Y:S01]  /*1a60*/  ISETP.NE.U32.AND P0, PT, R6, 0x1, PT ;  /* 0x000000010600780c */ /* 0x000fe20003f05070 */
[----:B------:R-:W-:Y:S01]  /*1a70*/  FFMA R27, R26, R31, -0.0013887860113754868507 ;  /* 0xbab607ed1a1b7423 */ /* 0x000fe2000000001f */
[----:B------:R-:W-:Y:S02]  /*1a80*/  IMAD.MOV.U32 R6, RZ, RZ, 0x3d2aaabb ;  /* 0x3d2aaabbff067424 */ /* 0x000fe400078e00ff */
[----:B------:R-:W-:Y:S02]  /*1a90*/  FSEL R33, R33, 1, P0 ;  /* 0x3f80000021217808 */ /* 0x000fe40000000000 */
[----:B------:R-:W-:-:S02]  /*1aa0*/  FSEL R27, R27, -0.00019574658654164522886, !P0 ;  /* 0xb94d41531b1b7808 */ /* 0x000fc40004000000 */
[----:B------:R-:W-:-:S05]  /*1ab0*/  FSEL R35, R6, 0.0083327032625675201416, !P0 ;  /* 0x3c0885e406237808 */ /* 0x000fca0004000000 */
[----:B------:R-:W-:Y:S01]  /*1ac0*/  FFMA R27, R26, R27, R35 ;  /* 0x0000001b1a1b7223 */ /* 0x000fe20000000023 */
[----:B------:R-:W-:-:S05]  /*1ad0*/  FSEL R35, -R32, -0.16666662693023681641, !P0 ;  /* 0xbe2aaaa820237808 */ /* 0x000fca0004000100 */
[C---:B------:R-:W-:Y:S01]  /*1ae0*/  FFMA R27, R26.reuse, R27, R35 ;  /* 0x0000001b1a1b7223 */ /* 0x040fe20000000023 */
[----:B------:R-:W-:-:S04]  /*1af0*/  FFMA R26, R26, R33, RZ ;  /* 0x000000211a1a7223 */ /* 0x000fc800000000ff */
[----:B------:R-:W-:Y:S02]  /*1b00*/  FFMA R33, R26, R27, R33 ;  /* 0x0000001b1a217223 */ /* 0x000fe40000000021 */
[----:B------:R-:W0:Y:S02]  /*1b10*/  LDC.64 R26, c[0x0][0x3b0] ;  /* 0x0000ec00ff1a7b82 */ /* 0x000e240000000a00 */
[----:B------:R-:W-:-:S04]  /*1b20*/  @P1 FADD R33, RZ, -R33 ;  /* 0x80000021ff211221 */ /* 0x000fc80000000000 */
[----:B------:R-:W-:-:S04]  /*1b30*/  FMUL R34, R33, R4 ;  /* 0x0000000421227220 */ /* 0x000fc80000400000 */
[----:B------:R-:W-:-:S04]  /*1b40*/  FFMA R5, -R9, R34, R5 ;  /* 0x0000002209057223 */ /* 0x000fc80000000105 */
[----:B------:R-:W-:Y:S01]  /*1b50*/  FFMA R33, -R28, R5, R29 ;  /* 0x000000051c217223 */ /* 0x000fe2000000011d */
[----:B0-----:R-:W-:-:S05]  /*1b60*/  IMAD.WIDE.U32 R26, R2, 0x4, R26 ;  /* 0x00000004021a7825 */ /* 0x001fca00078e001a */
[----:B------:R0:W-:Y:S04]  /*1b70*/  STG.E desc[UR6][R26.64], R33 ;  /* 0x000000211a007986 */ /* 0x0001e8000c101906 */
[----:B------:R1:W2:Y:S04]  /*1b80*/  LDG.E R9, desc[UR6][R14.64] ;  /* 0x000000060e097981 */ /* 0x0002a8000c1e1900 */
[----:B------:R-:W3:Y:S04]  /*1b90*/  LDG.E R16, desc[UR6][R16.64] ;  /* 0x0000000610107981 */ /* 0x000ee8000c1e1900 */
[----:B------:R-:W3:Y:S01]  /*1ba0*/  LDG.E R19, desc[UR6][R18.64] ;  /* 0x0000000612137981 */ /* 0x000ee2000c1e1900 */
[----:B-1----:R-:W1:Y:S03]  /*1bb0*/  LDC.64 R14, c[0x0][0x3a8] ;  /* 0x0000ea00ff0e7b82 */ /* 0x002e660000000a00 */
[----:B------:R-:W4:Y:S04]  /*1bc0*/  LDG.E R20, desc[UR6][R20.64] ;  /* 0x0000000614147981 */ /* 0x000f28000c1e1900 */
[----:B------:R-:W4:Y:S01]  /*1bd0*/  LDG.E R23, desc[UR6][R22.64] ;  /* 0x0000000616177981 */ /* 0x000f22000c1e1900 */
[----:B-1----:R-:W-:-:S06]  /*1be0*/  IMAD.WIDE.U32 R28, R2, 0x4, R14 ;  /* 0x00000004021c7825 */ /* 0x002fcc00078e000e */
[----:B------:R-:W5:Y:S01]  /*1bf0*/  LDG.E R29, desc[UR6][R28.64] ;  /* 0x000000061c1d7981 */ /* 0x000f62000c1e1900 */
[----:B------:R-:W-:Y:S01]  /*1c00*/  BSSY.RECONVERGENT B0, `(.L_x_160) ;  /* 0x000006e000007945 */ /* 0x000fe20003800200 */
[----:B--2---:R-:W-:-:S06]  /*1c10*/  FMUL R5, R9, 0.63661974668502807617 ;  /* 0x3f22f98309057820 */ /* 0x004fcc0000400000 */
[----:B------:R-:W0:Y:S01]  /*1c20*/  F2I.NTZ R5, R5 ;  /* 0x0000000500057305 */ /* 0x000e220000203100 */
[----:B------:R-:W-:Y:S01]  /*1c30*/  FSETP.GE.AND P2, PT, |R9|, 105615, PT ;  /* 0x47ce47800900780b */ /* 0x000fe20003f46200 */
[----:B---3--:R-:W-:Y:S01]  /*1c40*/  FMUL R16, R16, R19 ;  /* 0x0000001310107220 */ /* 0x008fe20000400000 */
[----:B0-----:R-:W-:-:S05]  /*1c50*/  I2FP.F32.S32 R26, R5 ;  /* 0x00000005001a7245 */ /* 0x001fca0000201400 */
[----:B------:R-:W-:-:S04]  /*1c60*/  FFMA R15, R26, -1.5707962512969970703, R9 ;  /* 0xbfc90fda1a0f7823 */ /* 0x000fc80000000009 */
[----:B------:R-:W-:Y:S01]  /*1c70*/  FFMA R15, R26, -7.5497894158615963534e-08, R15 ;  /* 0xb3a221681a0f7823 */ /* 0x000fe2000000000f */
[----:B----4-:R-:W-:-:S03]  /*1c80*/  FMUL R19, R20, R23 ;  /* 0x0000001714137220 */ /* 0x010fc60000400000 */
[----:B------:R-:W-:Y:S01]  /*1c90*/  FFMA R26, R26, -5.3903029534742383927e-15, R15 ;  /* 0xa7c234c51a1a7823 */ /* 0x000fe2000000000f */
[----:B------:R-:W-:Y:S02]  /*1ca0*/  P2R R14, PR, RZ, 0x4 ;  /* 0x00000004ff0e7803 */ /* 0x000fe40000000000 */
[----:B------:R-:W-:Y:S01]  /*1cb0*/  MOV R20, R5 ;  /* 0x0000000500147202 */ /* 0x000fe20000000f00 */
[----:B------:R-:W-:Y:S02]  /*1cc0*/  IMAD.MOV.U32 R14, RZ, RZ, R26 ;  /* 0x000000ffff0e7224 */ /* 0x000fe400078e001a */
[----:B-----5:R-:W-:Y:S01]  /*1cd0*/  FMUL R18, R16, R29 ;  /* 0x0000001d10127220 */ /* 0x020fe20000400000 */
        /* <DEDUP_REMOVED lines=12> */
.L_x_162:
[----:B0-----:R-:W-:Y:S01]  /*1da0*/  MOV R14, UR8 ;  /* 0x00000008000e7c02 */ /* 0x001fe20008000f00 */
[----:B------:R-:W-:-:S05]  /*1db0*/  IMAD.U32 R15, RZ, RZ, UR9 ;  /* 0x00000009ff0f7e24 */ /* 0x000fca000f8e00ff */
[----:B------:R-:W2:Y:S01]  /*1dc0*/  LDG.E.CONSTANT R14, desc[UR6][R14.64] ;  /* 0x000000060e0e7981 */ /* 0x000ea2000c1e9900 */
        /* <DEDUP_REMOVED lines=13> */
[C---:B------:R-:W-:Y:S01]  /*1ea0*/  ISETP.EQ.AND P2, PT, R22.reuse, 0x8, PT ;  /* 0x000000081600780c */ /* 0x040fe20003f42270 */
[--C-:B------:R-:W-:Y:S01]  /*1eb0*/  @P3 IMAD.MOV.U32 R12, RZ, RZ, R16.reuse ;  /* 0x000000ffff0c3224 */ /* 0x100fe200078e0010 */
[-C--:B------:R-:W-:Y:S01]  /*1ec0*/  @P1 MOV R24, R16.reuse ;  /* 0x0000001000181202 */ /* 0x080fe20000000f00 */
[----:B------:R-:W-:Y:S01]  /*1ed0*/  @P5 IMAD.MOV.U32 R8, RZ, RZ, R16 ;  /* 0x000000ffff085224 */ /* 0x000fe200078e0010 */
[----:B------:R-:W-:Y:S01]  /*1ee0*/  @P4 MOV R10, R16 ;  /* 0x00000010000a4202 */ /* 0x000fe20000000f00 */
[----:B------:R-:W-:-:S08]  /*1ef0*/  VIADD R22, R22, 0x4 ;  /* 0x0000000416167836 */ /* 0x000fd00000000000 */
        /* <DEDUP_REMOVED lines=23> */
[----:B------:R-:W-:Y:S01]  /*2070*/  @P1 IMAD.MOV.U32 R21, RZ, RZ, R12 ;  /* 0x000000ffff151224 */ /* 0x000fe200078e000c */
[----:B------:R-:W-:Y:S01]  /*2080*/  @P2 MOV R15, R12 ;  /* 0x0000000c000f2202 */ /* 0x000fe20000000f00 */
[----:B------:R-:W-:-:S04]  /*2090*/  @P2 IMAD.MOV.U32 R21, RZ, RZ, R10 ;  /* 0x000000ffff152224 */ /* 0x000fc800078e000a */
[----:B------:R-:W-:Y:S01]  /*20a0*/  @P3 IMAD.MOV.U32 R15, RZ, RZ, R10 ;  /* 0x000000ffff0f3224 */ /* 0x000fe200078e000a */
[----:B------:R-:W-:-:S03]  /*20b0*/  @P3 MOV R21, R8 ;  /* 0x0000000800153202 */ /* 0x000fc60000000f00 */
[----:B------:R-:W-:Y:S01]  /*20c0*/  @P4 IMAD.MOV.U32 R15, RZ, RZ, R8 ;  /* 0x000000ffff0f4224 */ /* 0x000fe200078e0008 */
[----:B------:R-:W-:Y:S01]  /*20d0*/  @P5 MOV R15, R5 ;  /* 0x00000005000f5202 */ /* 0x000fe20000000f00 */
[----:B------:R-:W-:Y:S01]  /*20e0*/  @P4 IMAD.MOV.U32 R21, RZ, RZ, R5 ;  /* 0x000000ffff154224 */ /* 0x000fe200078e0005 */
[----:B------:R-:W-:Y:S06]  /*20f0*/  @!P6 BRA `(.L_x_164) ;  /* 0x00000000002ce947 */ /* 0x000fec0003800000 */
[----:B------:R-:W-:Y:S01]  /*2100*/  @P0 IMAD.MOV.U32 R16, RZ, RZ, R25 ;  /* 0x000000ffff100224 */ /* 0x000fe200078e0019 */
[----:B------:R-:W-:Y:S01]  /*2110*/  ISETP.EQ.AND P0, PT, R17, 0x8, PT ;  /* 0x000000081100780c */ /* 0x000fe20003f02270 */
[----:B------:R-:W-:Y:S01]  /*2120*/  @P1 IMAD.MOV.U32 R16, RZ, RZ, R24 ;  /* 0x000000ffff101224 */ /* 0x000fe200078e0018 */
[----:B------:R-:W-:Y:S01]  /*2130*/  @P2 MOV R16, R13 ;  /* 0x0000000d00102202 */ /* 0x000fe20000000f00 */
[----:B------:R-:W-:Y:S01]  /*2140*/  @P3 IMAD.MOV.U32 R16, RZ, RZ, R12 ;  /* 0x000000ffff103224 */ /* 0x000fe200078e000c */
[----:B------:R-:W-:Y:S01]  /*2150*/  LOP3.LUT R14, R14, 0x1f, RZ, 0xc0, !PT ;  /* 0x0000001f0e0e7812 */ /* 0x000fe200078ec0ff */
[----:B------:R-:W-:Y:S01]  /*2160*/  @P4 IMAD.MOV.U32 R16, RZ, RZ, R10 ;  /* 0x000000ffff104224 */ /* 0x000fe200078e000a */
[----:B------:R-:W-:Y:S02]  /*2170*/  @P5 MOV R16, R8 ;  /* 0x0000000800105202 */ /* 0x000fe40000000f00 */
[----:B------:R-:W-:-:S05]  /*2180*/  SHF.L.W.U32.HI R21, R15, R14, R21 ;  /* 0x0000000e0f157219 */ /* 0x000fca0000010e15 */
[----:B------:R-:W-:-:S05]  /*2190*/  @P0 IMAD.MOV.U32 R16, RZ, RZ, R5 ;  /* 0x000000ffff100224 */ /* 0x000fca00078e0005 */
[----:B------:R-:W-:-:S07]  /*21a0*/  SHF.L.W.U32.HI R15, R16, R14, R15 ;  /* 0x0000000e100f7219 */ /* 0x000fce0000010e0f */
.L_x_164:
[----:B------:R-:W-:Y:S05]  /*21b0*/  BSYNC.RECONVERGENT B1 ;  /* 0x0000000000017941 */ /* 0x000fea0003800200 */
.L_x_163:
        /* <DEDUP_REMOVED lines=15> */
[----:B0-----:R-:W-:-:S10]  /*22b0*/  DMUL R16, R14, UR4 ;  /* 0x000000040e107c28 */ /* 0x001fd40008000000 */
[----:B------:R-:W0:Y:S02]  /*22c0*/  F2F.F32.F64 R16, R16 ;  /* 0x0000001000107310 */ /* 0x000e240000301000 */
[----:B0-----:R-:W-:-:S07]  /*22d0*/  FSEL R14, -R16, R16, !P1 ;  /* 0x00000010100e7208 */ /* 0x001fce0004800100 */
.L_x_161:
[----:B------:R-:W-:Y:S05]  /*22e0*/  BSYNC.RECONVERGENT B0 ;  /* 0x0000000000007941 */ /* 0x000fea0003800200 */
.L_x_160:
[C---:B------:R-:W-:Y:S01]  /*22f0*/  LOP3.LUT R15, R5.reuse, 0x1, RZ, 0xc0, !PT ;  /* 0x00000001050f7812 */ /* 0x040fe200078ec0ff */
[----:B------:R-:W-:Y:S01]  /*2300*/  FMUL R16, R14, R14 ;  /* 0x0000000e0e107220 */ /* 0x000fe20000400000 */
[----:B------:R-:W-:Y:S01]  /*2310*/  LOP3.LUT P1, RZ, R5, 0x2, RZ, 0xc0, !PT ;  /* 0x0000000205ff7812 */ /* 0x000fe2000782c0ff */
[----:B------:R-:W-:Y:S01]  /*2320*/  BSSY.RECONVERGENT B0, `(.L_x_165) ;  /* 0x000006e000007945 */ /* 0x000fe20003800200 */
[----:B------:R-:W-:Y:S01]  /*2330*/  ISETP.NE.U32.AND P0, PT, R15, 0x1, PT ;  /* 0x000000010f00780c */ /* 0x000fe20003f05070 */
[----:B------:R-:W-:Y:S01]  /*2340*/  FFMA R15, R16, R31, -0.0013887860113754868507 ;  /* 0xbab607ed100f7423 */ /* 0x000fe2000000001f */
[----:B------:R-:W-:Y:S02]  /*2350*/  FSETP.GE.AND P2, PT, |R9|, 105615, PT ;  /* 0x47ce47800900780b */ /* 0x000fe40003f46200 */
[----:B------:R-:W-:Y:S02]  /*2360*/  FSEL R17, R6, 0.0083327032625675201416, !P0 ;  /* 0x3c0885e406117808 */ /* 0x000fe40004000000 */
[----:B------:R-:W-:-:S02]  /*2370*/  FSEL R15, R15, -0.00019574658654164522886, !P0 ;  /* 0xb94d41530f0f7808 */ /* 0x000fc40004000000 */
        /* <DEDUP_REMOVED lines=21> */
.L_x_167:
        /* <DEDUP_REMOVED lines=14> */
[----:B--2---:R-:W-:-:S03]  /*25b0*/  IMAD.WIDE.U32 R14, R14, R5, RZ ;  /* 0x000000050e0e7225 */ /* 0x004fc600078e00ff */
[----:B------:R-:W-:-:S04]  /*25c0*/  IADD3 R3, P6, PT, R14, R21, RZ ;  /* 0x000000150e037210 */ /* 0x000fc80007fde0ff */
[----:B------:R-:W-:Y:S01]  /*25d0*/  IADD3.X R21, PT, PT, R15, UR5, RZ, P6, !PT ;  /* 0x000000050f157c10 */ /* 0x000fe2000b7fe4ff */
[--C-:B------:R-:W-:Y:S01]  /*25e0*/  @P0 IMAD.MOV.U32 R25, RZ, RZ, R3.reuse ;  /* 0x000000ffff190224 */ /* 0x100fe200078e0003 */
[-C--:B------:R-:W-:Y:S01]  /*25f0*/  @P1 MOV R24, R3.reuse ;  /* 0x0000000300181202 */ /* 0x080fe20000000f00 */
[--C-:B------:R-:W-:Y:S01]  /*2600*/  @P2 IMAD.MOV.U32 R13, RZ, RZ, R3.reuse ;  /* 0x000000ffff0d2224 */ /* 0x100fe200078e0003 */
[----:B------:R-:W-:Y:S01]  /*2610*/  @P4 MOV R10, R3 ;  /* 0x00000003000a4202 */ /* 0x000fe20000000f00 */
[--C-:B------:R-:W-:Y:S02]  /*2620*/  @P3 IMAD.MOV.U32 R12, RZ, RZ, R3.reuse ;  /* 0x000000ffff0c3224 */ /* 0x100fe400078e0003 */
        /* <DEDUP_REMOVED lines=15> */
[----:B------:R-:W-:Y:S01]  /*2720*/  @P3 IMAD.MOV.U32 R3, RZ, RZ, R25 ;  /* 0x000000ffff033224 */ /* 0x000fe200078e0019 */
[C---:B------:R-:W-:Y:S01]  /*2730*/  ISETP.EQ.AND P3, PT, R14.reuse, -0x4, PT ;  /* 0xfffffffc0e00780c */ /* 0x040fe20003f62270 */
[--C-:B------:R-:W-:Y:S01]  /*2740*/  @P4 IMAD.MOV.U32 R3, RZ, RZ, R24.reuse ;  /* 0x000000ffff034224 */ /* 0x100fe200078e0018 */
[----:B------:R-:W-:Y:S01]  /*2750*/  @P4 MOV R5, R25 ;  /* 0x0000001900054202 */ /* 0x000fe20000000f00 */
[----:B------:R-:W-:Y:S01]  /*2760*/  @P2 IMAD.MOV.U32 R5, RZ, RZ, R24 ;  /* 0x000000ffff052224 */ /* 0x000fe200078e0018 */
[----:B------:R-:W-:Y:S01]  /*2770*/  ISETP.EQ.AND P4, PT, R14, 0x4, PT ;  /* 0x000000040e00780c */ /* 0x000fe20003f82270 */
[----:B------:R-:W-:Y:S01]  /*2780*/  @P1 IMAD.MOV.U32 R5, RZ, RZ, R13 ;  /* 0x000000ffff051224 */ /* 0x000fe200078e000d */
[----:B------:R-:W-:Y:S01]  /*2790*/  @P2 MOV R3, R13 ;  /* 0x0000000d00032202 */ /* 0x000fe20000000f00 */
[----:B------:R-:W-:Y:S01]  /*27a0*/  @P1 IMAD.MOV.U32 R3, RZ, RZ, R12 ;  /* 0x000000ffff031224 */ /* 0x000fe200078e000c */
[----:B------:R-:W-:Y:S01]  /*27b0*/  @P0 MOV R5, R12 ;  /* 0x0000000c00050202 */ /* 0x000fe20000000f00 */
[----:B------:R-:W-:-:S04]  /*27c0*/  @P0 IMAD.MOV.U32 R3, RZ, RZ, R10 ;  /* 0x000000ffff030224 */ /* 0x000fc800078e000a */
[----:B------:R-:W-:Y:S01]  /*27d0*/  @P3 IMAD.MOV.U32 R5, RZ, RZ, R10 ;  /* 0x000000ffff053224 */ /* 0x000fe200078e000a */
[----:B------:R-:W-:Y:S01]  /*27e0*/  @P3 MOV R3, R8 ;  /* 0x0000000800033202 */ /* 0x000fe20000000f00 */
[----:B------:R-:W-:Y:S02]  /*27f0*/  @P5 IMAD.MOV.U32 R5, RZ, RZ, R8 ;  /* 0x000000ffff055224 */ /* 0x000fe400078e0008 */
[----:B------:R-:W-:Y:S01]  /*2800*/  @P5 IMAD.MOV.U32 R3, RZ, RZ, R21 ;  /* 0x000000ffff035224 */ /* 0x000fe200078e0015 */
[----:B------:R-:W-:Y:S01]  /*2810*/  @P4 MOV R5, R21 ;  /* 0x0000001500054202 */ /* 0x000fe20000000f00 */
        /* <DEDUP_REMOVED lines=9> */
[----:B------:R-:W-:-:S04]  /*28b0*/  @P0 MOV R25, R21 ;  /* 0x0000001500190202 */ /* 0x000fc80000000f00 */
[----:B------:R-:W-:-:S07]  /*28c0*/  SHF.L.W.U32.HI R5, R25, R6, R5 ;  /* 0x0000000619057219 */ /* 0x000fce0000010e05 */
.L_x_169:
[----:B------:R-:W-:Y:S05]  /*28d0*/  BSYNC.RECONVERGENT B1 ;  /* 0x0000000000017941 */ /* 0x000fea0003800200 */
.L_x_168:
[C-C-:B------:R-:W-:Y:S01]  /*28e0*/  SHF.L.W.U32.HI R20, R5.reuse, 0x2, R3.reuse ;  /* 0x0000000205147819 */ /* 0x140fe20000010e03 */
[----:B------:R-:W-:Y:S01]  /*28f0*/  IMAD.SHL.U32 R5, R5, 0x4, RZ ;  /* 0x0000000405057824 */ /* 0x000fe200078e00ff */
[----:B------:R-:W-:Y:S01]  /*2900*/  UMOV UR4, 0x54442d19 ;  /* 0x54442d1900047882 */ /* 0x000fe20000000000 */
[----:B------:R-:W-:Y:S01]  /*2910*/  UMOV UR5, 0x3bf921fb ;  /* 0x3bf921fb00057882 */ /* 0x000fe20000000000 */
[----:B------:R-:W-:Y:S02]  /*2920*/  SHF.R.S32.HI R6, RZ, 0x1f, R20 ;  /* 0x0000001fff067819 */ /* 0x000fe40000011414 */
[----:B------:R-:W-:Y:S02]  /*2930*/  SHF.R.U32.HI R3, RZ, 0x1e, R3 ;  /* 0x0000001eff037819 */ /* 0x000fe40000011603 */
[C---:B------:R-:W-:Y:S02]  /*2940*/  LOP3.LUT R14, R6.reuse, R5, RZ, 0x3c, !PT ;  /* 0x00000005060e7212 */ /* 0x040fe400078e3cff */
[----:B------:R-:W-:-:S02]  /*2950*/  LOP3.LUT R15, R6, R20, RZ, 0x3c, !PT ;  /* 0x00000014060f7212 */ /* 0x000fc400078e3cff */
[----:B------:R-:W-:Y:S02]  /*2960*/  ISETP.GE.AND P1, PT, R9, RZ, PT ;  /* 0x000000ff0900720c */ /* 0x000fe40003f26270 */
[----:B------:R-:W0:Y:S01]  /*2970*/  I2F.F64.S64 R12, R14 ;  /* 0x0000000e000c7312 */ /* 0x000e220000301c00 */
[C---:B------:R-:W-:Y:S02]  /*2980*/  LOP3.LUT R9, R20.reuse, R9, RZ, 0x3c, !PT ;  /* 0x0000000914097212 */ /* 0x040fe400078e3cff */
[----:B------:R-:W-:Y:S02]  /*2990*/  LEA.HI R20, R20, R3, RZ, 0x1 ;  /* 0x0000000314147211 */ /* 0x000fe400078f08ff */
[----:B------:R-:W-:-:S03]  /*29a0*/  ISETP.GE.AND P0, PT, R9, RZ, PT ;  /* 0x000000ff0900720c */ /* 0x000fc60003f06270 */
[----:B------:R-:W-:-:S05]  /*29b0*/  IMAD.MOV R3, RZ, RZ, -R20 ;  /* 0x000000ffff037224 */ /* 0x000fca00078e0a14 */
[----:B------:R-:W-:Y:S01]  /*29c0*/  @!P1 MOV R20, R3 ;  /* 0x0000000300149202 */ /* 0x000fe20000000f00 */
[----:B0-----:R-:W-:-:S10]  /*29d0*/  DMUL R12, R12, UR4 ;  /* 0x000000040c0c7c28 */ /* 0x001fd40008000000 */
[----:B------:R-:W0:Y:S02]  /*29e0*/  F2F.F32.F64 R12, R12 ;  /* 0x0000000c000c7310 */ /* 0x000e240000301000 */
[----:B0-----:R-:W-:-:S07]  /*29f0*/  FSEL R26, -R12, R12, !P0 ;  /* 0x0000000c0c1a7208 */ /* 0x001fce0004000100 */
.L_x_166:
[----:B------:R-:W-:Y:S05]  /*2a00*/  BSYNC.RECONVERGENT B0 ;  /* 0x0000000000007941 */ /* 0x000fea0003800200 */
.L_x_165:
[----:B------:R-:W-:Y:S01]  /*2a10*/  FMUL R6, R26, R26 ;  /* 0x0000001a1a067220 */ /* 0x000fe20000400000 */
[C---:B------:R-:W-:Y:S01]  /*2a20*/  LOP3.LUT R3, R20.reuse, 0x1, RZ, 0xc0, !PT ;  /* 0x0000000114037812 */ /* 0x040fe200078ec0ff */
[----:B------:R-:W-:Y:S01]  /*2a30*/  VIADD R20, R20, 0x1 ;  /* 0x0000000114147836 */ /* 0x000fe20000000000 */
[----:B------:R-:W0:Y:S01]  /*2a40*/  LDC.64 R8, c[0x0][0x3b8] ;  /* 0x0000ee00ff087b82 */ /* 0x000e220000000a00 */
[----:B------:R-:W-:Y:S01]  /*2a50*/  FFMA R31, R6, R31, -0.0013887860113754868507 ;  /* 0xbab607ed061f7423 */ /* 0x000fe2000000001f */
[----:B------:R-:W-:Y:S02]  /*2a60*/  ISETP.NE.U32.AND P0, PT, R3, 0x1, PT ;  /* 0x000000010300780c */ /* 0x000fe40003f05070 */
[----:B------:R-:W-:Y:S02]  /*2a70*/  LOP3.LUT P1, RZ, R20, 0x2, RZ, 0xc0, !PT ;  /* 0x0000000214ff7812 */ /* 0x000fe4000782c0ff */
[----:B------:R-:W-:Y:S02]  /*2a80*/  FSEL R3, R30, 0.041666727513074874878, !P0 ;  /* 0x3d2aaabb1e037808 */ /* 0x000fe40004000000 */
        /* <DEDUP_REMOVED lines=9> */
[----:B------:R-:W-:-:S04]  /*2b20*/  FMUL R3, R3, R4 ;  /* 0x0000000403037220 */ /* 0x000fc80000400000 */
[----:B------:R-:W-:-:S04]  /*2b30*/  FFMA R0, R0, R3, R7 ;  /* 0x0000000300007223 */ /* 0x000fc80000000007 */
[----:B------:R-:W-:-:S05]  /*2b40*/  FFMA R19, -R19, R0, R18 ;  /* 0x0000000013137223 */ /* 0x000fca0000000112 */
[----:B------:R-:W-:Y:S01]  /*2b50*/  STG.E desc[UR6][R8.64], R19 ;  /* 0x0000001308007986 */ /* 0x000fe2000c101906 */
[----:B------:R-:W-:Y:S05]  /*2b60*/  EXIT ;  /* 0x000000000000794d */ /* 0x000fea0003800000 */
        .weak           $__internal_9_$__cuda_sm3x_div_rn_noftz_f32_slowpath
        .type           $__internal_9_$__cuda_sm3x_div_rn_noftz_f32_slowpath,@function
        .size           $__internal_9_$__cuda_sm3x_div_rn_noftz_f32_slowpath,(.L_x_208 - $__internal_9_$__cuda_sm3x_div_rn_noftz_f32_slowpath)
$__internal_9_$__cuda_sm3x_div_rn_noftz_f32_slowpath:
        /* <DEDUP_REMOVED lines=34> */
.L_x_170:
[----:B------:R-:W-:-:S04]  /*2d90*/  LEA R10, R13, 0xc0800000, 0x17 ;  /* 0xc08000000d0a7811 */ /* 0x000fc800078eb8ff */
[----:B------:R-:W-:Y:S01]  /*2da0*/  IADD3 R5, PT, PT, -R10, R5, RZ ;  /* 0x000000050a057210 */ /* 0x000fe20007ffe1ff */
[----:B------:R-:W-:-:S03]  /*2db0*/  VIADD R10, R4, 0xffffff81 ;  /* 0xffffff81040a7836 */ /* 0x000fc60000000000 */
        /* <DEDUP_REMOVED lines=13> */
[----:B------:R-:W-:-:S04]  /*2e90*/  LOP3.LUT R4, R4, 0xff, RZ, 0xc0, !PT ;  /* 0x000000ff04047812 */ /* 0x000fc800078ec0ff */
[----:B------:R-:W-:-:S05]  /*2ea0*/  IADD3 R10, PT, PT, R4, R5, RZ ;  /* 0x00000005040a7210 */ /* 0x000fca0007ffe0ff */
[----:B------:R-:W-:-:S05]  /*2eb0*/  VIADD R4, R10, 0xffffffff ;  /* 0xffffffff0a047836 */ /* 0x000fca0000000000 */
        /* <DEDUP_REMOVED lines=10> */
[-CC-:B------:R-:W-:Y:S01]  /*2f60*/  FFMA.RM R5, R14, R12.reuse, R9.reuse ;  /* 0x0000000c0e057223 */ /* 0x180fe20000004009 */
[C---:B------:R-:W-:Y:S02]  /*2f70*/  ISETP.NE.AND P2, PT, R10.reuse, RZ, PT ;  /* 0x000000ff0a00720c */ /* 0x040fe40003f45270 */
[----:B------:R-:W-:Y:S02]  /*2f80*/  ISETP.NE.AND P1, PT, R10, RZ, PT ;  /* 0x000000ff0a00720c */ /* 0x000fe40003f25270 */
[----:B------:R-:W-:Y:S01]  /*2f90*/  LOP3.LUT R8, R4, 0x7fffff, RZ, 0xc0, !PT ;  /* 0x007fffff04087812 */ /* 0x000fe200078ec0ff */
[----:B------:R-:W-:Y:S01]  /*2fa0*/  FFMA.RP R4, R14, R12, R9 ;  /* 0x0000000c0e047223 */ /* 0x000fe20000008009 */
[C---:B------:R-:W-:Y:S01]  /*2fb0*/  VIADD R9, R10.reuse, 0x20 ;  /* 0x000000200a097836 */ /* 0x040fe20000000000 */
[----:B------:R-:W-:Y:S02]  /*2fc0*/  IADD3 R10, PT, PT, -R10, RZ, RZ ;  /* 0x000000ff0a0a7210 */ /* 0x000fe40007ffe1ff */
        /* <DEDUP_REMOVED lines=14> */
.L_x_176:
[----:B------:R-:W-:-:S04]  /*30b0*/  LOP3.LUT R7, R7, 0x80000000, RZ, 0xc0, !PT ;  /* 0x8000000007077812 */ /* 0x000fc800078ec0ff */
[----:B------:R-:W-:Y:S01]  /*30c0*/  LOP3.LUT R7, R7, 0x7f800000, RZ, 0xfc, !PT ;  /* 0x7f80000007077812 */ /* 0x000fe200078efcff */
[----:B------:R-:W-:Y:S06]  /*30d0*/  BRA `(.L_x_177) ;  /* 0x0000000000287947 */ /* 0x000fec0003800000 */
.L_x_175:
[----:B------:R-:W-:Y:S01]  /*30e0*/  IMAD R7, R5, 0x800000, R7 ;  /* 0x0080000005077824 */ /* 0x000fe200078e0207 */
[----:B------:R-:W-:Y:S06]  /*30f0*/  BRA `(.L_x_177) ;  /* 0x0000000000207947 */ /* 0x000fec0003800000 */
.L_x_174:
[----:B------:R-:W-:-:S04]  /*3100*/  LOP3.LUT R5, R5, 0x80000000, R7, 0x48, !PT ;  /* 0x8000000005057812 */ /* 0x000fc800078e4807 */
[----:B------:R-:W-:Y:S01]  /*3110*/  LOP3.LUT R7, R5, 0x7f800000, RZ, 0xfc, !PT ;  /* 0x7f80000005077812 */ /* 0x000fe200078efcff */
[----:B------:R-:W-:Y:S06]  /*3120*/  BRA `(.L_x_177) ;  /* 0x0000000000147947 */ /* 0x000fec0003800000 */
.L_x_173:
[----:B------:R-:W-:Y:S01]  /*3130*/  LOP3.LUT R7, R5, 0x80000000, R7, 0x48, !PT ;  /* 0x8000000005077812 */ /* 0x000fe200078e4807 */
[----:B------:R-:W-:Y:S06]  /*3140*/  BRA `(.L_x_177) ;  /* 0x00000000000c7947 */ /* 0x000fec0003800000 */
.L_x_172:
[----:B------:R-:W0:Y:S01]  /*3150*/  MUFU.RSQ R7, -QNAN ;  /* 0xffc0000000077908 */ /* 0x000e220000001400 */
[----:B------:R-:W-:Y:S05]  /*3160*/  BRA `(.L_x_177) ;  /* 0x0000000000047947 */ /* 0x000fea0003800000 */
.L_x_171:
[----:B------:R-:W-:-:S07]  /*3170*/  FADD.FTZ R7, R0, R5 ;  /* 0x0000000500077221 */ /* 0x000fce0000010000 */
.L_x_177:
[----:B0-----:R-:W-:Y:S01]  /*3180*/  MOV R4, R7 ;  /* 0x0000000700047202 */ /* 0x001fe20000000f00 */
[----:B------:R-:W-:-:S04]  /*3190*/  IMAD.MOV.U32 R7, RZ, RZ, 0x0 ;  /* 0x00000000ff077424 */ /* 0x000fc800078e00ff */
[----:B------:R-:W-:Y:S05]  /*31a0*/  RET.REL.NODEC R6 `(_Z10update_veliiiiifffPfS_S_S_S_S_S_S_S_S_S_) ;  /* 0xffffffcc06947950 */ /* 0x000fea0003c3ffff */
.L_x_178:
        /* <DEDUP_REMOVED lines=13> */
.L_x_208:


//--------------------- .text._Z10add_sourcefffiiiifffiiiiPfS_ --------------------------
	.section	.text._Z10add_sourcefffiiiifffiiiiPfS_,"ax",@progbits
	.align	128
        .global         _Z10add_sourcefffiiiifffiiiiPfS_
        .type           _Z10add_sourcefffiiiifffiiiiPfS_,@function
        .size           _Z10add_sourcefffiiiifffiiiiPfS_,(.L_x_210 - _Z10add_sourcefffiiiifffiiiiPfS_)
        .other          _Z10add_sourcefffiiiifffiiiiPfS_,@"STO_CUDA_ENTRY STV_DEFAULT"
_Z10add_sourcefffiiiifffiiiiPfS_:
.text._Z10add_sourcefffiiiifffiiiiPfS_:
[----:B------:R-:W-:Y:S08]  /*0000*/  LDC R1, c[0x0][0x37c] ;  /* 0x0000df00ff017b82 */ /* 0x000ff00000000800 */
[----:B------:R-:W0:Y:S02]  /*0010*/  LDC R5, c[0x0][0x3a4] ;  /* 0x0000e900ff057b82 */ /* 0x000e240000000800 */
[----:B0-----:R-:W-:-:S05]  /*0020*/  VIADD R0, R5, 0x1800000 ;  /* 0x0180000005007836 */ /* 0x001fca0000000000 */
[----:B------:R-:W-:-:S04]  /*0030*/  LOP3.LUT R0, R0, 0x7f800000, RZ, 0xc0, !PT ;  /* 0x7f80000000007812 */ /* 0x000fc800078ec0ff */
[----:B------:R-:W-:-:S13]  /*0040*/  ISETP.GT.U32.AND P0, PT, R0, 0x1ffffff, PT ;  /* 0x01ffffff0000780c */ /* 0x000fda0003f04070 */
[----:B------:R-:W-:Y:S05]  /*0050*/  @P0 BRA `(.L_x_179) ;  /* 0x00000000000c0947 */ /* 0x000fea0003800000 */
[----:B------:R-:W-:-:S07]  /*0060*/  MOV R2, 0x80 ;  /* 0x0000008000027802 */ /* 0x000fce0000000f00 */
[----:B------:R-:W-:Y:S05]  /*0070*/  CALL.REL.NOINC `($__internal_11_$__cuda_sm20_rcp_rn_f32_slowpath) ;  /* 0x0000001800647944 */ /* 0x000fea0003c00000 */
[----:B------:R-:W-:Y:S05]  /*0080*/  BRA `(.L_x_180) ;  /* 0x0000000000107947 */ /* 0x000fea0003800000 */
.L_x_179:
[----:B------:R-:W0:Y:S02]  /*0090*/  MUFU.RCP R0, R5 ;  /* 0x0000000500007308 */ /* 0x000e240000001000 */
[----:B0-----:R-:W-:-:S04]  /*00a0*/  FFMA R2, R0, R5, -1 ;  /* 0xbf80000000027423 */ /* 0x001fc80000000005 */
[----:B------:R-:W-:-:S04]  /*00b0*/  FADD.FTZ R3, -R2, -RZ ;  /* 0x800000ff02037221 */ /* 0x000fc80000010100 */
[----:B------:R-:W-:-:S07]  /*00c0*/  FFMA R0, R0, R3, R0 ;  /* 0x0000000300007223 */ /* 0x000fce0000000000 */
.L_x_180:
[----:B------:R-:W0:Y:S01]  /*00d0*/  LDCU UR5, c[0x0][0x3a8] ;  /* 0x00007500ff0577ac */ /* 0x000e220008000800 */
[----:B------:R-:W1:Y:S01]  /*00e0*/  LDCU UR4, c[0x0][0x3a0] ;  /* 0x00007400ff0477ac */ /* 0x000e620008000800 */
[----:B0-----:R-:W-:Y:S01]  /*00f0*/  UISETP.NE.AND UP0, UPT, UR5, 0x3, UPT ;  /* 0x000000030500788c */ /* 0x001fe2000bf05270 */
[----:B-1----:R-:W-:-:S08]  /*0100*/  FADD R4, -R0, UR4 ;  /* 0x0000000400047e21 */ /* 0x002fd00008000100 */
[----:B------:R-:W-:Y:S05]  /*0110*/  BRA.U !UP0, `(.L_x_181) ;  /* 0x0000000908c47547 */ /* 0x000fea000b800000 */
[----:B------:R-:W-:-:S09]  /*0120*/  UISETP.NE.AND UP0, UPT, UR5, 0x2, UPT ;  /* 0x000000020500788c */ /* 0x000fd2000bf05270 */
[----:B------:R-:W-:Y:S05]  /*0130*/  BRA.U !UP0, `(.L_x_182) ;  /* 0x00000005082c7547 */ /* 0x000fea000b800000 */
[----:B------:R-:W-:Y:S01]  /*0140*/  UISETP.NE.AND UP0, UPT, UR5, 0x1, UPT ;  /* 0x000000010500788c */ /* 0x000fe2000bf05270 */
[----:B------:R-:W-:-:S08]  /*0150*/  IMAD.MOV.U32 R2, RZ, RZ, RZ ;  /* 0x000000ffff027224 */ /* 0x000fd000078e00ff */
[----:B------:R-:W-:Y:S05]  /*0160*/  BRA.U UP0, `(.L_x_183) ;  /* 0x00000011001c7547 */ /* 0x000fea000b800000 */
[----:B------:R-:W0:Y:S01]  /*0170*/  LDCU UR4, c[0x0][0x3a4] ;  /* 0x00007480ff0477ac */ /* 0x000e220008000800 */
[----:B------:R-:W-:Y:S01]  /*0180*/  MOV R5, 0x3ff71547 ;  /* 0x3ff7154700057802 */ /* 0x000fe20000000f00 */
[----:B------:R-:W-:Y:S01]  /*0190*/  UMOV UR5, 0x4023bd3c ;  /* 0x4023bd3c00057882 */ /* 0x000fe20000000000 */
[----:B0-----:R-:W-:Y:S01]  /*01a0*/  FMUL R4, R4, UR4 ;  /* 0x0000000404047c20 */ /* 0x001fe20008400000 */
[----:B------:R-:W-:-:S03]  /*01b0*/  UMOV UR4, 0xc99e70c6 ;  /* 0xc99e70c600047882 */ /* 0x000fc60000000000 */
[----:B------:R-:W-:Y:S01]  /*01c0*/  FMUL R6, R4, R4 ;  /* 0x0000000404067220 */ /* 0x000fe20000400000 */
[----:B------:R-:W-:-:S05]  /*01d0*/  IMAD.MOV.U32 R4, RZ, RZ, 0x652b82fe ;  /* 0x652b82feff047424 */ /* 0x000fca00078e00ff */
[----:B------:R-:W0:Y:S02]  /*01e0*/  F2F.F64.F32 R6, R6 ;  /* 0x0000000600067310 */ /* 0x000e240000201800 */
[----:B0-----:R-:W-:Y:S01]  /*01f0*/  DMUL R2, R6, -UR4 ;  /* 0x8000000406027c28 */ /* 0x001fe20008000000 */
[----:B------:R-:W-:Y:S01]  /*0200*/  UMOV UR4, 0xfefa39ef ;  /* 0xfefa39ef00047882 */ /* 0x000fe20000000000 */
[----:B------:R-:W-:-:S06]  /*0210*/  UMOV UR5, 0x3fe62e42 ;  /* 0x3fe62e4200057882 */ /* 0x000fcc0000000000 */
[----:B------:R-:W-:Y:S02]  /*0220*/  DFMA R4, R2, R4, 6.75539944105574400000e+15 ;  /* 0x433800000204742b */ /* 0x000fe40000000004 */
[----:B------:R-:W-:-:S06]  /*0230*/  FSETP.GEU.AND P0, PT, |R3|, 4.1917929649353027344, PT ;  /* 0x4086232b0300780b */ /* 0x000fcc0003f0e200 */
[----:B------:R-:W-:-:S08]  /*0240*/  DADD R8, R4, -6.75539944105574400000e+15 ;  /* 0xc338000004087429 */ /* 0x000fd00000000000 */
        /* <DEDUP_REMOVED lines=34> */
[----:B------:R-:W-:Y:S01]  /*0470*/  DFMA R10, R8, R10, 1 ;  /* 0x3ff00000080a742b */ /* 0x000fe2000000000a */
[----:B------:R-:W-:Y:S01]  /*0480*/  IMAD.MOV.U32 R8, RZ, RZ, -0x36618f3a ;  /* 0xc99e70c6ff087424 */ /* 0x000fe200078e00ff */
[----:B------:R-:W-:-:S06]  /*0490*/  MOV R9, 0x4033bd3c ;  /* 0x4033bd3c00097802 */ /* 0x000fcc0000000f00 */
[----:B------:R-:W-:Y:S02]  /*04a0*/  DFMA R8, R6, -R8, 1 ;  /* 0x3ff000000608742b */ /* 0x000fe40000000808 */
[----:B------:R-:W-:Y:S02]  /*04b0*/  IMAD R7, R4, 0x100000, R11 ;  /* 0x0010000004077824 */ /* 0x000fe400078e020b */
[----:B------:R-:W-:Y:S01]  /*04c0*/  IMAD.MOV.U32 R6, RZ, RZ, R10 ;  /* 0x000000ffff067224 */ /* 0x000fe200078e000a */
[----:B------:R-:W-:Y:S06]  /*04d0*/  @!P0 BRA `(.L_x_184) ;  /* 0x0000000000388947 */ /* 0x000fec0003800000 */
[----:B------:R-:W-:Y:S01]  /*04e0*/  FSETP.GEU.AND P1, PT, |R3|, 4.2275390625, PT ;  /* 0x408748000300780b */ /* 0x000fe20003f2e200 */
[C---:B------:R-:W-:Y:S02]  /*04f0*/  DADD R6, R2.reuse, +INF ;  /* 0x7ff0000002067429 */ /* 0x040fe40000000000 */
[----:B------:R-:W-:-:S08]  /*0500*/  DSETP.GEU.AND P0, PT, R2, RZ, PT ;  /* 0x000000ff0200722a */ /* 0x000fd00003f0e000 */
[----:B------:R-:W-:Y:S02]  /*0510*/  FSEL R6, R6, RZ, P0 ;  /* 0x000000ff06067208 */ /* 0x000fe40000000000 */
[----:B------:R-:W-:Y:S01]  /*0520*/  FSEL R7, R7, RZ, P0 ;  /* 0x000000ff07077208 */ /* 0x000fe20000000000 */
[----:B------:R-:W-:Y:S06]  /*0530*/  @P1 BRA `(.L_x_184) ;  /* 0x0000000000201947 */ /* 0x000fec0003800000 */
[----:B------:R-:W-:Y:S01]  /*0540*/  LEA.HI R2, R4, R4, RZ, 0x1 ;  /* 0x0000000404027211 */ /* 0x000fe200078f08ff */
[----:B------:R-:W-:-:S03]  /*0550*/  IMAD.MOV.U32 R6, RZ, RZ, R10 ;  /* 0x000000ffff067224 */ /* 0x000fc600078e000a */
[----:B------:R-:W-:-:S05]  /*0560*/  SHF.R.S32.HI R7, RZ, 0x1, R2 ;  /* 0x00000001ff077819 */ /* 0x000fca0000011402 */
[----:B------:R-:W-:Y:S01]  /*0570*/  IMAD.IADD R2, R4, 0x1, -R7 ;  /* 0x0000000104027824 */ /* 0x000fe200078e0a07 */
[----:B------:R-:W-:-:S04]  /*0580*/  LEA R7, R7, R11, 0x14 ;  /* 0x0000000b07077211 */ /* 0x000fc800078ea0ff */
[----:B------:R-:W-:Y:S01]  /*0590*/  LEA R3, R2, 0x3ff00000, 0x14 ;  /* 0x3ff0000002037811 */ /* 0x000fe200078ea0ff */
[----:B------:R-:W-:-:S06]  /*05a0*/  IMAD.MOV.U32 R2, RZ, RZ, RZ ;  /* 0x000000ffff027224 */ /* 0x000fcc00078e00ff */
[----:B------:R-:W-:-:S11]  /*05b0*/  DMUL R6, R6, R2 ;  /* 0x0000000206067228 */ /* 0x000fd60000000000 */
.L_x_184:
[----:B------:R-:W-:-:S06]  /*05c0*/  DMUL R8, R8, R6 ;  /* 0x0000000608087228 */ /* 0x000fcc0000000000 */
[----:B------:R0:W1:Y:S01]  /*05d0*/  F2F.F32.F64 R2, R8 ;  /* 0x0000000800027310 */ /* 0x0000620000301000 */
[----:B------:R-:W-:Y:S05]  /*05e0*/  BRA `(.L_x_183) ;  /* 0x0000000800fc7947 */ /* 0x000fea0003800000 */
.L_x_182:
[----:B------:R-:W0:Y:S01]  /*05f0*/  MUFU.RCP64H R3, 1.799999237060546875 ;  /* 0x3ffccccc00037908 */ /* 0x000e220000001800 */
[----:B------:R-:W-:Y:S01]  /*0600*/  IMAD.MOV.U32 R6, RZ, RZ, -0x33333333 ;  /* 0xcccccccdff067424 */ /* 0x000fe200078e00ff */
[----:B------:R-:W-:Y:S01]  /*0610*/  MOV R7, 0x3ffccccc ;  /* 0x3ffccccc00077802 */ /* 0x000fe20000000f00 */
[----:B------:R-:W-:Y:S01]  /*0620*/  IMAD.MOV.U32 R2, RZ, RZ, RZ ;  /* 0x000000ffff027224 */ /* 0x000fe200078e00ff */
[----:B------:R-:W-:Y:S01]  /*0630*/  UMOV UR4, 0x99999998 ;  /* 0x9999999800047882 */ /* 0x000fe20000000000 */
[----:B------:R-:W-:Y:S01]  /*0640*/  UMOV UR5, 0x3fc99999 ;  /* 0x3fc9999900057882 */ /* 0x000fe20000000000 */
[----:B------:R-:W-:Y:S01]  /*0650*/  IMAD.MOV.U32 R10, RZ, RZ, -0x748574fc ;  /* 0x8b7a8b04ff0a7424 */ /* 0x000fe200078e00ff */
[----:B------:R-:W-:Y:S01]  /*0660*/  UMOV UR6, 0x3ae80f1e ;  /* 0x3ae80f1e00067882 */ /* 0x000fe20000000000 */
[----:B------:R-:W-:Y:S01]  /*0670*/  IMAD.MOV.U32 R11, RZ, RZ, 0x3ed0ee25 ;  /* 0x3ed0ee25ff0b7424 */ /* 0x000fe200078e00ff */
[----:B------:R-:W-:Y:S01]  /*0680*/  UMOV UR7, 0x3eb1380b ;  /* 0x3eb1380b00077882 */ /* 0x000fe20000000000 */
[----:B------:R-:W-:Y:S01]  /*0690*/  MOV R16, 0xfefa39ef ;  /* 0xfefa39ef00107802 */ /* 0x000fe20000000f00 */
[----:B------:R-:W-:Y:S01]  /*06a0*/  IMAD.MOV.U32 R17, RZ, RZ, 0x3fe62e42 ;  /* 0x3fe62e42ff117424 */ /* 0x000fe200078e00ff */
[----:B------:R-:W-:Y:S01]  /*06b0*/  UMOV UR8, 0x0 ;  /* 0x0000000000087882 */ /* 0x000fe20000000000 */
[----:B------:R-:W-:Y:S01]  /*06c0*/  UMOV UR9, 0x40080000 ;  /* 0x4008000000097882 */ /* 0x000fe20000000000 */
[----:B------:R-:W1:Y:S01]  /*06d0*/  LDC R5, c[0x0][0x3a4] ;  /* 0x0000e900ff057b82 */ /* 0x000e620000000800 */
[----:B0-----:R-:W-:-:S08]  /*06e0*/  DFMA R6, R2, -R6, 1 ;  /* 0x3ff000000206742b */ /* 0x001fd00000000806 */
[----:B------:R-:W-:-:S08]  /*06f0*/  DFMA R6, R6, R6, R6 ;  /* 0x000000060606722b */ /* 0x000fd00000000006 */
[----:B------:R-:W-:-:S08]  /*0700*/  DFMA R2, R2, R6, R2 ;  /* 0x000000060202722b */ /* 0x000fd00000000002 */
[----:B------:R-:W-:-:S08]  /*0710*/  DMUL R6, R2, -UR4 ;  /* 0x8000000402067c28 */ /* 0x000fd00008000000 */
[----:B------:R-:W-:-:S08]  /*0720*/  DFMA R6, R2, -UR4, R6 ;  /* 0x8000000402067c2b */ /* 0x000fd00008000006 */
[C---:B------:R-:W-:Y:S02]  /*0730*/  DMUL R8, R6.reuse, R6 ;  /* 0x0000000606087228 */ /* 0x040fe40000000000 */
[----:B------:R-:W-:-:S06]  /*0740*/  DADD R12, -R6, -UR4 ;  /* 0x80000004060c7e29 */ /* 0x000fcc0008000100 */
[----:B------:R-:W-:Y:S01]  /*0750*/  DFMA R10, R8, UR6, R10 ;  /* 0x00000006080a7c2b */ /* 0x000fe2000800000a */
[----:B------:R-:W-:Y:S01]  /*0760*/  UMOV UR6, 0x9f02676f ;  /* 0x9f02676f00067882 */ /* 0x000fe20000000000 */
[----:B------:R-:W-:Y:S01]  /*0770*/  UMOV UR7, 0x3ef3b266 ;  /* 0x3ef3b26600077882 */ /* 0x000fe20000000000 */
[----:B------:R-:W-:-:S05]  /*0780*/  DADD R14, R12, R12 ;  /* 0x000000000c0e7229 */ /* 0x000fca000000000c */
[----:B------:R-:W-:Y:S01]  /*0790*/  DFMA R10, R8, R10, UR6 ;  /* 0x00000006080a7e2b */ /* 0x000fe2000800000a */
[----:B------:R-:W-:Y:S01]  /*07a0*/  UMOV UR6, 0xa9ab0956 ;  /* 0xa9ab095600067882 */ /* 0x000fe20000000000 */
[----:B------:R-:W-:Y:S01]  /*07b0*/  UMOV UR7, 0x3f1745cb ;  /* 0x3f1745cb00077882 */ /* 0x000fe20000000000 */
[----:B------:R-:W-:Y:S01]  /*07c0*/  DFMA R14, -R6, -UR4, R14 ;  /* 0x80000004060e7c2b */ /* 0x000fe2000800010e */
[----:B------:R-:W-:Y:S01]  /*07d0*/  UMOV UR4, 0x542fe938 ;  /* 0x542fe93800047882 */ /* 0x000fe20000000000 */
[----:B------:R-:W-:-:S03]  /*07e0*/  UMOV UR5, 0x400921fb ;  /* 0x400921fb00057882 */ /* 0x000fc60000000000 */
[----:B------:R-:W-:Y:S01]  /*07f0*/  DFMA R10, R8, R10, UR6 ;  /* 0x00000006080a7e2b */ /* 0x000fe2000800000a */
[----:B------:R-:W-:Y:S01]  /*0800*/  UMOV UR6, 0x2d1b5154 ;  /* 0x2d1b515400067882 */ /* 0x000fe20000000000 */
[----:B------:R-:W-:Y:S01]  /*0810*/  UMOV UR7, 0x3f3c71c7 ;  /* 0x3f3c71c700077882 */ /* 0x000fe20000000000 */
[----:B------:R-:W-:Y:S01]  /*0820*/  DMUL R14, R2, R14 ;  /* 0x0000000e020e7228 */ /* 0x000fe20000000000 */
[----:B------:R-:W-:Y:S02]  /*0830*/  IMAD.MOV.U32 R2, RZ, RZ, 0x3b39803f ;  /* 0x3b39803fff027424 */ /* 0x000fe400078e00ff */
[----:B------:R-:W-:Y:S02]  /*0840*/  IMAD.MOV.U32 R3, RZ, RZ, 0x3c7abc9e ;  /* 0x3c7abc9eff037424 */ /* 0x000fe400078e00ff */
        /* <DEDUP_REMOVED lines=9> */
[----:B------:R-:W-:-:S05]  /*08e0*/  DFMA R10, R16, -UR8, R6 ;  /* 0x80000008100a7c2b */ /* 0x000fca0008000006 */
[----:B------:R-:W-:-:S03]  /*08f0*/  DFMA R12, R8, R12, UR6 ;  /* 0x00000006080c7e2b */ /* 0x000fc6000800000c */
[----:B------:R-:W-:-:S05]  /*0900*/  DFMA R16, -R16, -3, R10 ;  /* 0xc00800001010782b */ /* 0x000fca000000010a */
[----:B------:R-:W-:-:S03]  /*0910*/  DMUL R12, R8, R12 ;  /* 0x0000000c080c7228 */ /* 0x000fc60000000000 */
[----:B------:R-:W-:-:S05]  /*0920*/  DADD R16, -R6, R16 ;  /* 0x0000000006107229 */ /* 0x000fca0000000110 */
[----:B------:R-:W-:Y:S01]  /*0930*/  DFMA R12, R6, R12, R14 ;  /* 0x0000000c060c722b */ /* 0x000fe2000000000e */
[----:B------:R-:W-:-:S07]  /*0940*/  MOV R6, 0x1 ;  /* 0x0000000100067802 */ /* 0x000fce0000000f00 */
[----:B------:R-:W-:-:S08]  /*0950*/  DADD R12, R12, -R16 ;  /* 0x000000000c0c7229 */ /* 0x000fd00000000810 */
[----:B------:R-:W-:Y:S01]  /*0960*/  DFMA R12, R2, -UR8, R12 ;  /* 0x80000008020c7c2b */ /* 0x000fe2000800000c */
[----:B-1----:R-:W-:-:S04]  /*0970*/  FMUL R2, R5, -4 ;  /* 0xc080000005027820 */ /* 0x002fc80000400000 */
[----:B------:R-:W-:-:S03]  /*0980*/  FMUL R5, R2, R5 ;  /* 0x0000000502057220 */ /* 0x000fc60000400000 */
[----:B------:R-:W-:Y:S01]  /*0990*/  DADD R10, R10, R12 ;  /* 0x000000000a0a7229 */ /* 0x000fe2000000000c */
[----:B------:R-:W0:Y:S08]  /*09a0*/  F2F.F64.F32 R2, R5 ;  /* 0x0000000500027310 */ /* 0x000e300000201800 */
[----:B------:R-:W1:Y:S01]  /*09b0*/  MUFU.RCP64H R7, R11 ;  /* 0x0000000b00077308 */ /* 0x000e620000001800 */
[----:B0-----:R-:W-:-:S02]  /*09c0*/  DMUL R2, R2, UR4 ;  /* 0x0000000402027c28 */ /* 0x001fc40008000000 */
[----:B-1----:R-:W-:-:S08]  /*09d0*/  DFMA R8, -R10, R6, 1 ;  /* 0x3ff000000a08742b */ /* 0x002fd00000000106 */
[----:B------:R-:W-:-:S08]  /*09e0*/  DFMA R8, R8, R8, R8 ;  /* 0x000000080808722b */ /* 0x000fd00000000008 */
[----:B------:R-:W-:Y:S02]  /*09f0*/  DFMA R8, R6, R8, R6 ;  /* 0x000000080608722b */ /* 0x000fe40000000006 */
[----:B------:R-:W-:-:S06]  /*0a00*/  DMUL R6, R2, -UR4 ;  /* 0x8000000402067c28 */ /* 0x000fcc0008000000 */
[----:B------:R-:W-:-:S04]  /*0a10*/  DFMA R12, -R10, R8, 1 ;  /* 0x3ff000000a0c742b */ /* 0x000fc80000000108 */
[----:B------:R-:W-:-:S04]  /*0a20*/  FSETP.GEU.AND P1, PT, |R7|, 6.5827683646048100446e-37, PT ;  /* 0x036000000700780b */ /* 0x000fc80003f2e200 */
[----:B------:R-:W-:-:S08]  /*0a30*/  DFMA R12, R8, R12, R8 ;  /* 0x0000000c080c722b */ /* 0x000fd00000000008 */
[----:B------:R-:W-:-:S08]  /*0a40*/  DMUL R2, R6, R12 ;  /* 0x0000000c06027228 */ /* 0x000fd00000000000 */
[----:B------:R-:W-:-:S08]  /*0a50*/  DFMA R8, -R10, R2, R6 ;  /* 0x000000020a08722b */ /* 0x000fd00000000106 */
[----:B------:R-:W-:-:S10]  /*0a60*/  DFMA R2, R12, R8, R2 ;  /* 0x000000080c02722b */ /* 0x000fd40000000002 */
[----:B------:R-:W-:-:S05]  /*0a70*/  FFMA R5, RZ, R11, R3 ;  /* 0x0000000bff057223 */ /* 0x000fca0000000003 */
[----:B------:R-:W-:-:S13]  /*0a80*/  FSETP.GT.AND P0, PT, |R5|, 1.469367938527859385e-39, PT ;  /* 0x001000000500780b */ /* 0x000fda0003f04200 */
[----:B------:R-:W-:Y:S05]  /*0a90*/  @P0 BRA P1, `(.L_x_185) ;  /* 0x0000000000100947 */ /* 0x000fea0000800000 */
[----:B------:R-:W-:Y:S01]  /*0aa0*/  IMAD.MOV.U32 R5, RZ, RZ, R6 ;  /* 0x000000ffff057224 */ /* 0x000fe200078e0006 */
[----:B------:R-:W-:Y:S01]  /*0ab0*/  MOV R12, 0xae0 ;  /* 0x00000ae0000c7802 */ /* 0x000fe20000000f00 */
[----:B------:R-:W-:-:S07]  /*0ac0*/  IMAD.MOV.U32 R16, RZ, RZ, R7 ;  /* 0x000000ffff107224 */ /* 0x000fce00078e0007 */
[----:B------:R-:W-:Y:S05]  /*0ad0*/  CALL.REL.NOINC `($__internal_10_$__cuda_sm20_div_rn_f64_full) ;  /* 0x0000000800507944 */ /* 0x000fea0003c00000 */
.L_x_185:
[----:B------:R-:W0:Y:S01]  /*0ae0*/  F2F.F32.F64 R3, R2 ;  /* 0x0000000200037310 */ /* 0x000e220000301000 */
[----:B------:R-:W-:Y:S01]  /*0af0*/  IMAD.MOV.U32 R6, RZ, RZ, 0x3bbb989d ;  /* 0x3bbb989dff067424 */ /* 0x000fe200078e00ff */
[----:B------:R-:W-:Y:S01]  /*0b00*/  MOV R7, 0x437c0000 ;  /* 0x437c000000077802 */ /* 0x000fe20000000f00 */
[----:B------:R-:W-:Y:S01]  /*0b10*/  UMOV UR4, 0xc99e70c6 ;  /* 0xc99e70c600047882 */ /* 0x000fe20000000000 */
[----:B------:R-:W-:Y:S01]  /*0b20*/  UMOV UR5, 0x4033bd3c ;  /* 0x4033bd3c00057882 */ /* 0x000fe20000000000 */
[----:B0-----:R-:W-:-:S04]  /*0b30*/  FMUL R5, R4, R3 ;  /* 0x0000000304057220 */ /* 0x001fc80000400000 */
[----:B------:R-:W-:-:S04]  /*0b40*/  FMUL R5, R4, R5 ;  /* 0x0000000504057220 */ /* 0x000fc80000400000 */
[----:B------:R-:W-:-:S04]  /*0b50*/  FFMA.SAT R6, R5, R6, 0.5 ;  /* 0x3f00000005067423 */ /* 0x000fc80000002006 */
[----:B------:R-:W-:-:S04]  /*0b60*/  FFMA.RM R6, R6, R7, 12582913 ;  /* 0x4b40000106067423 */ /* 0x000fc80000004007 */
[C---:B------:R-:W-:Y:S01]  /*0b70*/  FADD R8, R6.reuse, -12583039 ;  /* 0xcb40007f06087421 */ /* 0x040fe20000000000 */
[----:B------:R-:W-:-:S03]  /*0b80*/  IMAD.SHL.U32 R6, R6, 0x800000, RZ ;  /* 0x0080000006067824 */ /* 0x000fc600078e00ff */
[----:B------:R-:W-:-:S04]  /*0b90*/  FFMA R8, R5, 1.4426950216293334961, -R8 ;  /* 0x3fb8aa3b05087823 */ /* 0x000fc80000000808 */
[----:B------:R-:W-:Y:S02]  /*0ba0*/  FFMA R8, R5, 1.925963033500011079e-08, R8 ;  /* 0x32a5706005087823 */ /* 0x000fe40000000008 */
[----:B------:R-:W0:Y:S08]  /*0bb0*/  F2F.F64.F32 R4, R4 ;  /* 0x0000000400047310 */ /* 0x000e300000201800 */
[----:B------:R-:W1:Y:S01]  /*0bc0*/  MUFU.EX2 R7, R8 ;  /* 0x0000000800077308 */ /* 0x000e620000000800 */
[----:B0-----:R-:W-:Y:S01]  /*0bd0*/  DMUL R2, R4, -UR4 ;  /* 0x8000000404027c28 */ /* 0x001fe20008000000 */
[----:B-1----:R-:W-:-:S06]  /*0be0*/  FMUL R6, R6, R7 ;  /* 0x0000000706067220 */ /* 0x002fcc0000400000 */
[----:B------:R-:W0:Y:S02]  /*0bf0*/  F2F.F64.F32 R6, R6 ;  /* 0x0000000600067310 */ /* 0x000e240000201800 */
[----:B0-----:R-:W-:-:S10]  /*0c00*/  DMUL R2, R2, R6 ;  /* 0x0000000602027228 */ /* 0x001fd40000000000 */
[----:B------:R2:W3:Y:S01]  /*0c10*/  F2F.F32.F64 R2, R2 ;  /* 0x0000000200027310 */ /* 0x0004e20000301000 */
[----:B------:R-:W-:Y:S05]  /*0c20*/  BRA `(.L_x_183) ;  /* 0x00000004006c7947 */ /* 0x000fea0003800000 */
.L_x_181:
[----:B------:R-:W0:Y:S01]  /*0c30*/  MUFU.RCP64H R3, 1.799999237060546875 ;  /* 0x3ffccccc00037908 */ /* 0x000e220000001800 */
[----:B------:R-:W-:Y:S01]  /*0c40*/  IMAD.MOV.U32 R6, RZ, RZ, -0x33333333 ;  /* 0xcccccccdff067424 */ /* 0x000fe200078e00ff */
[----:B------:R-:W-:Y:S01]  /*0c50*/  MOV R2, RZ ;  /* 0x000000ff00027202 */ /* 0x000fe20000000f00 */
[----:B------:R-:W-:Y:S01]  /*0c60*/  IMAD.MOV.U32 R7, RZ, RZ, 0x3ffccccc ;  /* 0x3ffcccccff077424 */ /* 0x000fe200078e00ff */
        /* <DEDUP_REMOVED lines=13> */
[----:B------:R-:W-:Y:S01]  /*0d40*/  DFMA R2, R2, R6, R2 ;  /* 0x000000060202722b */ /* 0x000fe20000000002 */
[----:B-1----:R-:W-:-:S07]  /*0d50*/  FMUL R5, R5, R5 ;  /* 0x0000000505057220 */ /* 0x002fce0000400000 */
        /* <DEDUP_REMOVED lines=18> */
[----:B------:R-:W-:Y:S01]  /*0e80*/  IMAD.MOV.U32 R2, RZ, RZ, 0x3b39803f ;  /* 0x3b39803fff027424 */ /* 0x000fe200078e00ff */
[----:B------:R-:W-:-:S03]  /*0e90*/  MOV R3, 0x3c7abc9e ;  /* 0x3c7abc9e00037802 */ /* 0x000fc60000000f00 */
        /* <DEDUP_REMOVED lines=12> */
[----:B------:R-:W-:Y:S01]  /*0f60*/  DMUL R12, R6, R12 ;  /* 0x0000000c060c7228 */ /* 0x000fe20000000000 */
[----:B------:R-:W-:Y:S02]  /*0f70*/  IMAD.MOV.U32 R6, RZ, RZ, 0x1 ;  /* 0x00000001ff067424 */ /* 0x000fe400078e00ff */
[----:B------:R-:W-:-:S05]  /*0f80*/  DADD R16, -R8, R16 ;  /* 0x0000000008107229 */ /* 0x000fca0000000110 */
[----:B------:R-:W-:-:S08]  /*0f90*/  DFMA R12, R8, R12, R14 ;  /* 0x0000000c080c722b */ /* 0x000fd0000000000e */
[----:B------:R-:W-:-:S08]  /*0fa0*/  DADD R12, R12, -R16 ;  /* 0x000000000c0c7229 */ /* 0x000fd00000000810 */
[----:B------:R-:W-:-:S08]  /*0fb0*/  DFMA R2, R2, -UR8, R12 ;  /* 0x8000000802027c2b */ /* 0x000fd0000800000c */
[----:B------:R-:W-:Y:S02]  /*0fc0*/  DADD R10, R10, R2 ;  /* 0x000000000a0a7229 */ /* 0x000fe40000000002 */
[----:B------:R-:W0:Y:S08]  /*0fd0*/  F2F.F64.F32 R2, R5 ;  /* 0x0000000500027310 */ /* 0x000e300000201800 */
[----:B------:R-:W1:Y:S01]  /*0fe0*/  MUFU.RCP64H R7, R11 ;  /* 0x0000000b00077308 */ /* 0x000e620000001800 */
[----:B0-----:R-:W-:-:S02]  /*0ff0*/  DMUL R2, R2, -UR4 ;  /* 0x8000000402027c28 */ /* 0x001fc40008000000 */
        /* <DEDUP_REMOVED lines=14> */
[----:B------:R-:W-:Y:S02]  /*10e0*/  MOV R16, R7 ;  /* 0x0000000700107202 */ /* 0x000fe40000000f00 */
[----:B------:R-:W-:-:S07]  /*10f0*/  MOV R12, 0x1110 ;  /* 0x00001110000c7802 */ /* 0x000fce0000000f00 */
[----:B------:R-:W-:Y:S05]  /*1100*/  CALL.REL.NOINC `($__internal_10_$__cuda_sm20_div_rn_f64_full) ;  /* 0x0000000000c47944 */ /* 0x000fea0003c00000 */
.L_x_186:
[----:B------:R-:W0:Y:S01]  /*1110*/  F2F.F32.F64 R3, R2 ;  /* 0x0000000200037310 */ /* 0x000e220000301000 */
[----:B------:R-:W-:Y:S02]  /*1120*/  IMAD.MOV.U32 R6, RZ, RZ, 0x3bbb989d ;  /* 0x3bbb989dff067424 */ /* 0x000fe400078e00ff */
[----:B------:R-:W-:Y:S02]  /*1130*/  IMAD.MOV.U32 R7, RZ, RZ, 0x437c0000 ;  /* 0x437c0000ff077424 */ /* 0x000fe400078e00ff */
[----:B0-----:R-:W-:-:S04]  /*1140*/  FMUL R5, R4, R3 ;  /* 0x0000000304057220 */ /* 0x001fc80000400000 */
[----:B------:R-:W-:-:S04]  /*1150*/  FMUL R5, R4, R5 ;  /* 0x0000000504057220 */ /* 0x000fc80000400000 */
[----:B------:R-:W-:-:S04]  /*1160*/  FFMA.SAT R4, R5, R6, 0.5 ;  /* 0x3f00000005047423 */ /* 0x000fc80000002006 */
[----:B------:R-:W-:-:S04]  /*1170*/  FFMA.RM R4, R4, R7, 12582913 ;  /* 0x4b40000104047423 */ /* 0x000fc80000004007 */
[C---:B------:R-:W-:Y:S01]  /*1180*/  FADD R6, R4.reuse, -12583039 ;  /* 0xcb40007f04067421 */ /* 0x040fe20000000000 */
[----:B------:R-:W-:-:S03]  /*1190*/  SHF.L.U32 R2, R4, 0x17, RZ ;  /* 0x0000001704027819 */ /* 0x000fc600000006ff */
[----:B------:R-:W-:-:S04]  /*11a0*/  FFMA R6, R5, 1.4426950216293334961, -R6 ;  /* 0x3fb8aa3b05067823 */ /* 0x000fc80000000806 */
[----:B------:R-:W-:-:S04]  /*11b0*/  FFMA R6, R5, 1.925963033500011079e-08, R6 ;  /* 0x32a5706005067823 */ /* 0x000fc80000000006 */
[----:B------:R-:W0:Y:S02]  /*11c0*/  MUFU.EX2 R5, R6 ;  /* 0x0000000600057308 */ /* 0x000e240000000800 */
[----:B0-----:R-:W-:-:S07]  /*11d0*/  FMUL R2, R2, R5 ;  /* 0x0000000502027220 */ /* 0x001fce0000400000 */
.L_x_183:
[----:B------:R-:W4:Y:S01]  /*11e0*/  LDCU.64 UR4, c[0x0][0x3b0] ;  /* 0x00007600ff0477ac */ /* 0x000f220008000a00 */
[----:B------:R-:W-:Y:S01]  /*11f0*/  FADD R0, R0, R0 ;  /* 0x0000000000007221 */ /* 0x000fe20000000000 */
[----:B------:R-:W5:Y:S01]  /*1200*/  LDCU UR7, c[0x0][0x3a0] ;  /* 0x00007400ff0777ac */ /* 0x000f620008000800 */
[----:B------:R-:W0:Y:S01]  /*1210*/  LDCU UR6, c[0x0][0x384] ;  /* 0x00007080ff0677ac */ /* 0x000e220008000800 */
[----:B----4-:R-:W-:Y:S02]  /*1220*/  UIADD3 UR4, UPT, UPT, UR4, -0x1, URZ ;  /* 0xffffffff04047890 */ /* 0x010fe4000fffe0ff */
[----:B-----5:R-:W-:Y:S02]  /*1230*/  FSETP.GE.AND P0, PT, R0, UR7, PT ;  /* 0x0000000700007c0b */ /* 0x020fe4000bf06000 */
[----:B------:R-:W-:-:S06]  /*1240*/  UIMAD UR4, UR4, UR5, URZ ;  /* 0x00000005040472a4 */ /* 0x000fcc000f8e02ff */
[----:B------:R-:W-:-:S05]  /*1250*/  I2FP.F32.S32 R0, UR4 ;  /* 0x0000000400007c45 */ /* 0x000fca0008201400 */
[----:B0-----:R-:W-:Y:S01]  /*1260*/  FADD R0, R0, UR6 ;  /* 0x0000000600007e21 */ /* 0x001fe20008000000 */
[----:B------:R-:W-:Y:S06]  /*1270*/  @!P0 EXIT ;  /* 0x000000000000894d */ /* 0x000fec0003800000 */
[----:B------:R-:W0:Y:S01]  /*1280*/  LDCU UR4, c[0x0][0x388] ;  /* 0x00007100ff0477ac */ /* 0x000e220008000800 */
[----:B------:R-:W4:Y:S01]  /*1290*/  F2F.F64.F32 R4, R0 ;  /* 0x0000000000047310 */ /* 0x000f220000201800 */
[----:B------:R-:W5:Y:S01]  /*12a0*/  LDC.64 R8, c[0x0][0x3b8] ;  /* 0x0000ee00ff087b82 */ /* 0x000f620000000a00 */
[----:B------:R-:W1:Y:S01]  /*12b0*/  LDCU UR5, c[0x0][0x398] ;  /* 0x00007300ff0577ac */ /* 0x000e620008000800 */
[----:B------:R-:W3:Y:S01]  /*12c0*/  LDCU.64 UR6, c[0x0][0x358] ;  /* 0x00006b00ff0677ac */ /* 0x000ee20008000a00 */
[----:B----4-:R-:W-:-:S04]  /*12d0*/  DADD R4, R4, 0.5 ;  /* 0x3fe0000004047429 */ /* 0x010fc80000000000 */
[----:B0-----:R-:W0:Y:S01]  /*12e0*/  F2F.F64.F32 R6, UR4 ;  /* 0x0000000400067d10 */ /* 0x001e220008201800 */
[----:B------:R-:W4:Y:S07]  /*12f0*/  LDCU UR4, c[0x0][0x3ac] ;  /* 0x00007580ff0477ac */ /* 0x000f2e0008000800 */
[----:B------:R-:W2:Y:S01]  /*1300*/  F2I.F64.TRUNC R4, R4 ;  /* 0x0000000400047311 */ /* 0x000ea2000030d100 */
[----:B0-----:R-:W-:Y:S01]  /*1310*/  DADD R6, R6, 0.5 ;  /* 0x3fe0000006067429 */ /* 0x001fe20000000000 */
[----:B----4-:R-:W-:-:S09]  /*1320*/  UIADD3 UR4, UPT, UPT, UR4, -0x1, URZ ;  /* 0xffffffff04047890 */ /* 0x010fd2000fffe0ff */
[----:B------:R-:W0:Y:S01]  /*1330*/  F2I.F64.TRUNC R6, R6 ;  /* 0x0000000600067311 */ /* 0x000e22000030d100 */
[----:B--2---:R-:W-:Y:S02]  /*1340*/  VIADD R0, R4, UR4 ;  /* 0x0000000404007c36 */ /* 0x004fe40008000000 */
[----:B------:R-:W2:Y:S01]  /*1350*/  LDC.64 R4, c[0x0][0x3c0] ;  /* 0x0000f000ff047b82 */ /* 0x000ea20000000a00 */
[----:B0-----:R-:W-:Y:S01]  /*1360*/  VIADD R3, R6, UR4 ;  /* 0x0000000406037c36 */ /* 0x001fe20008000000 */
[----:B------:R-:W0:Y:S03]  /*1370*/  LDCU UR4, c[0x0][0x380] ;  /* 0x00007000ff0477ac */ /* 0x000e260008000800 */
[----:B-1----:R-:W-:-:S04]  /*1380*/  IMAD R3, R0, UR5, R3 ;  /* 0x0000000500037c24 */ /* 0x002fc8000f8e0203 */
[----:B-----5:R-:W-:-:S05]  /*1390*/  IMAD.WIDE R8, R3, 0x4, R8 ;  /* 0x0000000403087825 */ /* 0x020fca00078e0208 */
[----:B---3--:R-:W0:Y:S01]  /*13a0*/  LDG.E R11, desc[UR6][R8.64] ;  /* 0x00000006080b7981 */ /* 0x008e22000c1e1900 */
[----:B--2---:R-:W-:-:S04]  /*13b0*/  IMAD.WIDE R4, R3, 0x4, R4 ;  /* 0x0000000403047825 */ /* 0x004fc800078e0204 */
[----:B0-----:R-:W-:-:S05]  /*13c0*/  FFMA R11, R2, UR4, R11 ;  /* 0x00000004020b7c23 */ /* 0x001fca000800000b */
[----:B------:R-:W-:Y:S04]  /*13d0*/  STG.E desc[UR6][R8.64], R11 ;  /* 0x0000000b08007986 */ /* 0x000fe8000c101906 */
[----:B------:R-:W2:Y:S02]  /*13e0*/  LDG.E R3, desc[UR6][R4.64] ;  /* 0x0000000604037981 */ /* 0x000ea4000c1e1900 */
[----:B--2---:R-:W-:-:S05]  /*13f0*/  FFMA R3, R2, UR4, R3 ;  /* 0x0000000402037c23 */ /* 0x004fca0008000003 */
[----:B------:R-:W-:Y:S01]  /*1400*/  STG.E desc[UR6][R4.64], R3 ;  /* 0x0000000304007986 */ /* 0x000fe2000c101906 */
[----:B------:R-:W-:Y:S05]  /*1410*/  EXIT ;  /* 0x000000000000794d */ /* 0x000fea0003800000 */
        .weak           $__internal_10_$__cuda_sm20_div_rn_f64_full
        .type           $__internal_10_$__cuda_sm20_div_rn_f64_full,@function
        .size           $__internal_10_$__cuda_sm20_div_rn_f64_full,($__internal_11_$__cuda_sm20_rcp_rn_f32_slowpath - $__internal_10_$__cuda_sm20_div_rn_f64_full)
$__internal_10_$__cuda_sm20_div_rn_f64_full:
[C---:B------:R-:W-:Y:S01]  /*1420*/  FSETP.GEU.AND P0, PT, |R11|.reuse, 1.469367938527859385e-39, PT ;  /* 0x001000000b00780b */ /* 0x040fe20003f0e200 */
[----:B------:R-:W-:Y:S01]  /*1430*/  IMAD.MOV.U32 R7, RZ, RZ, R11 ;  /* 0x000000ffff077224 */ /* 0x000fe200078e000b */
[C---:B------:R-:W-:Y:S02]  /*1440*/  LOP3.LUT R2, R11.reuse, 0x800fffff, RZ, 0xc0, !PT ;  /* 0x800fffff0b027812 */ /* 0x040fe400078ec0ff */
[----:B------:R-:W-:Y:S02]  /*1450*/  MOV R6, R10 ;  /* 0x0000000a00067202 */ /* 0x000fe40000000f00 */
[----:B------:R-:W-:Y:S01]  /*1460*/  LOP3.LUT R3, R2, 0x3ff00000, RZ, 0xfc, !PT ;  /* 0x3ff0000002037812 */ /* 0x000fe200078efcff */
[----:B------:R-:W-:Y:S01]  /*1470*/  IMAD.MOV.U32 R2, RZ, RZ, R10 ;  /* 0x000000ffff027224 */ /* 0x000fe200078e000a */
[----:B------:R-:W-:Y:S02]  /*1480*/  MOV R14, 0x1 ;  /* 0x00000001000e7802 */ /* 0x000fe40000000f00 */
[----:B------:R-:W-:-:S03]  /*1490*/  LOP3.LUT R20, R11, 0x7ff00000, RZ, 0xc0, !PT ;  /* 0x7ff000000b147812 */ /* 0x000fc600078ec0ff */
[----:B------:R-:W-:-:S06]  /*14a0*/  @!P0 DMUL R2, R6, 8.98846567431157953865e+307 ;  /* 0x7fe0000006028828 */ /* 0x000fcc0000000000 */
[----:B------:R-:W0:Y:S02]  /*14b0*/  MUFU.RCP64H R15, R3 ;  /* 0x00000003000f7308 */ /* 0x000e240000001800 */
[----:B0-----:R-:W-:-:S08]  /*14c0*/  DFMA R8, R14, -R2, 1 ;  /* 0x3ff000000e08742b */ /* 0x001fd00000000802 */
[----:B------:R-:W-:-:S08]  /*14d0*/  DFMA R8, R8, R8, R8 ;  /* 0x000000080808722b */ /* 0x000fd00000000008 */
[----:B------:R-:W-:Y:S01]  /*14e0*/  DFMA R14, R14, R8, R14 ;  /* 0x000000080e0e722b */ /* 0x000fe2000000000e */
[----:B------:R-:W-:Y:S02]  /*14f0*/  IMAD.MOV.U32 R9, RZ, RZ, R16 ;  /* 0x000000ffff097224 */ /* 0x000fe400078e0010 */
[----:B------:R-:W-:Y:S01]  /*1500*/  IMAD.MOV.U32 R8, RZ, RZ, R5 ;  /* 0x000000ffff087224 */ /* 0x000fe200078e0005 */
[----:B------:R-:W-:Y:S02]  /*1510*/  MOV R5, 0x1ca00000 ;  /* 0x1ca0000000057802 */ /* 0x000fe40000000f00 */
[----:B------:R-:W-:Y:S02]  /*1520*/  LOP3.LUT R13, R9, 0x7ff00000, RZ, 0xc0, !PT ;  /* 0x7ff00000090d7812 */ /* 0x000fe400078ec0ff */
[----:B------:R-:W-:Y:S01]  /*1530*/  DFMA R16, R14, -R2, 1 ;  /* 0x3ff000000e10742b */ /* 0x000fe20000000802 */
[----:B------:R-:W-:Y:S01]  /*1540*/  IMAD.MOV.U32 R10, RZ, RZ, R8 ;  /* 0x000000ffff0a7224 */ /* 0x000fe200078e0008 */
[----:B------:R-:W-:Y:S01]  /*1550*/  ISETP.GE.U32.AND P1, PT, R13, R20, PT ;  /* 0x000000140d00720c */ /* 0x000fe20003f26070 */
[----:B------:R-:W-:-:S03]  /*1560*/  IMAD.MOV.U32 R21, RZ, RZ, R13 ;  /* 0x000000ffff157224 */ /* 0x000fc600078e000d */
[----:B------:R-:W-:Y:S02]  /*1570*/  SEL R11, R5, 0x63400000, !P1 ;  /* 0x63400000050b7807 */ /* 0x000fe40004800000 */
[----:B------:R-:W-:Y:S01]  /*1580*/  DFMA R14, R14, R16, R14 ;  /* 0x000000100e0e722b */ /* 0x000fe2000000000e */
[----:B------:R-:W-:Y:S02]  /*1590*/  FSETP.GEU.AND P1, PT, |R9|, 1.469367938527859385e-39, PT ;  /* 0x001000000900780b */ /* 0x000fe40003f2e200 */
[----:B------:R-:W-:-:S11]  /*15a0*/  LOP3.LUT R11, R11, 0x800fffff, R9, 0xf8, !PT ;  /* 0x800fffff0b0b7812 */ /* 0x000fd600078ef809 */
[----:B------:R-:W-:Y:S05]  /*15b0*/  @P1 BRA `(.L_x_187) ;  /* 0x0000000000201947 */ /* 0x000fea0003800000 */
[----:B------:R-:W-:-:S04]  /*15c0*/  LOP3.LUT R16, R7, 0x7ff00000, RZ, 0xc0, !PT ;  /* 0x7ff0000007107812 */ /* 0x000fc800078ec0ff */
[----:B------:R-:W-:Y:S02]  /*15d0*/  ISETP.GE.U32.AND P1, PT, R13, R16, PT ;  /* 0x000000100d00720c */ /* 0x000fe40003f26070 */
[----:B------:R-:W-:Y:S02]  /*15e0*/  MOV R16, RZ ;  /* 0x000000ff00107202 */ /* 0x000fe40000000f00 */
[----:B------:R-:W-:-:S04]  /*15f0*/  SEL R17, R5, 0x63400000, !P1 ;  /* 0x6340000005117807 */ /* 0x000fc80004800000 */
[----:B------:R-:W-:-:S04]  /*1600*/  LOP3.LUT R17, R17, 0x80000000, R9, 0xf8, !PT ;  /* 0x8000000011117812 */ /* 0x000fc800078ef809 */
[----:B------:R-:W-:-:S06]  /*1610*/  LOP3.LUT R17, R17, 0x100000, RZ, 0xfc, !PT ;  /* 0x0010000011117812 */ /* 0x000fcc00078efcff */
[----:B------:R-:W-:-:S10]  /*1620*/  DFMA R10, R10, 2, -R16 ;  /* 0x400000000a0a782b */ /* 0x000fd40000000810 */
[----:B------:R-:W-:-:S07]  /*1630*/  LOP3.LUT R21, R11, 0x7ff00000, RZ, 0xc0, !PT ;  /* 0x7ff000000b157812 */ /* 0x000fce00078ec0ff */
.L_x_187:
        /* <DEDUP_REMOVED lines=13> */
[----:B------:R-:W-:-:S04]  /*1710*/  SEL R5, R5, 0x63400000, !P0 ;  /* 0x6340000005057807 */ /* 0x000fc80004000000 */
[----:B------:R-:W-:Y:S01]  /*1720*/  IADD3 R5, PT, PT, -R5, R8, RZ ;  /* 0x0000000805057210 */ /* 0x000fe20007ffe1ff */
[----:B------:R-:W-:-:S04]  /*1730*/  IMAD.MOV.U32 R8, RZ, RZ, RZ ;  /* 0x000000ffff087224 */ /* 0x000fc800078e00ff */
[----:B------:R-:W-:-:S06]  /*1740*/  VIADD R9, R5, 0x7fe00000 ;  /* 0x7fe0000005097836 */ /* 0x000fcc0000000000 */
[----:B------:R-:W-:-:S10]  /*1750*/  DMUL R16, R14, R8 ;  /* 0x000000080e107228 */ /* 0x000fd40000000000 */
[----:B------:R-:W-:-:S13]  /*1760*/  FSETP.GTU.AND P0, PT, |R17|, 1.469367938527859385e-39, PT ;  /* 0x001000001100780b */ /* 0x000fda0003f0c200 */
[----:B------:R-:W-:Y:S05]  /*1770*/  @P0 BRA `(.L_x_189) ;  /* 0x0000000000940947 */ /* 0x000fea0003800000 */
[----:B------:R-:W-:Y:S01]  /*1780*/  DFMA R2, R14, -R2, R10 ;  /* 0x800000020e02722b */ /* 0x000fe2000000000a */
[----:B------:R-:W-:-:S09]  /*1790*/  MOV R8, RZ ;  /* 0x000000ff00087202 */ /* 0x000fd20000000f00 */
        /* <DEDUP_REMOVED lines=14> */
.L_x_188:
[----:B------:R-:W-:-:S14]  /*1880*/  DSETP.NAN.AND P0, PT, R8, R8, PT ;  /* 0x000000080800722a */ /* 0x000fdc0003f08000 */
[----:B------:R-:W-:Y:S05]  /*1890*/  @P0 BRA `(.L_x_190) ;  /* 0x0000000000440947 */ /* 0x000fea0003800000 */
[----:B------:R-:W-:-:S14]  /*18a0*/  DSETP.NAN.AND P0, PT, R6, R6, PT ;  /* 0x000000060600722a */ /* 0x000fdc0003f08000 */
[----:B------:R-:W-:Y:S05]  /*18b0*/  @P0 BRA `(.L_x_191) ;  /* 0x0000000000300947 */ /* 0x000fea0003800000 */
[----:B------:R-:W-:Y:S01]  /*18c0*/  ISETP.NE.AND P0, PT, R21, R20, PT ;  /* 0x000000141500720c */ /* 0x000fe20003f05270 */
[----:B------:R-:W-:Y:S01]  /*18d0*/  IMAD.MOV.U32 R17, RZ, RZ, -0x80000 ;  /* 0xfff80000ff117424 */ /* 0x000fe200078e00ff */
[----:B------:R-:W-:-:S11]  /*18e0*/  MOV R16, 0x0 ;  /* 0x0000000000107802 */ /* 0x000fd60000000f00 */
[----:B------:R-:W-:Y:S05]  /*18f0*/  @!P0 BRA `(.L_x_189) ;  /* 0x0000000000348947 */ /* 0x000fea0003800000 */
[----:B------:R-:W-:Y:S02]  /*1900*/  ISETP.NE.AND P0, PT, R21, 0x7ff00000, PT ;  /* 0x7ff000001500780c */ /* 0x000fe40003f05270 */
[----:B------:R-:W-:Y:S02]  /*1910*/  LOP3.LUT R17, R9, 0x80000000, R7, 0x48, !PT ;  /* 0x8000000009117812 */ /* 0x000fe400078e4807 */
[----:B------:R-:W-:-:S13]  /*1920*/  ISETP.EQ.OR P0, PT, R20, RZ, !P0 ;  /* 0x000000ff1400720c */ /* 0x000fda0004702670 */
[----:B------:R-:W-:Y:S01]  /*1930*/  @P0 LOP3.LUT R2, R17, 0x7ff00000, RZ, 0xfc, !PT ;  /* 0x7ff0000011020812 */ /* 0x000fe200078efcff */
[----:B------:R-:W-:Y:S01]  /*1940*/  @!P0 IMAD.MOV.U32 R16, RZ, RZ, RZ ;  /* 0x000000ffff108224 */ /* 0x000fe200078e00ff */
[----:B------:R-:W-:-:S03]  /*1950*/  @P0 MOV R16, RZ ;  /* 0x000000ff00100202 */ /* 0x000fc60000000f00 */
[----:B------:R-:W-:Y:S01]  /*1960*/  @P0 IMAD.MOV.U32 R17, RZ, RZ, R2 ;  /* 0x000000ffff110224 */ /* 0x000fe200078e0002 */
[----:B------:R-:W-:Y:S06]  /*1970*/  BRA `(.L_x_189) ;  /* 0x0000000000147947 */ /* 0x000fec0003800000 */
.L_x_191:
[----:B------:R-:W-:Y:S01]  /*1980*/  LOP3.LUT R17, R7, 0x80000, RZ, 0xfc, !PT ;  /* 0x0008000007117812 */ /* 0x000fe200078efcff */
[----:B------:R-:W-:Y:S01]  /*1990*/  IMAD.MOV.U32 R16, RZ, RZ, R6 ;  /* 0x000000ffff107224 */ /* 0x000fe200078e0006 */
[----:B------:R-:W-:Y:S06]  /*19a0*/  BRA `(.L_x_189) ;  /* 0x0000000000087947 */ /* 0x000fec0003800000 */
.L_x_190:
[----:B------:R-:W-:Y:S02]  /*19b0*/  LOP3.LUT R17, R9, 0x80000, RZ, 0xfc, !PT ;  /* 0x0008000009117812 */ /* 0x000fe400078efcff */
[----:B------:R-:W-:-:S07]  /*19c0*/  MOV R16, R8 ;  /* 0x0000000800107202 */ /* 0x000fce0000000f00 */
.L_x_189:
[----:B------:R-:W-:Y:S01]  /*19d0*/  MOV R13, 0x0 ;  /* 0x00000000000d7802 */ /* 0x000fe20000000f00 */
[----:B------:R-:W-:Y:S02]  /*19e0*/  IMAD.MOV.U32 R2, RZ, RZ, R16 ;  /* 0x000000ffff027224 */ /* 0x000fe400078e0010 */
[----:B------:R-:W-:Y:S01]  /*19f0*/  IMAD.MOV.U32 R3, RZ, RZ, R17 ;  /* 0x000000ffff037224 */ /* 0x000fe200078e0011 */
[----:B------:R-:W-:Y:S06]  /*1a00*/  RET.REL.NODEC R12 `(_Z10add_sourcefffiiiifffiiiiPfS_) ;  /* 0xffffffe40c7c7950 */ /* 0x000fec0003c3ffff */
        .weak           $__internal_11_$__cuda_sm20_rcp_rn_f32_slowpath
        .type           $__internal_11_$__cuda_sm20_rcp_rn_f32_slowpath,@function
        .size           $__internal_11_$__cuda_sm20_rcp_rn_f32_slowpath,(.L_x_210 - $__internal_11_$__cuda_sm20_rcp_rn_f32_slowpath)
$__internal_11_$__cuda_sm20_rcp_rn_f32_slowpath:
[----:B------:R-:W0:Y:S02]  /*1a10*/  LDC R0, c[0x0][0x3a4] ;  /* 0x0000e900ff007b82 */ /* 0x000e240000000800 */
[----:B0-----:R-:W-:-:S05]  /*1a20*/  IMAD.SHL.U32 R4, R0, 0x2, RZ ;  /* 0x0000000200047824 */ /* 0x001fca00078e00ff */
[----:B------:R-:W-:-:S04]  /*1a30*/  SHF.R.U32.HI R3, RZ, 0x18, R4 ;  /* 0x00000018ff037819 */ /* 0x000fc80000011604 */
[----:B------:R-:W-:-:S13]  /*1a40*/  ISETP.NE.U32.AND P0, PT, R3, RZ, PT ;  /* 0x000000ff0300720c */ /* 0x000fda0003f05070 */
[----:B------:R-:W-:Y:S05]  /*1a50*/  @P0 BRA `(.L_x_192) ;  /* 0x0000000000280947 */ /* 0x000fea0003800000 */
[----:B------:R-:W-:-:S13]  /*1a60*/  ISETP.NE.AND P0, PT, R4, RZ, PT ;  /* 0x000000ff0400720c */ /* 0x000fda0003f05270 */
[----:B------:R2:W3:Y:S01]  /*1a70*/  @!P0 MUFU.RCP R3, R0 ;  /* 0x0000000000038308 */ /* 0x0004e20000001000 */
[----:B------:R-:W-:Y:S05]  /*1a80*/  @!P0 BRA `(.L_x_193) ;  /* 0x0000000000a48947 */ /* 0x000fea0003800000 */
[----:B------:R-:W-:-:S04]  /*1a90*/  FFMA R4, R0, 1.84467440737095516160e+19, RZ ;  /* 0x5f80000000047823 */ /* 0x000fc800000000ff */
[----:B---3--:R-:W2:Y:S02]  /*1aa0*/  MUFU.RCP R3, R4 ;  /* 0x0000000400037308 */ /* 0x008ea40000001000 */
[----:B--2---:R-:W-:-:S04]  /*1ab0*/  FFMA R0, R4, R3, -1 ;  /* 0xbf80000004007423 */ /* 0x004fc80000000003 */
[----:B------:R-:W-:-:S04]  /*1ac0*/  FADD.FTZ R0, -R0, -RZ ;  /* 0x800000ff00007221 */ /* 0x000fc80000010100 */
[----:B------:R-:W-:-:S04]  /*1ad0*/  FFMA R0, R3, R0, R3 ;  /* 0x0000000003007223 */ /* 0x000fc80000000003 */
[----:B------:R-:W-:Y:S01]  /*1ae0*/  FFMA R3, R0, 1.84467440737095516160e+19, RZ ;  /* 0x5f80000000037823 */ /* 0x000fe200000000ff */
[----:B------:R-:W-:Y:S06]  /*1af0*/  BRA `(.L_x_193) ;  /* 0x0000000000887947 */ /* 0x000fec0003800000 */
.L_x_192:
[----:B------:R-:W-:-:S05]  /*1b00*/  VIADD R4, R3, 0xffffff03 ;  /* 0xffffff0303047836 */ /* 0x000fca0000000000 */
[----:B------:R-:W-:-:S13]  /*1b10*/  ISETP.GT.U32.AND P0, PT, R4, 0x1, PT ;  /* 0x000000010400780c */ /* 0x000fda0003f04070 */
[----:B------:R-:W-:Y:S05]  /*1b20*/  @P0 BRA `(.L_x_194) ;  /* 0x0000000000780947 */ /* 0x000fea0003800000 */
[----:B------:R-:W-:Y:S01]  /*1b30*/  LOP3.LUT R5, R0, 0x7fffff, RZ, 0xc0, !PT ;  /* 0x007fffff00057812 */ /* 0x000fe200078ec0ff */
[----:B------:R-:W-:-:S03]  /*1b40*/  HFMA2 R9, -RZ, RZ, 0, 1.78813934326171875e-07 ;  /* 0x00000003ff097431 */ /* 0x000fc600000001ff */
[----:B------:R-:W-:-:S04]  /*1b50*/  LOP3.LUT R5, R5, 0x3f800000, RZ, 0xfc, !PT ;  /* 0x3f80000005057812 */ /* 0x000fc800078efcff */
[----:B------:R-:W0:Y:S01]  /*1b60*/  MUFU.RCP R6, R5 ;  /* 0x0000000500067308 */ /* 0x000e220000001000 */
[----:B------:R-:W-:Y:S01]  /*1b70*/  SHF.L.U32 R10, R9, R4, RZ ;  /* 0x00000004090a7219 */ /* 0x000fe200000006ff */
[----:B0-----:R-:W-:-:S04]  /*1b80*/  FFMA R7, R5, R6, -1 ;  /* 0xbf80000005077423 */ /* 0x001fc80000000006 */
[----:B------:R-:W-:-:S04]  /*1b90*/  FADD.FTZ R7, -R7, -RZ ;  /* 0x800000ff07077221 */ /* 0x000fc80000010100 */
[CCC-:B------:R-:W-:Y:S01]  /*1ba0*/  FFMA.RM R8, R6.reuse, R7.reuse, R6.reuse ;  /* 0x0000000706087223 */ /* 0x1c0fe20000004006 */
[----:B------:R-:W-:-:S04]  /*1bb0*/  FFMA.RP R7, R6, R7, R6 ;  /* 0x0000000706077223 */ /* 0x000fc80000008006 */
[C---:B------:R-:W-:Y:S02]  /*1bc0*/  LOP3.LUT R6, R8.reuse, 0x7fffff, RZ, 0xc0, !PT ;  /* 0x007fffff08067812 */ /* 0x040fe400078ec0ff */
[----:B------:R-:W-:Y:S02]  /*1bd0*/  FSETP.NEU.FTZ.AND P0, PT, R8, R7, PT ;  /* 0x000000070800720b */ /* 0x000fe40003f1d000 */
[----:B------:R-:W-:Y:S02]  /*1be0*/  LOP3.LUT R7, R6, 0x800000, RZ, 0xfc, !PT ;  /* 0x0080000006077812 */ /* 0x000fe400078efcff */
[----:B------:R-:W-:Y:S02]  /*1bf0*/  SEL R6, RZ, 0xffffffff, !P0 ;  /* 0xffffffffff067807 */ /* 0x000fe40004000000 */
[----:B------:R-:W-:-:S03]  /*1c00*/  LOP3.LUT R5, R10, R7, RZ, 0xc0, !PT ;  /* 0x000000070a057212 */ /* 0x000fc600078ec0ff */
[----:B------:R-:W-:Y:S01]  /*1c10*/  IMAD.MOV R6, RZ, RZ, -R6 ;  /* 0x000000ffff067224 */ /* 0x000fe200078e0a06 */
[----:B------:R-:W-:-:S04]  /*1c20*/  SHF.R.U32.HI R5, RZ, R4, R5 ;  /* 0x00000004ff057219 */ /* 0x000fc80000011605 */
[----:B------:R-:W-:Y:S02]  /*1c30*/  LOP3.LUT P1, RZ, R6, R4, R7, 0xf8, !PT ;  /* 0x0000000406ff7212 */ /* 0x000fe4000782f807 */
[C---:B------:R-:W-:Y:S02]  /*1c40*/  LOP3.LUT P0, RZ, R5.reuse, 0x1, RZ, 0xc0, !PT ;  /* 0x0000000105ff7812 */ /* 0x040fe4000780c0ff */
[----:B------:R-:W-:-:S04]  /*1c50*/  LOP3.LUT P2, RZ, R5, 0x2, RZ, 0xc0, !PT ;  /* 0x0000000205ff7812 */ /* 0x000fc8000784c0ff */
[----:B------:R-:W-:Y:S02]  /*1c60*/  PLOP3.LUT P0, PT, P0, P1, P2, 0xe0, 0x0 ;  /* 0x000000000000781c */ /* 0x000fe40000703c20 */
[----:B------:R-:W-:Y:S02]  /*1c70*/  LOP3.LUT P1, RZ, R0, 0x7fffff, RZ, 0xc0, !PT ;  /* 0x007fffff00ff7812 */ /* 0x000fe4000782c0ff */
[----:B------:R-:W-:-:S05]  /*1c80*/  SEL R4, RZ, 0x1, !P0 ;  /* 0x00000001ff047807 */ /* 0x000fca0004000000 */
[----:B------:R-:W-:-:S05]  /*1c90*/  IMAD.MOV R4, RZ, RZ, -R4 ;  /* 0x000000ffff047224 */ /* 0x000fca00078e0a04 */
[----:B------:R-:W-:Y:S02]  /*1ca0*/  ISETP.GE.AND P0, PT, R4, RZ, PT ;  /* 0x000000ff0400720c */ /* 0x000fe40003f06270 */
[----:B------:R-:W-:-:S04]  /*1cb0*/  IADD3 R4, PT, PT, R3, -0xfc, RZ ;  /* 0xffffff0403047810 */ /* 0x000fc80007ffe0ff */
[----:B------:R-:W-:-:S07]  /*1cc0*/  SHF.R.U32.HI R3, RZ, R4, R7 ;  /* 0x00000004ff037219 */ /* 0x000fce0000011607 */
[----:B------:R-:W-:-:S04]  /*1cd0*/  @!P0 VIADD R3, R3, 0x1 ;  /* 0x0000000103038836 */ /* 0x000fc80000000000 */
[----:B------:R-:W-:-:S05]  /*1ce0*/  @!P1 IMAD.SHL.U32 R3, R3, 0x2, RZ ;  /* 0x0000000203039824 */ /* 0x000fca00078e00ff */
[----:B------:R-:W-:Y:S01]  /*1cf0*/  LOP3.LUT R3, R3, 0x80000000, R0, 0xf8, !PT ;  /* 0x8000000003037812 */ /* 0x000fe200078ef800 */
[----:B------:R-:W-:Y:S06]  /*1d00*/  BRA `(.L_x_193) ;  /* 0x0000000000047947 */ /* 0x000fec0003800000 */
.L_x_194:
[----:B------:R0:W1:Y:S02]  /*1d10*/  MUFU.RCP R3, R0 ;  /* 0x0000000000037308 */ /* 0x0000640000001000 */
.L_x_193:
[----:B0123--:R-:W-:Y:S01]  /*1d20*/  MOV R0, R3 ;  /* 0x0000000300007202 */ /* 0x00ffe20000000f00 */
[----:B------:R-:W-:-:S04]  /*1d30*/  IMAD.MOV.U32 R3, RZ, RZ, 0x0 ;  /* 0x00000000ff037424 */ /* 0x000fc800078e00ff */
[----:B------:R-:W-:Y:S05]  /*1d40*/  RET.REL.NODEC R2 `(_Z10add_sourcefffiiiifffiiiiPfS_) ;  /* 0xffffffe002ac7950 */ /* 0x000fea0003c3ffff */
.L_x_195:
        /* <DEDUP_REMOVED lines=11> */
.L_x_210:


//--------------------- .nv.global.init           --------------------------
	.section	.nv.global.init,"aw",@progbits
	.align	16
.nv.global.init:
	.type		__cudart_sin_cos_coeffs,@object
	.size		__cudart_sin_cos_coeffs,(__cudart_i2opi_d - __cudart_sin_cos_coeffs)
__cudart_sin_cos_coeffs:
        /*0000*/ 	.byte	0x46, 0xd2, 0xb0, 0x2c, 0xf1, 0xe5, 0x5a, 0xbe, 0x92, 0xe3, 0xac, 0x69, 0xe3, 0x1d, 0xc7, 0x3e
        /*0010*/ 	.byte	0xa1, 0x62, 0xdb, 0x19, 0xa0, 0x01, 0x2a, 0xbf, 0x18, 0x08, 0x11, 0x11, 0x11, 0x11, 0x81, 0x3f
        /*0020*/ 	.byte	0x54, 0x55, 0x55, 0x55, 0x55, 0x55, 0xc5, 0xbf, 0x00, 0x00, 0x00, 0x00, 0x00, 0x00, 0x00, 0x00
        /*0030*/ 	.byte	0x00, 0x00, 0x00, 0x00, 0x00, 0x00, 0x00, 0x00, 0x64, 0x81, 0xfd, 0x20, 0x83, 0xff, 0xa8, 0xbd
        /*0040*/ 	.byte	0x28, 0x85, 0xef, 0xc1, 0xa7, 0xee, 0x21, 0x3e, 0xd9, 0xe6, 0x06, 0x8e, 0x4f, 0x7e, 0x92, 0xbe
        /*0050*/ 	.byte	0xe9, 0xbc, 0xdd, 0x19, 0xa0, 0x01, 0xfa, 0x3e, 0x47, 0x5d, 0xc1, 0x16, 0x6c, 0xc1, 0x56, 0xbf
        /*0060*/ 	.byte	0x51, 0x55, 0x55, 0x55, 0x55, 0x55, 0xa5, 0x3f, 0x00, 0x00, 0x00, 0x00, 0x00, 0x00, 0xe0, 0xbf
        /*0070*/ 	.byte	0x00, 0x00, 0x00, 0x00, 0x00, 0x00, 0xf0, 0x3f, 0x00, 0x00, 0x00, 0x00, 0x00, 0x00, 0x00, 0x00
	.type		__cudart_i2opi_d,@object
	.size		__cudart_i2opi_d,(__cudart_i2opi_f - __cudart_i2opi_d)
__cudart_i2opi_d:
        /* <DEDUP_REMOVED lines=9> */
	.type		__cudart_i2opi_f,@object
	.size		__cudart_i2opi_f,(.L_2 - __cudart_i2opi_f)
__cudart_i2opi_f:
        /*0110*/ 	.byte	0x41, 0x90, 0x43, 0x3c, 0x99, 0x95, 0x62, 0xdb, 0xc0, 0xdd, 0x34, 0xf5, 0xd1, 0x57, 0x27, 0xfc
        /*0120*/ 	.byte	0x29, 0x15, 0x44, 0x4e, 0x6e, 0x83, 0xf9, 0xa2
.L_2:


//--------------------- .nv.shared.reserved.0     --------------------------
	.section	.nv.shared.reserved.0,"aw",@nobits
	.weak		__nv_reservedSMEM_offset_0_alias
	.size		__nv_reservedSMEM_offset_0_alias, 0, 64
	.other		__nv_reservedSMEM_offset_0_alias,@"STO_CUDA_RESERVED_SHARED STV_DEFAULT"
__nv_reservedSMEM_offset_0_alias:
	.zero		0
	.zero		64


//--------------------- .nv.global                --------------------------
	.section	.nv.global,"aw",@nobits
	.align	4
.nv.global:
	.type		d0,@object
	.size		d0,(.L_0 - d0)
d0:
	.zero		4
.L_0:


//--------------------- .nv.constant0._Z15mute_directwaveiiffffiiiiPfS_S_S_i --------------------------
	.section	.nv.constant0._Z15mute_directwaveiiffffiiiiPfS_S_S_i,"a",@progbits
	.sectionflags	@""
	.align	4
.nv.constant0._Z15mute_directwaveiiffffiiiiPfS_S_S_i:
	.zero		972


//--------------------- .nv.constant0._Z11shot_recordiiiiiiiPfS_ --------------------------
	.section	.nv.constant0._Z11shot_recordiiiiiiiPfS_,"a",@progbits
	.sectionflags	@""
	.align	4
.nv.constant0._Z11shot_recordiiiiiiiPfS_:
	.zero		944


//--------------------- .nv.constant0._Z13initial_coffefiPfS_S_S_i --------------------------
	.section	.nv.constant0._Z13initial_coffefiPfS_S_S_i,"a",@progbits
	.sectionflags	@""
	.align	4
.nv.constant0._Z13initial_coffefiPfS_S_S_i:
	.zero		940


//--------------------- .nv.constant0._Z6get_d0ffiiiPf --------------------------
	.section	.nv.constant0._Z6get_d0ffiiiPf,"a",@progbits
	.sectionflags	@""
	.align	4
.nv.constant0._Z6get_d0ffiiiPf:
	.zero		928


//--------------------- .nv.constant0._Z13update_stressiiiifffPfS_S_S_S_iS_S_S_S_S_S_S_S_S_S_S_S_S_S_S_iiiib --------------------------
	.section	.nv.constant0._Z13update_stressiiiifffPfS_S_S_S_iS_S_S_S_S_S_S_S_S_S_S_S_S_S_S_iiiib,"a",@progbits
	.sectionflags	@""
	.align	4
.nv.constant0._Z13update_stressiiiifffPfS_S_S_S_iS_S_S_S_S_S_S_S_S_S_S_S_S_S_S_iiiib:
	.zero		1113


//--------------------- .nv.constant0._Z10update_veliiiiifffPfS_S_S_S_S_S_S_S_S_S_ --------------------------
	.section	.nv.constant0._Z10update_veliiiiifffPfS_S_S_S_S_S_S_S_S_S_,"a",@progbits
	.sectionflags	@""
	.align	4
.nv.constant0._Z10update_veliiiiifffPfS_S_S_S_S_S_S_S_S_S_:
	.zero		1016


//--------------------- .nv.constant0._Z10add_sourcefffiiiifffiiiiPfS_ --------------------------
	.section	.nv.constant0._Z10add_sourcefffiiiifffiiiiPfS_,"a",@progbits
	.sectionflags	@""
	.align	4
.nv.constant0._Z10add_sourcefffiiiifffiiiiPfS_:
	.zero		968


//--------------------- SYMBOLS --------------------------

	.type		.nv.reservedSmem.offset0,@object
	.size		.nv.reservedSmem.offset0,0x4
